//
// Generated by NVIDIA NVVM Compiler
//
// Compiler Build ID: CL-36424714
// Cuda compilation tools, release 13.0, V13.0.88
// Based on NVVM 20.0.0
//

.version 9.0
.target sm_100
.address_size 64

	// .globl	_Z11distributordPdS_ii
.extern .func  (.param .b64 func_retval0) malloc
(
	.param .b64 malloc_param_0
)
;
.extern .func free
(
	.param .b64 free_param_0
)
;
.extern .func  (.param .b32 func_retval0) vprintf
(
	.param .b64 vprintf_param_0,
	.param .b64 vprintf_param_1
)
;
.func  (.param .b64 func_retval0) __internal_accurate_pow
(
	.param .b64 __internal_accurate_pow_param_0,
	.param .b64 __internal_accurate_pow_param_1
)
;
.global .align 4 .b8 precalc_xorwow_matrix[102400];
.global .align 4 .b8 precalc_xorwow_offset_matrix[102400];
.global .align 4 .b8 mrg32k3aM1[2304];
.global .align 4 .b8 mrg32k3aM2[2304];
.global .align 4 .b8 mrg32k3aM1SubSeq[2016];
.global .align 4 .b8 mrg32k3aM2SubSeq[2016];
.global .align 4 .b8 mrg32k3aM1Seq[2304];
.global .align 4 .b8 mrg32k3aM2Seq[2304];
.const .align 8 .b8 __cr_lgamma_table[72];
.global .align 1 .b8 $str[31] = {37, 46, 49, 108, 102, 32, 109, 107, 109, 124, 124, 32, 9, 32, 37, 46, 49, 102, 37, 37, 32, 112, 114, 111, 103, 114, 101, 115, 115, 10};

.visible .entry _Z11distributordPdS_ii(
	.param .f64 _Z11distributordPdS_ii_param_0,
	.param .u64 .ptr .align 1 _Z11distributordPdS_ii_param_1,
	.param .u64 .ptr .align 1 _Z11distributordPdS_ii_param_2,
	.param .u32 _Z11distributordPdS_ii_param_3,
	.param .u32 _Z11distributordPdS_ii_param_4
)
{
	.reg .pred 	%p<3069>;
	.reg .b32 	%r<4225>;
	.reg .b32 	%f<39>;
	.reg .b64 	%rd<700>;
	.reg .b64 	%fd<5843>;

	ld.param.f64 	%fd2482, [_Z11distributordPdS_ii_param_0];
	ld.param.u64 	%rd173, [_Z11distributordPdS_ii_param_1];
	ld.param.u32 	%r523, [_Z11distributordPdS_ii_param_3];
	ld.param.u32 	%r524, [_Z11distributordPdS_ii_param_4];
	cvta.to.global.u64 	%rd1, %rd173;
	mov.u32 	%r525, %ctaid.x;
	mov.u32 	%r526, %ntid.x;
	mov.u32 	%r527, %tid.x;
	mad.lo.s32 	%r1, %r525, %r526, %r527;
	setp.ge.s32 	%p139, %r1, %r524;
	@%p139 bra 	$L__BB0_2058;
	mul.wide.s32 	%rd174, %r523, 8;
	{ // callseq 0, 0
	.param .b64 param0;
	st.param.b64 	[param0], %rd174;
	.param .b64 retval0;
	call.uni (retval0), 
	malloc, 
	(
	param0
	);
	ld.param.b64 	%rd175, [retval0];
	} // callseq 0
	setp.lt.s32 	%p140, %r523, 1;
	@%p140 bra 	$L__BB0_14;
	mul.lo.s32 	%r2, %r523, %r1;
	add.s32 	%r529, %r523, -1;
	and.b32  	%r3, %r523, 15;
	setp.lt.u32 	%p141, %r529, 15;
	mov.b32 	%r4126, 0;
	@%p141 bra 	$L__BB0_5;
	and.b32  	%r4126, %r523, 2147483632;
	mov.b32 	%r4124, 0;
$L__BB0_4:
	.pragma "nounroll";
	add.s32 	%r531, %r4124, %r2;
	mul.wide.s32 	%rd176, %r531, 8;
	add.s64 	%rd177, %rd1, %rd176;
	ld.global.f64 	%fd2483, [%rd177];
	mul.wide.u32 	%rd178, %r4124, 8;
	add.s64 	%rd179, %rd175, %rd178;
	st.f64 	[%rd179], %fd2483;
	ld.global.f64 	%fd2484, [%rd177+8];
	st.f64 	[%rd179+8], %fd2484;
	ld.global.f64 	%fd2485, [%rd177+16];
	st.f64 	[%rd179+16], %fd2485;
	ld.global.f64 	%fd2486, [%rd177+24];
	st.f64 	[%rd179+24], %fd2486;
	ld.global.f64 	%fd2487, [%rd177+32];
	st.f64 	[%rd179+32], %fd2487;
	ld.global.f64 	%fd2488, [%rd177+40];
	st.f64 	[%rd179+40], %fd2488;
	ld.global.f64 	%fd2489, [%rd177+48];
	st.f64 	[%rd179+48], %fd2489;
	ld.global.f64 	%fd2490, [%rd177+56];
	st.f64 	[%rd179+56], %fd2490;
	ld.global.f64 	%fd2491, [%rd177+64];
	st.f64 	[%rd179+64], %fd2491;
	ld.global.f64 	%fd2492, [%rd177+72];
	st.f64 	[%rd179+72], %fd2492;
	ld.global.f64 	%fd2493, [%rd177+80];
	st.f64 	[%rd179+80], %fd2493;
	ld.global.f64 	%fd2494, [%rd177+88];
	st.f64 	[%rd179+88], %fd2494;
	ld.global.f64 	%fd2495, [%rd177+96];
	st.f64 	[%rd179+96], %fd2495;
	ld.global.f64 	%fd2496, [%rd177+104];
	st.f64 	[%rd179+104], %fd2496;
	ld.global.f64 	%fd2497, [%rd177+112];
	st.f64 	[%rd179+112], %fd2497;
	ld.global.f64 	%fd2498, [%rd177+120];
	st.f64 	[%rd179+120], %fd2498;
	add.s32 	%r4124, %r4124, 16;
	setp.ne.s32 	%p142, %r4124, %r4126;
	@%p142 bra 	$L__BB0_4;
$L__BB0_5:
	setp.eq.s32 	%p143, %r3, 0;
	@%p143 bra 	$L__BB0_14;
	and.b32  	%r8, %r523, 7;
	setp.lt.u32 	%p144, %r3, 8;
	@%p144 bra 	$L__BB0_8;
	add.s32 	%r532, %r4126, %r2;
	mul.wide.s32 	%rd180, %r532, 8;
	add.s64 	%rd181, %rd1, %rd180;
	ld.global.f64 	%fd2499, [%rd181];
	mul.wide.u32 	%rd182, %r4126, 8;
	add.s64 	%rd183, %rd175, %rd182;
	st.f64 	[%rd183], %fd2499;
	ld.global.f64 	%fd2500, [%rd181+8];
	st.f64 	[%rd183+8], %fd2500;
	ld.global.f64 	%fd2501, [%rd181+16];
	st.f64 	[%rd183+16], %fd2501;
	ld.global.f64 	%fd2502, [%rd181+24];
	st.f64 	[%rd183+24], %fd2502;
	ld.global.f64 	%fd2503, [%rd181+32];
	st.f64 	[%rd183+32], %fd2503;
	ld.global.f64 	%fd2504, [%rd181+40];
	st.f64 	[%rd183+40], %fd2504;
	ld.global.f64 	%fd2505, [%rd181+48];
	st.f64 	[%rd183+48], %fd2505;
	ld.global.f64 	%fd2506, [%rd181+56];
	st.f64 	[%rd183+56], %fd2506;
	add.s32 	%r4126, %r4126, 8;
$L__BB0_8:
	setp.eq.s32 	%p145, %r8, 0;
	@%p145 bra 	$L__BB0_14;
	and.b32  	%r11, %r523, 3;
	setp.lt.u32 	%p146, %r8, 4;
	@%p146 bra 	$L__BB0_11;
	add.s32 	%r533, %r4126, %r2;
	mul.wide.s32 	%rd184, %r533, 8;
	add.s64 	%rd185, %rd1, %rd184;
	ld.global.f64 	%fd2507, [%rd185];
	mul.wide.u32 	%rd186, %r4126, 8;
	add.s64 	%rd187, %rd175, %rd186;
	st.f64 	[%rd187], %fd2507;
	ld.global.f64 	%fd2508, [%rd185+8];
	st.f64 	[%rd187+8], %fd2508;
	ld.global.f64 	%fd2509, [%rd185+16];
	st.f64 	[%rd187+16], %fd2509;
	ld.global.f64 	%fd2510, [%rd185+24];
	st.f64 	[%rd187+24], %fd2510;
	add.s32 	%r4126, %r4126, 4;
$L__BB0_11:
	setp.eq.s32 	%p147, %r11, 0;
	@%p147 bra 	$L__BB0_14;
	mov.b32 	%r4129, 0;
$L__BB0_13:
	.pragma "nounroll";
	add.s32 	%r535, %r4126, %r2;
	mul.wide.s32 	%rd188, %r535, 8;
	add.s64 	%rd189, %rd1, %rd188;
	ld.global.f64 	%fd2511, [%rd189];
	mul.wide.u32 	%rd190, %r4126, 8;
	add.s64 	%rd191, %rd175, %rd190;
	st.f64 	[%rd191], %fd2511;
	add.s32 	%r4126, %r4126, 1;
	add.s32 	%r4129, %r4129, 1;
	setp.ne.s32 	%p148, %r4129, %r11;
	@%p148 bra 	$L__BB0_13;
$L__BB0_14:
	fma.rn.f64 	%fd1, %fd2482, 0d3FF89D883BA3443D, 0d402313B107746888;
	mul.f64 	%fd2, %fd2482, 0d3FE0000000000000;
	add.s32 	%r18, %r523, -1;
	and.b32  	%r19, %r523, 1;
	and.b32  	%r20, %r523, 2147483646;
	and.b32  	%r21, %r523, 3;
	and.b32  	%r22, %r523, 2147483644;
	mov.f64 	%fd5190, 0d3F847AE147AE147B;
	mov.f64 	%fd5217, 0d0000000000000000;
$L__BB0_15:
	mov.f64 	%fd3, %fd5217;
	setp.geu.f64 	%p149, %fd3, %fd1;
	mov.f64 	%fd2515, 0dBFF0000000000000;
	mov.f64 	%fd5842, %fd2515;
	@%p149 bra 	$L__BB0_2057;
	setp.lt.s32 	%p150, %r523, 1;
	sub.f64 	%fd2517, %fd1, %fd3;
	setp.ge.f64 	%p151, %fd5190, %fd2517;
	selp.f64 	%fd5190, %fd2517, %fd5190, %p151;
	mov.f64 	%fd5206, 0d0000000000000000;
	@%p150 bra 	$L__BB0_50;
	{
	.reg .b32 %temp; 
	mov.b64 	{%temp, %r23}, %fd3;
	}
	abs.f64 	%fd6, %fd3;
	setp.num.f64 	%p152, %fd3, %fd3;
	@%p152 bra 	$L__BB0_33;
	setp.neu.f64 	%p189, %fd3, 0d0000000000000000;
	@%p189 bra 	$L__BB0_26;
	setp.lt.u32 	%p217, %r18, 3;
	mov.f64 	%fd5206, 0d0000000000000000;
	mov.b32 	%r4131, 0;
	@%p217 bra 	$L__BB0_22;
	mov.f64 	%fd5206, 0d0000000000000000;
	mov.b32 	%r4130, 0;
$L__BB0_21:
	setp.eq.f64 	%p218, %fd3, 0d3FF0000000000000;
	mul.wide.u32 	%rd225, %r4130, 8;
	add.s64 	%rd226, %rd175, %rd225;
	ld.f64 	%fd2632, [%rd226];
	add.s32 	%r637, %r4130, 1;
	cvt.rn.f64.u32 	%fd2633, %r637;
	div.rn.f64 	%fd2634, %fd2632, %fd2633;
	{
	.reg .b32 %temp; 
	mov.b64 	{%temp, %r638}, %fd2633;
	}
	shr.u32 	%r639, %r638, 20;
	and.b32  	%r640, %r639, 2047;
	add.s32 	%r641, %r640, -1012;
	mov.b64 	%rd227, %fd2633;
	shl.b64 	%rd228, %rd227, %r641;
	setp.eq.s64 	%p219, %rd228, -9223372036854775808;
	selp.b32 	%r642, %r23, 0, %p219;
	setp.lt.s32 	%p220, %r638, 0;
	or.b32  	%r643, %r642, 2146435072;
	selp.b32 	%r644, %r643, %r642, %p220;
	mov.b32 	%r645, 0;
	mov.b64 	%fd2635, {%r645, %r644};
	add.f64 	%fd2636, %fd3, %fd2633;
	{
	.reg .b32 %temp; 
	mov.b64 	{%temp, %r646}, %fd2636;
	}
	and.b32  	%r647, %r646, 2146435072;
	setp.eq.s32 	%p221, %r647, 2146435072;
	add.rn.f64 	%fd2637, %fd3, %fd2633;
	selp.f64 	%fd2638, %fd2637, %fd2635, %p221;
	selp.f64 	%fd2639, 0d3FF0000000000000, %fd2638, %p218;
	fma.rn.f64 	%fd2640, %fd2634, %fd2639, %fd5206;
	ld.f64 	%fd2641, [%rd226+8];
	add.s32 	%r648, %r4130, 2;
	cvt.rn.f64.u32 	%fd2642, %r648;
	div.rn.f64 	%fd2643, %fd2641, %fd2642;
	{
	.reg .b32 %temp; 
	mov.b64 	{%temp, %r649}, %fd2642;
	}
	shr.u32 	%r650, %r649, 20;
	and.b32  	%r651, %r650, 2047;
	add.s32 	%r652, %r651, -1012;
	mov.b64 	%rd229, %fd2642;
	shl.b64 	%rd230, %rd229, %r652;
	setp.eq.s64 	%p222, %rd230, -9223372036854775808;
	selp.b32 	%r653, %r23, 0, %p222;
	setp.lt.s32 	%p223, %r649, 0;
	or.b32  	%r654, %r653, 2146435072;
	selp.b32 	%r655, %r654, %r653, %p223;
	mov.b64 	%fd2644, {%r645, %r655};
	add.f64 	%fd2645, %fd3, %fd2642;
	{
	.reg .b32 %temp; 
	mov.b64 	{%temp, %r656}, %fd2645;
	}
	and.b32  	%r657, %r656, 2146435072;
	setp.eq.s32 	%p224, %r657, 2146435072;
	add.rn.f64 	%fd2646, %fd3, %fd2642;
	selp.f64 	%fd2647, %fd2646, %fd2644, %p224;
	selp.f64 	%fd2648, 0d3FF0000000000000, %fd2647, %p218;
	fma.rn.f64 	%fd2649, %fd2643, %fd2648, %fd2640;
	ld.f64 	%fd2650, [%rd226+16];
	add.s32 	%r658, %r4130, 3;
	cvt.rn.f64.u32 	%fd2651, %r658;
	div.rn.f64 	%fd2652, %fd2650, %fd2651;
	{
	.reg .b32 %temp; 
	mov.b64 	{%temp, %r659}, %fd2651;
	}
	shr.u32 	%r660, %r659, 20;
	and.b32  	%r661, %r660, 2047;
	add.s32 	%r662, %r661, -1012;
	mov.b64 	%rd231, %fd2651;
	shl.b64 	%rd232, %rd231, %r662;
	setp.eq.s64 	%p225, %rd232, -9223372036854775808;
	selp.b32 	%r663, %r23, 0, %p225;
	setp.lt.s32 	%p226, %r659, 0;
	or.b32  	%r664, %r663, 2146435072;
	selp.b32 	%r665, %r664, %r663, %p226;
	mov.b64 	%fd2653, {%r645, %r665};
	add.f64 	%fd2654, %fd3, %fd2651;
	{
	.reg .b32 %temp; 
	mov.b64 	{%temp, %r666}, %fd2654;
	}
	and.b32  	%r667, %r666, 2146435072;
	setp.eq.s32 	%p227, %r667, 2146435072;
	add.rn.f64 	%fd2655, %fd3, %fd2651;
	selp.f64 	%fd2656, %fd2655, %fd2653, %p227;
	selp.f64 	%fd2657, 0d3FF0000000000000, %fd2656, %p218;
	fma.rn.f64 	%fd2658, %fd2652, %fd2657, %fd2649;
	ld.f64 	%fd2659, [%rd226+24];
	add.s32 	%r4130, %r4130, 4;
	cvt.rn.f64.u32 	%fd2660, %r4130;
	div.rn.f64 	%fd2661, %fd2659, %fd2660;
	{
	.reg .b32 %temp; 
	mov.b64 	{%temp, %r668}, %fd2660;
	}
	shr.u32 	%r669, %r668, 20;
	and.b32  	%r670, %r669, 2047;
	add.s32 	%r671, %r670, -1012;
	mov.b64 	%rd233, %fd2660;
	shl.b64 	%rd234, %rd233, %r671;
	setp.eq.s64 	%p228, %rd234, -9223372036854775808;
	selp.b32 	%r672, %r23, 0, %p228;
	setp.lt.s32 	%p229, %r668, 0;
	or.b32  	%r673, %r672, 2146435072;
	selp.b32 	%r674, %r673, %r672, %p229;
	mov.b64 	%fd2662, {%r645, %r674};
	add.f64 	%fd2663, %fd3, %fd2660;
	{
	.reg .b32 %temp; 
	mov.b64 	{%temp, %r675}, %fd2663;
	}
	and.b32  	%r676, %r675, 2146435072;
	setp.eq.s32 	%p230, %r676, 2146435072;
	add.rn.f64 	%fd2664, %fd3, %fd2660;
	selp.f64 	%fd2665, %fd2664, %fd2662, %p230;
	selp.f64 	%fd2666, 0d3FF0000000000000, %fd2665, %p218;
	fma.rn.f64 	%fd5206, %fd2661, %fd2666, %fd2658;
	setp.ne.s32 	%p231, %r4130, %r22;
	mov.u32 	%r4131, %r22;
	@%p231 bra 	$L__BB0_21;
$L__BB0_22:
	setp.eq.s32 	%p232, %r21, 0;
	@%p232 bra 	$L__BB0_50;
	setp.eq.f64 	%p233, %fd3, 0d3FF0000000000000;
	setp.eq.s32 	%p234, %r21, 1;
	mul.wide.u32 	%rd235, %r4131, 8;
	add.s64 	%rd3, %rd175, %rd235;
	ld.f64 	%fd2667, [%rd3];
	add.s32 	%r677, %r4131, 1;
	cvt.rn.f64.u32 	%fd2668, %r677;
	div.rn.f64 	%fd2669, %fd2667, %fd2668;
	{
	.reg .b32 %temp; 
	mov.b64 	{%temp, %r678}, %fd2668;
	}
	shr.u32 	%r679, %r678, 20;
	and.b32  	%r680, %r679, 2047;
	add.s32 	%r681, %r680, -1012;
	mov.b64 	%rd236, %fd2668;
	shl.b64 	%rd237, %rd236, %r681;
	setp.eq.s64 	%p235, %rd237, -9223372036854775808;
	selp.b32 	%r682, %r23, 0, %p235;
	setp.lt.s32 	%p236, %r678, 0;
	or.b32  	%r683, %r682, 2146435072;
	selp.b32 	%r684, %r683, %r682, %p236;
	mov.b32 	%r685, 0;
	mov.b64 	%fd2670, {%r685, %r684};
	add.f64 	%fd2671, %fd3, %fd2668;
	{
	.reg .b32 %temp; 
	mov.b64 	{%temp, %r686}, %fd2671;
	}
	and.b32  	%r687, %r686, 2146435072;
	setp.eq.s32 	%p237, %r687, 2146435072;
	add.rn.f64 	%fd2672, %fd3, %fd2668;
	selp.f64 	%fd2673, %fd2672, %fd2670, %p237;
	selp.f64 	%fd2674, 0d3FF0000000000000, %fd2673, %p233;
	fma.rn.f64 	%fd5206, %fd2669, %fd2674, %fd5206;
	@%p234 bra 	$L__BB0_50;
	setp.eq.f64 	%p238, %fd3, 0d3FF0000000000000;
	setp.eq.s32 	%p239, %r21, 2;
	ld.f64 	%fd2675, [%rd3+8];
	add.s32 	%r688, %r4131, 2;
	cvt.rn.f64.u32 	%fd2676, %r688;
	div.rn.f64 	%fd2677, %fd2675, %fd2676;
	{
	.reg .b32 %temp; 
	mov.b64 	{%temp, %r689}, %fd2676;
	}
	shr.u32 	%r690, %r689, 20;
	and.b32  	%r691, %r690, 2047;
	add.s32 	%r692, %r691, -1012;
	mov.b64 	%rd238, %fd2676;
	shl.b64 	%rd239, %rd238, %r692;
	setp.eq.s64 	%p240, %rd239, -9223372036854775808;
	selp.b32 	%r693, %r23, 0, %p240;
	setp.lt.s32 	%p241, %r689, 0;
	or.b32  	%r694, %r693, 2146435072;
	selp.b32 	%r695, %r694, %r693, %p241;
	mov.b32 	%r696, 0;
	mov.b64 	%fd2678, {%r696, %r695};
	add.f64 	%fd2679, %fd3, %fd2676;
	{
	.reg .b32 %temp; 
	mov.b64 	{%temp, %r697}, %fd2679;
	}
	and.b32  	%r698, %r697, 2146435072;
	setp.eq.s32 	%p242, %r698, 2146435072;
	add.rn.f64 	%fd2680, %fd3, %fd2676;
	selp.f64 	%fd2681, %fd2680, %fd2678, %p242;
	selp.f64 	%fd2682, 0d3FF0000000000000, %fd2681, %p238;
	fma.rn.f64 	%fd5206, %fd2677, %fd2682, %fd5206;
	@%p239 bra 	$L__BB0_50;
	setp.eq.f64 	%p243, %fd3, 0d3FF0000000000000;
	ld.f64 	%fd2683, [%rd3+16];
	add.s32 	%r699, %r4131, 3;
	cvt.rn.f64.u32 	%fd2684, %r699;
	div.rn.f64 	%fd2685, %fd2683, %fd2684;
	{
	.reg .b32 %temp; 
	mov.b64 	{%temp, %r700}, %fd2684;
	}
	shr.u32 	%r701, %r700, 20;
	and.b32  	%r702, %r701, 2047;
	add.s32 	%r703, %r702, -1012;
	mov.b64 	%rd240, %fd2684;
	shl.b64 	%rd241, %rd240, %r703;
	setp.eq.s64 	%p244, %rd241, -9223372036854775808;
	selp.b32 	%r704, %r23, 0, %p244;
	setp.lt.s32 	%p245, %r700, 0;
	or.b32  	%r705, %r704, 2146435072;
	selp.b32 	%r706, %r705, %r704, %p245;
	mov.b32 	%r707, 0;
	mov.b64 	%fd2686, {%r707, %r706};
	add.f64 	%fd2687, %fd3, %fd2684;
	{
	.reg .b32 %temp; 
	mov.b64 	{%temp, %r708}, %fd2687;
	}
	and.b32  	%r709, %r708, 2146435072;
	setp.eq.s32 	%p246, %r709, 2146435072;
	add.rn.f64 	%fd2688, %fd3, %fd2684;
	selp.f64 	%fd2689, %fd2688, %fd2686, %p246;
	selp.f64 	%fd2690, 0d3FF0000000000000, %fd2689, %p243;
	fma.rn.f64 	%fd5206, %fd2685, %fd2690, %fd5206;
	bra.uni 	$L__BB0_50;
$L__BB0_26:
	setp.lt.u32 	%p190, %r18, 3;
	mov.f64 	%fd5206, 0d0000000000000000;
	mov.b32 	%r4133, 0;
	@%p190 bra 	$L__BB0_29;
	mov.f64 	%fd5206, 0d0000000000000000;
	mov.b32 	%r4132, 0;
$L__BB0_28:
	setp.eq.f64 	%p191, %fd3, 0d3FF0000000000000;
	setp.lt.s32 	%p192, %r23, 0;
	mul.wide.u32 	%rd201, %r4132, 8;
	add.s64 	%rd202, %rd175, %rd201;
	ld.f64 	%fd2542, [%rd202];
	add.s32 	%r587, %r4132, 1;
	cvt.rn.f64.u32 	%fd2543, %r587;
	div.rn.f64 	%fd2544, %fd2542, %fd2543;
	{
	.reg .b32 %temp; 
	mov.b64 	{%temp, %r588}, %fd2543;
	}
	shr.u32 	%r589, %r588, 20;
	and.b32  	%r590, %r589, 2047;
	add.s32 	%r591, %r590, -1012;
	mov.b64 	%rd203, %fd2543;
	shl.b64 	%rd204, %rd203, %r591;
	setp.eq.s64 	%p193, %rd204, -9223372036854775808;
	{ // callseq 4, 0
	.param .b64 param0;
	st.param.f64 	[param0], %fd6;
	.param .b64 param1;
	st.param.f64 	[param1], %fd2543;
	.param .b64 retval0;
	call.uni (retval0), 
	__internal_accurate_pow, 
	(
	param0, 
	param1
	);
	ld.param.f64 	%fd2545, [retval0];
	} // callseq 4
	neg.f64 	%fd2547, %fd2545;
	selp.f64 	%fd2548, %fd2547, %fd2545, %p193;
	selp.f64 	%fd2549, %fd2548, %fd2545, %p192;
	add.f64 	%fd2550, %fd3, %fd2543;
	{
	.reg .b32 %temp; 
	mov.b64 	{%temp, %r592}, %fd2550;
	}
	and.b32  	%r593, %r592, 2146435072;
	setp.eq.s32 	%p194, %r593, 2146435072;
	add.rn.f64 	%fd2551, %fd3, %fd2543;
	selp.f64 	%fd2552, %fd2551, %fd2549, %p194;
	selp.f64 	%fd2553, 0d3FF0000000000000, %fd2552, %p191;
	fma.rn.f64 	%fd2554, %fd2544, %fd2553, %fd5206;
	ld.f64 	%fd2555, [%rd202+8];
	add.s32 	%r594, %r4132, 2;
	cvt.rn.f64.u32 	%fd2556, %r594;
	div.rn.f64 	%fd2557, %fd2555, %fd2556;
	{
	.reg .b32 %temp; 
	mov.b64 	{%temp, %r595}, %fd2556;
	}
	shr.u32 	%r596, %r595, 20;
	and.b32  	%r597, %r596, 2047;
	add.s32 	%r598, %r597, -1012;
	mov.b64 	%rd206, %fd2556;
	shl.b64 	%rd207, %rd206, %r598;
	setp.eq.s64 	%p195, %rd207, -9223372036854775808;
	{ // callseq 5, 0
	.param .b64 param0;
	st.param.f64 	[param0], %fd6;
	.param .b64 param1;
	st.param.f64 	[param1], %fd2556;
	.param .b64 retval0;
	call.uni (retval0), 
	__internal_accurate_pow, 
	(
	param0, 
	param1
	);
	ld.param.f64 	%fd2558, [retval0];
	} // callseq 5
	neg.f64 	%fd2560, %fd2558;
	selp.f64 	%fd2561, %fd2560, %fd2558, %p195;
	selp.f64 	%fd2562, %fd2561, %fd2558, %p192;
	add.f64 	%fd2563, %fd3, %fd2556;
	{
	.reg .b32 %temp; 
	mov.b64 	{%temp, %r599}, %fd2563;
	}
	and.b32  	%r600, %r599, 2146435072;
	setp.eq.s32 	%p196, %r600, 2146435072;
	add.rn.f64 	%fd2564, %fd3, %fd2556;
	selp.f64 	%fd2565, %fd2564, %fd2562, %p196;
	selp.f64 	%fd2566, 0d3FF0000000000000, %fd2565, %p191;
	fma.rn.f64 	%fd2567, %fd2557, %fd2566, %fd2554;
	ld.f64 	%fd2568, [%rd202+16];
	add.s32 	%r601, %r4132, 3;
	cvt.rn.f64.u32 	%fd2569, %r601;
	div.rn.f64 	%fd2570, %fd2568, %fd2569;
	{
	.reg .b32 %temp; 
	mov.b64 	{%temp, %r602}, %fd2569;
	}
	shr.u32 	%r603, %r602, 20;
	and.b32  	%r604, %r603, 2047;
	add.s32 	%r605, %r604, -1012;
	mov.b64 	%rd209, %fd2569;
	shl.b64 	%rd210, %rd209, %r605;
	setp.eq.s64 	%p197, %rd210, -9223372036854775808;
	{ // callseq 6, 0
	.param .b64 param0;
	st.param.f64 	[param0], %fd6;
	.param .b64 param1;
	st.param.f64 	[param1], %fd2569;
	.param .b64 retval0;
	call.uni (retval0), 
	__internal_accurate_pow, 
	(
	param0, 
	param1
	);
	ld.param.f64 	%fd2571, [retval0];
	} // callseq 6
	neg.f64 	%fd2573, %fd2571;
	selp.f64 	%fd2574, %fd2573, %fd2571, %p197;
	selp.f64 	%fd2575, %fd2574, %fd2571, %p192;
	add.f64 	%fd2576, %fd3, %fd2569;
	{
	.reg .b32 %temp; 
	mov.b64 	{%temp, %r606}, %fd2576;
	}
	and.b32  	%r607, %r606, 2146435072;
	setp.eq.s32 	%p198, %r607, 2146435072;
	add.rn.f64 	%fd2577, %fd3, %fd2569;
	selp.f64 	%fd2578, %fd2577, %fd2575, %p198;
	selp.f64 	%fd2579, 0d3FF0000000000000, %fd2578, %p191;
	fma.rn.f64 	%fd2580, %fd2570, %fd2579, %fd2567;
	ld.f64 	%fd2581, [%rd202+24];
	add.s32 	%r4132, %r4132, 4;
	cvt.rn.f64.u32 	%fd2582, %r4132;
	div.rn.f64 	%fd2583, %fd2581, %fd2582;
	{
	.reg .b32 %temp; 
	mov.b64 	{%temp, %r608}, %fd2582;
	}
	shr.u32 	%r609, %r608, 20;
	and.b32  	%r610, %r609, 2047;
	add.s32 	%r611, %r610, -1012;
	mov.b64 	%rd212, %fd2582;
	shl.b64 	%rd213, %rd212, %r611;
	setp.eq.s64 	%p199, %rd213, -9223372036854775808;
	{ // callseq 7, 0
	.param .b64 param0;
	st.param.f64 	[param0], %fd6;
	.param .b64 param1;
	st.param.f64 	[param1], %fd2582;
	.param .b64 retval0;
	call.uni (retval0), 
	__internal_accurate_pow, 
	(
	param0, 
	param1
	);
	ld.param.f64 	%fd2584, [retval0];
	} // callseq 7
	neg.f64 	%fd2586, %fd2584;
	selp.f64 	%fd2587, %fd2586, %fd2584, %p199;
	selp.f64 	%fd2588, %fd2587, %fd2584, %p192;
	add.f64 	%fd2589, %fd3, %fd2582;
	{
	.reg .b32 %temp; 
	mov.b64 	{%temp, %r612}, %fd2589;
	}
	and.b32  	%r613, %r612, 2146435072;
	setp.eq.s32 	%p200, %r613, 2146435072;
	add.rn.f64 	%fd2590, %fd3, %fd2582;
	selp.f64 	%fd2591, %fd2590, %fd2588, %p200;
	selp.f64 	%fd2592, 0d3FF0000000000000, %fd2591, %p191;
	fma.rn.f64 	%fd5206, %fd2583, %fd2592, %fd2580;
	setp.ne.s32 	%p201, %r4132, %r22;
	mov.u32 	%r4133, %r22;
	@%p201 bra 	$L__BB0_28;
$L__BB0_29:
	setp.eq.s32 	%p202, %r21, 0;
	@%p202 bra 	$L__BB0_50;
	setp.eq.f64 	%p203, %fd3, 0d3FF0000000000000;
	setp.lt.s32 	%p204, %r23, 0;
	setp.eq.s32 	%p205, %r21, 1;
	mul.wide.u32 	%rd215, %r4133, 8;
	add.s64 	%rd4, %rd175, %rd215;
	ld.f64 	%fd2593, [%rd4];
	add.s32 	%r614, %r4133, 1;
	cvt.rn.f64.u32 	%fd2594, %r614;
	div.rn.f64 	%fd2595, %fd2593, %fd2594;
	{
	.reg .b32 %temp; 
	mov.b64 	{%temp, %r615}, %fd2594;
	}
	shr.u32 	%r616, %r615, 20;
	and.b32  	%r617, %r616, 2047;
	add.s32 	%r618, %r617, -1012;
	mov.b64 	%rd216, %fd2594;
	shl.b64 	%rd217, %rd216, %r618;
	setp.eq.s64 	%p206, %rd217, -9223372036854775808;
	{ // callseq 8, 0
	.param .b64 param0;
	st.param.f64 	[param0], %fd6;
	.param .b64 param1;
	st.param.f64 	[param1], %fd2594;
	.param .b64 retval0;
	call.uni (retval0), 
	__internal_accurate_pow, 
	(
	param0, 
	param1
	);
	ld.param.f64 	%fd2596, [retval0];
	} // callseq 8
	neg.f64 	%fd2598, %fd2596;
	selp.f64 	%fd2599, %fd2598, %fd2596, %p206;
	selp.f64 	%fd2600, %fd2599, %fd2596, %p204;
	add.f64 	%fd2601, %fd3, %fd2594;
	{
	.reg .b32 %temp; 
	mov.b64 	{%temp, %r619}, %fd2601;
	}
	and.b32  	%r620, %r619, 2146435072;
	setp.eq.s32 	%p207, %r620, 2146435072;
	add.rn.f64 	%fd2602, %fd3, %fd2594;
	selp.f64 	%fd2603, %fd2602, %fd2600, %p207;
	selp.f64 	%fd2604, 0d3FF0000000000000, %fd2603, %p203;
	fma.rn.f64 	%fd5206, %fd2595, %fd2604, %fd5206;
	@%p205 bra 	$L__BB0_50;
	setp.eq.f64 	%p208, %fd3, 0d3FF0000000000000;
	setp.lt.s32 	%p209, %r23, 0;
	setp.eq.s32 	%p210, %r21, 2;
	ld.f64 	%fd2605, [%rd4+8];
	add.s32 	%r621, %r4133, 2;
	cvt.rn.f64.u32 	%fd2606, %r621;
	div.rn.f64 	%fd2607, %fd2605, %fd2606;
	{
	.reg .b32 %temp; 
	mov.b64 	{%temp, %r622}, %fd2606;
	}
	shr.u32 	%r623, %r622, 20;
	and.b32  	%r624, %r623, 2047;
	add.s32 	%r625, %r624, -1012;
	mov.b64 	%rd219, %fd2606;
	shl.b64 	%rd220, %rd219, %r625;
	setp.eq.s64 	%p211, %rd220, -9223372036854775808;
	{ // callseq 9, 0
	.param .b64 param0;
	st.param.f64 	[param0], %fd6;
	.param .b64 param1;
	st.param.f64 	[param1], %fd2606;
	.param .b64 retval0;
	call.uni (retval0), 
	__internal_accurate_pow, 
	(
	param0, 
	param1
	);
	ld.param.f64 	%fd2608, [retval0];
	} // callseq 9
	neg.f64 	%fd2610, %fd2608;
	selp.f64 	%fd2611, %fd2610, %fd2608, %p211;
	selp.f64 	%fd2612, %fd2611, %fd2608, %p209;
	add.f64 	%fd2613, %fd3, %fd2606;
	{
	.reg .b32 %temp; 
	mov.b64 	{%temp, %r626}, %fd2613;
	}
	and.b32  	%r627, %r626, 2146435072;
	setp.eq.s32 	%p212, %r627, 2146435072;
	add.rn.f64 	%fd2614, %fd3, %fd2606;
	selp.f64 	%fd2615, %fd2614, %fd2612, %p212;
	selp.f64 	%fd2616, 0d3FF0000000000000, %fd2615, %p208;
	fma.rn.f64 	%fd5206, %fd2607, %fd2616, %fd5206;
	@%p210 bra 	$L__BB0_50;
	setp.eq.f64 	%p213, %fd3, 0d3FF0000000000000;
	setp.lt.s32 	%p214, %r23, 0;
	ld.f64 	%fd2617, [%rd4+16];
	add.s32 	%r628, %r4133, 3;
	cvt.rn.f64.u32 	%fd2618, %r628;
	div.rn.f64 	%fd2619, %fd2617, %fd2618;
	{
	.reg .b32 %temp; 
	mov.b64 	{%temp, %r629}, %fd2618;
	}
	shr.u32 	%r630, %r629, 20;
	and.b32  	%r631, %r630, 2047;
	add.s32 	%r632, %r631, -1012;
	mov.b64 	%rd222, %fd2618;
	shl.b64 	%rd223, %rd222, %r632;
	setp.eq.s64 	%p215, %rd223, -9223372036854775808;
	{ // callseq 10, 0
	.param .b64 param0;
	st.param.f64 	[param0], %fd6;
	.param .b64 param1;
	st.param.f64 	[param1], %fd2618;
	.param .b64 retval0;
	call.uni (retval0), 
	__internal_accurate_pow, 
	(
	param0, 
	param1
	);
	ld.param.f64 	%fd2620, [retval0];
	} // callseq 10
	neg.f64 	%fd2622, %fd2620;
	selp.f64 	%fd2623, %fd2622, %fd2620, %p215;
	selp.f64 	%fd2624, %fd2623, %fd2620, %p214;
	add.f64 	%fd2625, %fd3, %fd2618;
	{
	.reg .b32 %temp; 
	mov.b64 	{%temp, %r633}, %fd2625;
	}
	and.b32  	%r634, %r633, 2146435072;
	setp.eq.s32 	%p216, %r634, 2146435072;
	add.rn.f64 	%fd2626, %fd3, %fd2618;
	selp.f64 	%fd2627, %fd2626, %fd2624, %p216;
	selp.f64 	%fd2628, 0d3FF0000000000000, %fd2627, %p213;
	fma.rn.f64 	%fd5206, %fd2619, %fd2628, %fd5206;
	bra.uni 	$L__BB0_50;
$L__BB0_33:
	setp.eq.s32 	%p153, %r18, 0;
	mov.f64 	%fd5206, 0d0000000000000000;
	mov.b32 	%r4135, 0;
	@%p153 bra 	$L__BB0_44;
	mov.f64 	%fd5206, 0d0000000000000000;
	mov.b32 	%r4134, 0;
$L__BB0_35:
	setp.neu.f64 	%p154, %fd3, 0d0000000000000000;
	setp.lt.s32 	%p155, %r23, 0;
	mul.wide.u32 	%rd192, %r4134, 8;
	add.s64 	%rd5, %rd175, %rd192;
	ld.f64 	%fd22, [%rd5];
	add.s32 	%r538, %r4134, 1;
	cvt.rn.f64.u32 	%fd23, %r538;
	{
	.reg .b32 %temp; 
	mov.b64 	{%temp, %r31}, %fd23;
	}
	shr.u32 	%r539, %r31, 20;
	and.b32  	%r540, %r539, 2047;
	add.s32 	%r541, %r540, -1012;
	mov.b64 	%rd193, %fd23;
	shl.b64 	%rd194, %rd193, %r541;
	setp.eq.s64 	%p156, %rd194, -9223372036854775808;
	{ // callseq 1, 0
	.param .b64 param0;
	st.param.f64 	[param0], %fd6;
	.param .b64 param1;
	st.param.f64 	[param1], %fd23;
	.param .b64 retval0;
	call.uni (retval0), 
	__internal_accurate_pow, 
	(
	param0, 
	param1
	);
	ld.param.f64 	%fd2521, [retval0];
	} // callseq 1
	and.pred  	%p1, %p155, %p156;
	neg.f64 	%fd2523, %fd2521;
	selp.f64 	%fd5199, %fd2523, %fd2521, %p1;
	@%p154 bra 	$L__BB0_37;
	setp.eq.s64 	%p157, %rd194, -9223372036854775808;
	selp.b32 	%r542, %r23, 0, %p157;
	setp.lt.s32 	%p158, %r31, 0;
	or.b32  	%r543, %r542, 2146435072;
	selp.b32 	%r544, %r543, %r542, %p158;
	mov.b32 	%r545, 0;
	mov.b64 	%fd5199, {%r545, %r544};
$L__BB0_37:
	setp.neu.f64 	%p159, %fd6, 0d7FF0000000000000;
	add.f64 	%fd2524, %fd3, %fd23;
	{
	.reg .b32 %temp; 
	mov.b64 	{%temp, %r546}, %fd2524;
	}
	and.b32  	%r547, %r546, 2146435072;
	setp.ne.s32 	%p160, %r547, 2146435072;
	or.pred  	%p161, %p160, %p159;
	@%p161 bra 	$L__BB0_39;
	setp.lt.s32 	%p162, %r31, 0;
	selp.b32 	%r548, 0, 2146435072, %p162;
	and.b32  	%r549, %r31, 2147483647;
	setp.ne.s32 	%p163, %r549, 1071644672;
	or.b32  	%r550, %r548, -2147483648;
	selp.b32 	%r551, %r550, %r548, %p163;
	selp.b32 	%r552, %r551, %r548, %p1;
	mov.b32 	%r553, 0;
	mov.b64 	%fd5199, {%r553, %r552};
$L__BB0_39:
	setp.eq.f64 	%p164, %fd3, 0d3FF0000000000000;
	setp.neu.f64 	%p165, %fd3, 0d0000000000000000;
	setp.lt.s32 	%p166, %r23, 0;
	selp.f64 	%fd2525, 0d3FF0000000000000, %fd5199, %p164;
	div.rn.f64 	%fd2526, %fd22, %fd23;
	fma.rn.f64 	%fd29, %fd2526, %fd2525, %fd5206;
	ld.f64 	%fd30, [%rd5+8];
	add.s32 	%r4134, %r4134, 2;
	cvt.rn.f64.u32 	%fd31, %r4134;
	{
	.reg .b32 %temp; 
	mov.b64 	{%temp, %r33}, %fd31;
	}
	shr.u32 	%r554, %r33, 20;
	and.b32  	%r555, %r554, 2047;
	add.s32 	%r556, %r555, -1012;
	mov.b64 	%rd195, %fd31;
	shl.b64 	%rd196, %rd195, %r556;
	setp.eq.s64 	%p167, %rd196, -9223372036854775808;
	{ // callseq 2, 0
	.param .b64 param0;
	st.param.f64 	[param0], %fd6;
	.param .b64 param1;
	st.param.f64 	[param1], %fd31;
	.param .b64 retval0;
	call.uni (retval0), 
	__internal_accurate_pow, 
	(
	param0, 
	param1
	);
	ld.param.f64 	%fd2527, [retval0];
	} // callseq 2
	and.pred  	%p2, %p166, %p167;
	neg.f64 	%fd2529, %fd2527;
	selp.f64 	%fd5201, %fd2529, %fd2527, %p2;
	@%p165 bra 	$L__BB0_41;
	setp.eq.s64 	%p168, %rd196, -9223372036854775808;
	selp.b32 	%r557, %r23, 0, %p168;
	setp.lt.s32 	%p169, %r33, 0;
	or.b32  	%r558, %r557, 2146435072;
	selp.b32 	%r559, %r558, %r557, %p169;
	mov.b32 	%r560, 0;
	mov.b64 	%fd5201, {%r560, %r559};
$L__BB0_41:
	setp.neu.f64 	%p170, %fd6, 0d7FF0000000000000;
	add.f64 	%fd2530, %fd3, %fd31;
	{
	.reg .b32 %temp; 
	mov.b64 	{%temp, %r561}, %fd2530;
	}
	and.b32  	%r562, %r561, 2146435072;
	setp.ne.s32 	%p171, %r562, 2146435072;
	or.pred  	%p172, %p171, %p170;
	@%p172 bra 	$L__BB0_43;
	setp.lt.s32 	%p173, %r33, 0;
	selp.b32 	%r563, 0, 2146435072, %p173;
	and.b32  	%r564, %r33, 2147483647;
	setp.ne.s32 	%p174, %r564, 1071644672;
	or.b32  	%r565, %r563, -2147483648;
	selp.b32 	%r566, %r565, %r563, %p174;
	selp.b32 	%r567, %r566, %r563, %p2;
	mov.b32 	%r568, 0;
	mov.b64 	%fd5201, {%r568, %r567};
$L__BB0_43:
	setp.eq.f64 	%p175, %fd3, 0d3FF0000000000000;
	selp.f64 	%fd2531, 0d3FF0000000000000, %fd5201, %p175;
	div.rn.f64 	%fd2532, %fd30, %fd31;
	fma.rn.f64 	%fd5206, %fd2532, %fd2531, %fd29;
	setp.ne.s32 	%p176, %r4134, %r20;
	mov.u32 	%r4135, %r20;
	@%p176 bra 	$L__BB0_35;
$L__BB0_44:
	setp.eq.s32 	%p177, %r19, 0;
	@%p177 bra 	$L__BB0_50;
	setp.neu.f64 	%p178, %fd3, 0d0000000000000000;
	setp.lt.s32 	%p179, %r23, 0;
	mul.wide.u32 	%rd197, %r4135, 8;
	add.s64 	%rd198, %rd175, %rd197;
	ld.f64 	%fd40, [%rd198];
	add.s32 	%r569, %r4135, 1;
	cvt.rn.f64.u32 	%fd41, %r569;
	{
	.reg .b32 %temp; 
	mov.b64 	{%temp, %r35}, %fd41;
	}
	shr.u32 	%r570, %r35, 20;
	and.b32  	%r571, %r570, 2047;
	add.s32 	%r572, %r571, -1012;
	mov.b64 	%rd199, %fd41;
	shl.b64 	%rd200, %rd199, %r572;
	setp.eq.s64 	%p180, %rd200, -9223372036854775808;
	{ // callseq 3, 0
	.param .b64 param0;
	st.param.f64 	[param0], %fd6;
	.param .b64 param1;
	st.param.f64 	[param1], %fd41;
	.param .b64 retval0;
	call.uni (retval0), 
	__internal_accurate_pow, 
	(
	param0, 
	param1
	);
	ld.param.f64 	%fd2533, [retval0];
	} // callseq 3
	and.pred  	%p3, %p179, %p180;
	neg.f64 	%fd2535, %fd2533;
	selp.f64 	%fd5205, %fd2535, %fd2533, %p3;
	@%p178 bra 	$L__BB0_47;
	setp.eq.s64 	%p181, %rd200, -9223372036854775808;
	selp.b32 	%r573, %r23, 0, %p181;
	setp.lt.s32 	%p182, %r35, 0;
	or.b32  	%r574, %r573, 2146435072;
	selp.b32 	%r575, %r574, %r573, %p182;
	mov.b32 	%r576, 0;
	mov.b64 	%fd5205, {%r576, %r575};
$L__BB0_47:
	setp.neu.f64 	%p183, %fd6, 0d7FF0000000000000;
	add.f64 	%fd2536, %fd3, %fd41;
	{
	.reg .b32 %temp; 
	mov.b64 	{%temp, %r577}, %fd2536;
	}
	and.b32  	%r578, %r577, 2146435072;
	setp.ne.s32 	%p184, %r578, 2146435072;
	or.pred  	%p185, %p184, %p183;
	@%p185 bra 	$L__BB0_49;
	setp.lt.s32 	%p186, %r35, 0;
	selp.b32 	%r579, 0, 2146435072, %p186;
	and.b32  	%r580, %r35, 2147483647;
	setp.ne.s32 	%p187, %r580, 1071644672;
	or.b32  	%r581, %r579, -2147483648;
	selp.b32 	%r582, %r581, %r579, %p187;
	selp.b32 	%r583, %r582, %r579, %p3;
	mov.b32 	%r584, 0;
	mov.b64 	%fd5205, {%r584, %r583};
$L__BB0_49:
	setp.eq.f64 	%p188, %fd3, 0d3FF0000000000000;
	selp.f64 	%fd2537, 0d3FF0000000000000, %fd5205, %p188;
	div.rn.f64 	%fd2538, %fd40, %fd41;
	fma.rn.f64 	%fd5206, %fd2538, %fd2537, %fd5206;
$L__BB0_50:
	setp.lt.s32 	%p247, %r523, 1;
	add.f64 	%fd5217, %fd3, %fd5190;
	mov.f64 	%fd5212, 0d0000000000000000;
	@%p247 bra 	$L__BB0_77;
	setp.eq.s32 	%p248, %r18, 0;
	{
	.reg .b32 %temp; 
	mov.b64 	{%temp, %r36}, %fd5217;
	}
	abs.f64 	%fd50, %fd5217;
	mov.f64 	%fd5212, 0d0000000000000000;
	mov.b32 	%r4137, 0;
	@%p248 bra 	$L__BB0_68;
	mov.f64 	%fd5212, 0d0000000000000000;
	mov.b32 	%r4136, 0;
$L__BB0_53:
	setp.neu.f64 	%p249, %fd5217, 0d0000000000000000;
	setp.lt.s32 	%p250, %r36, 0;
	mul.wide.u32 	%rd242, %r4136, 8;
	add.s64 	%rd9, %rd175, %rd242;
	ld.f64 	%fd52, [%rd9];
	add.s32 	%r712, %r4136, 1;
	cvt.rn.f64.u32 	%fd53, %r712;
	{
	.reg .b32 %temp; 
	mov.b64 	{%temp, %r38}, %fd53;
	}
	shr.u32 	%r713, %r38, 20;
	and.b32  	%r714, %r713, 2047;
	add.s32 	%r715, %r714, -1012;
	mov.b64 	%rd243, %fd53;
	shl.b64 	%rd244, %rd243, %r715;
	setp.eq.s64 	%p251, %rd244, -9223372036854775808;
	{ // callseq 11, 0
	.param .b64 param0;
	st.param.f64 	[param0], %fd50;
	.param .b64 param1;
	st.param.f64 	[param1], %fd53;
	.param .b64 retval0;
	call.uni (retval0), 
	__internal_accurate_pow, 
	(
	param0, 
	param1
	);
	ld.param.f64 	%fd2695, [retval0];
	} // callseq 11
	and.pred  	%p4, %p250, %p251;
	neg.f64 	%fd2697, %fd2695;
	selp.f64 	%fd5209, %fd2697, %fd2695, %p4;
	@%p249 bra 	$L__BB0_55;
	setp.eq.s64 	%p252, %rd244, -9223372036854775808;
	selp.b32 	%r716, %r36, 0, %p252;
	setp.lt.s32 	%p253, %r38, 0;
	or.b32  	%r717, %r716, 2146435072;
	selp.b32 	%r718, %r717, %r716, %p253;
	mov.b32 	%r719, 0;
	mov.b64 	%fd5209, {%r719, %r718};
$L__BB0_55:
	add.f64 	%fd2698, %fd5217, %fd53;
	{
	.reg .b32 %temp; 
	mov.b64 	{%temp, %r720}, %fd2698;
	}
	and.b32  	%r721, %r720, 2146435072;
	setp.ne.s32 	%p254, %r721, 2146435072;
	@%p254 bra 	$L__BB0_60;
	setp.num.f64 	%p255, %fd5217, %fd5217;
	@%p255 bra 	$L__BB0_58;
	add.rn.f64 	%fd5209, %fd5217, %fd53;
	bra.uni 	$L__BB0_60;
$L__BB0_58:
	setp.neu.f64 	%p256, %fd50, 0d7FF0000000000000;
	@%p256 bra 	$L__BB0_60;
	setp.lt.s32 	%p257, %r38, 0;
	selp.b32 	%r722, 0, 2146435072, %p257;
	and.b32  	%r723, %r38, 2147483647;
	setp.ne.s32 	%p258, %r723, 1071644672;
	or.b32  	%r724, %r722, -2147483648;
	selp.b32 	%r725, %r724, %r722, %p258;
	selp.b32 	%r726, %r725, %r722, %p4;
	mov.b32 	%r727, 0;
	mov.b64 	%fd5209, {%r727, %r726};
$L__BB0_60:
	setp.eq.f64 	%p259, %fd5217, 0d3FF0000000000000;
	setp.neu.f64 	%p260, %fd5217, 0d0000000000000000;
	setp.lt.s32 	%p261, %r36, 0;
	selp.f64 	%fd2699, 0d3FF0000000000000, %fd5209, %p259;
	div.rn.f64 	%fd2700, %fd52, %fd53;
	fma.rn.f64 	%fd60, %fd2700, %fd2699, %fd5212;
	ld.f64 	%fd61, [%rd9+8];
	add.s32 	%r4136, %r4136, 2;
	cvt.rn.f64.u32 	%fd62, %r4136;
	{
	.reg .b32 %temp; 
	mov.b64 	{%temp, %r40}, %fd62;
	}
	shr.u32 	%r728, %r40, 20;
	and.b32  	%r729, %r728, 2047;
	add.s32 	%r730, %r729, -1012;
	mov.b64 	%rd245, %fd62;
	shl.b64 	%rd246, %rd245, %r730;
	setp.eq.s64 	%p262, %rd246, -9223372036854775808;
	{ // callseq 12, 0
	.param .b64 param0;
	st.param.f64 	[param0], %fd50;
	.param .b64 param1;
	st.param.f64 	[param1], %fd62;
	.param .b64 retval0;
	call.uni (retval0), 
	__internal_accurate_pow, 
	(
	param0, 
	param1
	);
	ld.param.f64 	%fd2701, [retval0];
	} // callseq 12
	and.pred  	%p5, %p261, %p262;
	neg.f64 	%fd2703, %fd2701;
	selp.f64 	%fd5211, %fd2703, %fd2701, %p5;
	@%p260 bra 	$L__BB0_62;
	setp.eq.s64 	%p263, %rd246, -9223372036854775808;
	selp.b32 	%r731, %r36, 0, %p263;
	setp.lt.s32 	%p264, %r40, 0;
	or.b32  	%r732, %r731, 2146435072;
	selp.b32 	%r733, %r732, %r731, %p264;
	mov.b32 	%r734, 0;
	mov.b64 	%fd5211, {%r734, %r733};
$L__BB0_62:
	add.f64 	%fd2704, %fd5217, %fd62;
	{
	.reg .b32 %temp; 
	mov.b64 	{%temp, %r735}, %fd2704;
	}
	and.b32  	%r736, %r735, 2146435072;
	setp.ne.s32 	%p265, %r736, 2146435072;
	@%p265 bra 	$L__BB0_67;
	setp.nan.f64 	%p266, %fd5217, %fd5217;
	@%p266 bra 	$L__BB0_66;
	setp.neu.f64 	%p267, %fd50, 0d7FF0000000000000;
	@%p267 bra 	$L__BB0_67;
	setp.lt.s32 	%p268, %r40, 0;
	selp.b32 	%r737, 0, 2146435072, %p268;
	and.b32  	%r738, %r40, 2147483647;
	setp.ne.s32 	%p269, %r738, 1071644672;
	or.b32  	%r739, %r737, -2147483648;
	selp.b32 	%r740, %r739, %r737, %p269;
	selp.b32 	%r741, %r740, %r737, %p5;
	mov.b32 	%r742, 0;
	mov.b64 	%fd5211, {%r742, %r741};
	bra.uni 	$L__BB0_67;
$L__BB0_66:
	add.rn.f64 	%fd5211, %fd5217, %fd62;
$L__BB0_67:
	setp.eq.f64 	%p270, %fd5217, 0d3FF0000000000000;
	selp.f64 	%fd2705, 0d3FF0000000000000, %fd5211, %p270;
	div.rn.f64 	%fd2706, %fd61, %fd62;
	fma.rn.f64 	%fd5212, %fd2706, %fd2705, %fd60;
	setp.ne.s32 	%p271, %r4136, %r20;
	mov.u32 	%r4137, %r20;
	@%p271 bra 	$L__BB0_53;
$L__BB0_68:
	setp.eq.s32 	%p272, %r19, 0;
	@%p272 bra 	$L__BB0_77;
	setp.neu.f64 	%p273, %fd5217, 0d0000000000000000;
	setp.lt.s32 	%p274, %r36, 0;
	mul.wide.u32 	%rd247, %r4137, 8;
	add.s64 	%rd248, %rd175, %rd247;
	ld.f64 	%fd72, [%rd248];
	add.s32 	%r743, %r4137, 1;
	cvt.rn.f64.u32 	%fd73, %r743;
	{
	.reg .b32 %temp; 
	mov.b64 	{%temp, %r42}, %fd73;
	}
	shr.u32 	%r744, %r42, 20;
	and.b32  	%r745, %r744, 2047;
	add.s32 	%r746, %r745, -1012;
	mov.b64 	%rd249, %fd73;
	shl.b64 	%rd250, %rd249, %r746;
	setp.eq.s64 	%p275, %rd250, -9223372036854775808;
	{ // callseq 13, 0
	.param .b64 param0;
	st.param.f64 	[param0], %fd50;
	.param .b64 param1;
	st.param.f64 	[param1], %fd73;
	.param .b64 retval0;
	call.uni (retval0), 
	__internal_accurate_pow, 
	(
	param0, 
	param1
	);
	ld.param.f64 	%fd2707, [retval0];
	} // callseq 13
	and.pred  	%p6, %p274, %p275;
	neg.f64 	%fd2709, %fd2707;
	selp.f64 	%fd5215, %fd2709, %fd2707, %p6;
	@%p273 bra 	$L__BB0_71;
	setp.eq.s64 	%p276, %rd250, -9223372036854775808;
	selp.b32 	%r747, %r36, 0, %p276;
	setp.lt.s32 	%p277, %r42, 0;
	or.b32  	%r748, %r747, 2146435072;
	selp.b32 	%r749, %r748, %r747, %p277;
	mov.b32 	%r750, 0;
	mov.b64 	%fd5215, {%r750, %r749};
$L__BB0_71:
	add.f64 	%fd2710, %fd5217, %fd73;
	{
	.reg .b32 %temp; 
	mov.b64 	{%temp, %r751}, %fd2710;
	}
	and.b32  	%r752, %r751, 2146435072;
	setp.ne.s32 	%p278, %r752, 2146435072;
	@%p278 bra 	$L__BB0_76;
	setp.nan.f64 	%p279, %fd5217, %fd5217;
	@%p279 bra 	$L__BB0_75;
	setp.neu.f64 	%p280, %fd50, 0d7FF0000000000000;
	@%p280 bra 	$L__BB0_76;
	setp.lt.s32 	%p281, %r42, 0;
	selp.b32 	%r753, 0, 2146435072, %p281;
	and.b32  	%r754, %r42, 2147483647;
	setp.ne.s32 	%p282, %r754, 1071644672;
	or.b32  	%r755, %r753, -2147483648;
	selp.b32 	%r756, %r755, %r753, %p282;
	selp.b32 	%r757, %r756, %r753, %p6;
	mov.b32 	%r758, 0;
	mov.b64 	%fd5215, {%r758, %r757};
	bra.uni 	$L__BB0_76;
$L__BB0_75:
	add.rn.f64 	%fd5215, %fd5217, %fd73;
$L__BB0_76:
	setp.eq.f64 	%p283, %fd5217, 0d3FF0000000000000;
	selp.f64 	%fd2711, 0d3FF0000000000000, %fd5215, %p283;
	div.rn.f64 	%fd2712, %fd72, %fd73;
	fma.rn.f64 	%fd5212, %fd2712, %fd2711, %fd5212;
$L__BB0_77:
	sub.f64 	%fd2713, %fd5212, %fd2;
	sub.f64 	%fd2714, %fd5206, %fd2;
	mul.f64 	%fd2715, %fd2714, %fd2713;
	setp.gtu.f64 	%p284, %fd2715, 0d0000000000000000;
	@%p284 bra 	$L__BB0_78;
	bra.uni 	$L__BB0_86;
$L__BB0_78:
	setp.lt.s32 	%p2994, %r523, 1;
	mov.f64 	%fd5250, 0d0000000000000000;
	@%p2994 bra 	$L__BB0_192;
	setp.eq.s32 	%p2995, %r18, 0;
	{
	.reg .b32 %temp; 
	mov.b64 	{%temp, %r43}, %fd3;
	}
	abs.f64 	%fd82, %fd3;
	mov.f64 	%fd5250, 0d0000000000000000;
	mov.b32 	%r4142, 0;
	@%p2995 bra 	$L__BB0_183;
	mov.f64 	%fd5250, 0d0000000000000000;
	mov.b32 	%r4143, 0;
$L__BB0_81:
	setp.neu.f64 	%p2996, %fd3, 0d0000000000000000;
	setp.lt.s32 	%p2997, %r43, 0;
	mul.wide.u32 	%rd675, %r4143, 8;
	add.s64 	%rd27, %rd175, %rd675;
	ld.f64 	%fd199, [%rd27];
	add.s32 	%r4023, %r4143, 1;
	cvt.rn.f64.u32 	%fd200, %r4023;
	{
	.reg .b32 %temp; 
	mov.b64 	{%temp, %r66}, %fd200;
	}
	shr.u32 	%r4024, %r66, 20;
	and.b32  	%r4025, %r4024, 2047;
	add.s32 	%r4026, %r4025, -1012;
	mov.b64 	%rd676, %fd200;
	shl.b64 	%rd677, %rd676, %r4026;
	setp.eq.s64 	%p2998, %rd677, -9223372036854775808;
	{ // callseq 220, 0
	.param .b64 param0;
	st.param.f64 	[param0], %fd82;
	.param .b64 param1;
	st.param.f64 	[param1], %fd200;
	.param .b64 retval0;
	call.uni (retval0), 
	__internal_accurate_pow, 
	(
	param0, 
	param1
	);
	ld.param.f64 	%fd5147, [retval0];
	} // callseq 220
	and.pred  	%p18, %p2997, %p2998;
	neg.f64 	%fd5149, %fd5147;
	selp.f64 	%fd5253, %fd5149, %fd5147, %p18;
	@%p2996 bra 	$L__BB0_83;
	setp.eq.s64 	%p2999, %rd677, -9223372036854775808;
	selp.b32 	%r4027, %r43, 0, %p2999;
	setp.lt.s32 	%p3000, %r66, 0;
	or.b32  	%r4028, %r4027, 2146435072;
	selp.b32 	%r4029, %r4028, %r4027, %p3000;
	mov.b32 	%r4030, 0;
	mov.b64 	%fd5253, {%r4030, %r4029};
$L__BB0_83:
	add.f64 	%fd5150, %fd3, %fd200;
	{
	.reg .b32 %temp; 
	mov.b64 	{%temp, %r4031}, %fd5150;
	}
	and.b32  	%r4032, %r4031, 2146435072;
	setp.ne.s32 	%p3001, %r4032, 2146435072;
	@%p3001 bra 	$L__BB0_202;
	setp.num.f64 	%p3002, %fd3, %fd3;
	@%p3002 bra 	$L__BB0_200;
	add.rn.f64 	%fd5253, %fd3, %fd200;
	bra.uni 	$L__BB0_202;
$L__BB0_86:
	mov.f64 	%fd83, %fd5217;
	setp.lt.s32 	%p285, %r523, 1;
	mov.f64 	%fd5223, 0d0000000000000000;
	@%p285 bra 	$L__BB0_113;
	setp.eq.s32 	%p286, %r18, 0;
	{
	.reg .b32 %temp; 
	mov.b64 	{%temp, %r44}, %fd83;
	}
	abs.f64 	%fd84, %fd83;
	mov.f64 	%fd5223, 0d0000000000000000;
	mov.b32 	%r4139, 0;
	@%p286 bra 	$L__BB0_104;
	mov.f64 	%fd5223, 0d0000000000000000;
	mov.b32 	%r4138, 0;
$L__BB0_89:
	setp.neu.f64 	%p287, %fd83, 0d0000000000000000;
	setp.lt.s32 	%p288, %r44, 0;
	mul.wide.u32 	%rd251, %r4138, 8;
	add.s64 	%rd13, %rd175, %rd251;
	ld.f64 	%fd86, [%rd13];
	add.s32 	%r761, %r4138, 1;
	cvt.rn.f64.u32 	%fd87, %r761;
	{
	.reg .b32 %temp; 
	mov.b64 	{%temp, %r46}, %fd87;
	}
	shr.u32 	%r762, %r46, 20;
	and.b32  	%r763, %r762, 2047;
	add.s32 	%r764, %r763, -1012;
	mov.b64 	%rd252, %fd87;
	shl.b64 	%rd253, %rd252, %r764;
	setp.eq.s64 	%p289, %rd253, -9223372036854775808;
	{ // callseq 14, 0
	.param .b64 param0;
	st.param.f64 	[param0], %fd84;
	.param .b64 param1;
	st.param.f64 	[param1], %fd87;
	.param .b64 retval0;
	call.uni (retval0), 
	__internal_accurate_pow, 
	(
	param0, 
	param1
	);
	ld.param.f64 	%fd2720, [retval0];
	} // callseq 14
	and.pred  	%p7, %p288, %p289;
	neg.f64 	%fd2722, %fd2720;
	selp.f64 	%fd5220, %fd2722, %fd2720, %p7;
	@%p287 bra 	$L__BB0_91;
	setp.eq.s64 	%p290, %rd253, -9223372036854775808;
	selp.b32 	%r765, %r44, 0, %p290;
	setp.lt.s32 	%p291, %r46, 0;
	or.b32  	%r766, %r765, 2146435072;
	selp.b32 	%r767, %r766, %r765, %p291;
	mov.b32 	%r768, 0;
	mov.b64 	%fd5220, {%r768, %r767};
$L__BB0_91:
	add.f64 	%fd2723, %fd83, %fd87;
	{
	.reg .b32 %temp; 
	mov.b64 	{%temp, %r769}, %fd2723;
	}
	and.b32  	%r770, %r769, 2146435072;
	setp.ne.s32 	%p292, %r770, 2146435072;
	@%p292 bra 	$L__BB0_96;
	setp.num.f64 	%p293, %fd83, %fd83;
	@%p293 bra 	$L__BB0_94;
	add.rn.f64 	%fd5220, %fd83, %fd87;
	bra.uni 	$L__BB0_96;
$L__BB0_94:
	setp.neu.f64 	%p294, %fd84, 0d7FF0000000000000;
	@%p294 bra 	$L__BB0_96;
	setp.lt.s32 	%p295, %r46, 0;
	selp.b32 	%r771, 0, 2146435072, %p295;
	and.b32  	%r772, %r46, 2147483647;
	setp.ne.s32 	%p296, %r772, 1071644672;
	or.b32  	%r773, %r771, -2147483648;
	selp.b32 	%r774, %r773, %r771, %p296;
	selp.b32 	%r775, %r774, %r771, %p7;
	mov.b32 	%r776, 0;
	mov.b64 	%fd5220, {%r776, %r775};
$L__BB0_96:
	setp.eq.f64 	%p297, %fd83, 0d3FF0000000000000;
	setp.neu.f64 	%p298, %fd83, 0d0000000000000000;
	setp.lt.s32 	%p299, %r44, 0;
	selp.f64 	%fd2724, 0d3FF0000000000000, %fd5220, %p297;
	div.rn.f64 	%fd2725, %fd86, %fd87;
	fma.rn.f64 	%fd94, %fd2725, %fd2724, %fd5223;
	ld.f64 	%fd95, [%rd13+8];
	add.s32 	%r4138, %r4138, 2;
	cvt.rn.f64.u32 	%fd96, %r4138;
	{
	.reg .b32 %temp; 
	mov.b64 	{%temp, %r48}, %fd96;
	}
	shr.u32 	%r777, %r48, 20;
	and.b32  	%r778, %r777, 2047;
	add.s32 	%r779, %r778, -1012;
	mov.b64 	%rd254, %fd96;
	shl.b64 	%rd255, %rd254, %r779;
	setp.eq.s64 	%p300, %rd255, -9223372036854775808;
	{ // callseq 15, 0
	.param .b64 param0;
	st.param.f64 	[param0], %fd84;
	.param .b64 param1;
	st.param.f64 	[param1], %fd96;
	.param .b64 retval0;
	call.uni (retval0), 
	__internal_accurate_pow, 
	(
	param0, 
	param1
	);
	ld.param.f64 	%fd2726, [retval0];
	} // callseq 15
	and.pred  	%p8, %p299, %p300;
	neg.f64 	%fd2728, %fd2726;
	selp.f64 	%fd5222, %fd2728, %fd2726, %p8;
	@%p298 bra 	$L__BB0_98;
	setp.eq.s64 	%p301, %rd255, -9223372036854775808;
	selp.b32 	%r780, %r44, 0, %p301;
	setp.lt.s32 	%p302, %r48, 0;
	or.b32  	%r781, %r780, 2146435072;
	selp.b32 	%r782, %r781, %r780, %p302;
	mov.b32 	%r783, 0;
	mov.b64 	%fd5222, {%r783, %r782};
$L__BB0_98:
	add.f64 	%fd2729, %fd83, %fd96;
	{
	.reg .b32 %temp; 
	mov.b64 	{%temp, %r784}, %fd2729;
	}
	and.b32  	%r785, %r784, 2146435072;
	setp.ne.s32 	%p303, %r785, 2146435072;
	@%p303 bra 	$L__BB0_103;
	setp.nan.f64 	%p304, %fd83, %fd83;
	@%p304 bra 	$L__BB0_102;
	setp.neu.f64 	%p305, %fd84, 0d7FF0000000000000;
	@%p305 bra 	$L__BB0_103;
	setp.lt.s32 	%p306, %r48, 0;
	selp.b32 	%r786, 0, 2146435072, %p306;
	and.b32  	%r787, %r48, 2147483647;
	setp.ne.s32 	%p307, %r787, 1071644672;
	or.b32  	%r788, %r786, -2147483648;
	selp.b32 	%r789, %r788, %r786, %p307;
	selp.b32 	%r790, %r789, %r786, %p8;
	mov.b32 	%r791, 0;
	mov.b64 	%fd5222, {%r791, %r790};
	bra.uni 	$L__BB0_103;
$L__BB0_102:
	add.rn.f64 	%fd5222, %fd83, %fd96;
$L__BB0_103:
	setp.eq.f64 	%p308, %fd83, 0d3FF0000000000000;
	selp.f64 	%fd2730, 0d3FF0000000000000, %fd5222, %p308;
	div.rn.f64 	%fd2731, %fd95, %fd96;
	fma.rn.f64 	%fd5223, %fd2731, %fd2730, %fd94;
	setp.ne.s32 	%p309, %r4138, %r20;
	mov.u32 	%r4139, %r20;
	@%p309 bra 	$L__BB0_89;
$L__BB0_104:
	setp.eq.s32 	%p310, %r19, 0;
	@%p310 bra 	$L__BB0_113;
	setp.neu.f64 	%p311, %fd83, 0d0000000000000000;
	setp.lt.s32 	%p312, %r44, 0;
	mul.wide.u32 	%rd256, %r4139, 8;
	add.s64 	%rd257, %rd175, %rd256;
	ld.f64 	%fd106, [%rd257];
	add.s32 	%r792, %r4139, 1;
	cvt.rn.f64.u32 	%fd107, %r792;
	{
	.reg .b32 %temp; 
	mov.b64 	{%temp, %r50}, %fd107;
	}
	shr.u32 	%r793, %r50, 20;
	and.b32  	%r794, %r793, 2047;
	add.s32 	%r795, %r794, -1012;
	mov.b64 	%rd258, %fd107;
	shl.b64 	%rd259, %rd258, %r795;
	setp.eq.s64 	%p313, %rd259, -9223372036854775808;
	{ // callseq 16, 0
	.param .b64 param0;
	st.param.f64 	[param0], %fd84;
	.param .b64 param1;
	st.param.f64 	[param1], %fd107;
	.param .b64 retval0;
	call.uni (retval0), 
	__internal_accurate_pow, 
	(
	param0, 
	param1
	);
	ld.param.f64 	%fd2732, [retval0];
	} // callseq 16
	and.pred  	%p9, %p312, %p313;
	neg.f64 	%fd2734, %fd2732;
	selp.f64 	%fd5226, %fd2734, %fd2732, %p9;
	@%p311 bra 	$L__BB0_107;
	setp.eq.s64 	%p314, %rd259, -9223372036854775808;
	selp.b32 	%r796, %r44, 0, %p314;
	setp.lt.s32 	%p315, %r50, 0;
	or.b32  	%r797, %r796, 2146435072;
	selp.b32 	%r798, %r797, %r796, %p315;
	mov.b32 	%r799, 0;
	mov.b64 	%fd5226, {%r799, %r798};
$L__BB0_107:
	add.f64 	%fd2735, %fd83, %fd107;
	{
	.reg .b32 %temp; 
	mov.b64 	{%temp, %r800}, %fd2735;
	}
	and.b32  	%r801, %r800, 2146435072;
	setp.ne.s32 	%p316, %r801, 2146435072;
	@%p316 bra 	$L__BB0_112;
	setp.nan.f64 	%p317, %fd83, %fd83;
	@%p317 bra 	$L__BB0_111;
	setp.neu.f64 	%p318, %fd84, 0d7FF0000000000000;
	@%p318 bra 	$L__BB0_112;
	setp.lt.s32 	%p319, %r50, 0;
	selp.b32 	%r802, 0, 2146435072, %p319;
	and.b32  	%r803, %r50, 2147483647;
	setp.ne.s32 	%p320, %r803, 1071644672;
	or.b32  	%r804, %r802, -2147483648;
	selp.b32 	%r805, %r804, %r802, %p320;
	selp.b32 	%r806, %r805, %r802, %p9;
	mov.b32 	%r807, 0;
	mov.b64 	%fd5226, {%r807, %r806};
	bra.uni 	$L__BB0_112;
$L__BB0_111:
	add.rn.f64 	%fd5226, %fd83, %fd107;
$L__BB0_112:
	setp.eq.f64 	%p321, %fd83, 0d3FF0000000000000;
	selp.f64 	%fd2736, 0d3FF0000000000000, %fd5226, %p321;
	div.rn.f64 	%fd2737, %fd106, %fd107;
	fma.rn.f64 	%fd5223, %fd2737, %fd2736, %fd5223;
$L__BB0_113:
	setp.lt.s32 	%p322, %r523, 1;
	mov.f64 	%fd5245, 0d0000000000000000;
	@%p322 bra 	$L__BB0_170;
	setp.lt.u32 	%p323, %r18, 3;
	{
	.reg .b32 %temp; 
	mov.b64 	{%temp, %r51}, %fd83;
	}
	abs.f64 	%fd116, %fd83;
	mov.f64 	%fd5245, 0d0000000000000000;
	mov.b32 	%r4141, 0;
	@%p323 bra 	$L__BB0_145;
	mov.f64 	%fd5245, 0d0000000000000000;
	mov.b32 	%r4140, 0;
$L__BB0_116:
	setp.neu.f64 	%p324, %fd83, 0d0000000000000000;
	setp.lt.s32 	%p325, %r51, 0;
	mul.wide.u32 	%rd260, %r4140, 8;
	add.s64 	%rd17, %rd175, %rd260;
	ld.f64 	%fd118, [%rd17];
	cvt.rn.f64.u32 	%fd119, %r4140;
	{
	.reg .b32 %temp; 
	mov.b64 	{%temp, %r53}, %fd119;
	}
	shr.u32 	%r810, %r53, 20;
	and.b32  	%r811, %r810, 2047;
	add.s32 	%r812, %r811, -1012;
	mov.b64 	%rd261, %fd119;
	shl.b64 	%rd262, %rd261, %r812;
	setp.eq.s64 	%p326, %rd262, -9223372036854775808;
	{ // callseq 17, 0
	.param .b64 param0;
	st.param.f64 	[param0], %fd116;
	.param .b64 param1;
	st.param.f64 	[param1], %fd119;
	.param .b64 retval0;
	call.uni (retval0), 
	__internal_accurate_pow, 
	(
	param0, 
	param1
	);
	ld.param.f64 	%fd2742, [retval0];
	} // callseq 17
	and.pred  	%p10, %p325, %p326;
	neg.f64 	%fd2744, %fd2742;
	selp.f64 	%fd5230, %fd2744, %fd2742, %p10;
	@%p324 bra 	$L__BB0_118;
	setp.eq.s64 	%p327, %rd262, -9223372036854775808;
	selp.b32 	%r813, %r51, 0, %p327;
	setp.lt.s32 	%p328, %r53, 0;
	or.b32  	%r814, %r813, 2146435072;
	selp.b32 	%r815, %r814, %r813, %p328;
	mov.b32 	%r816, 0;
	mov.b64 	%fd5230, {%r816, %r815};
$L__BB0_118:
	add.f64 	%fd2745, %fd83, %fd119;
	{
	.reg .b32 %temp; 
	mov.b64 	{%temp, %r817}, %fd2745;
	}
	and.b32  	%r818, %r817, 2146435072;
	setp.ne.s32 	%p329, %r818, 2146435072;
	@%p329 bra 	$L__BB0_123;
	setp.num.f64 	%p330, %fd83, %fd83;
	@%p330 bra 	$L__BB0_121;
	add.rn.f64 	%fd5230, %fd83, %fd119;
	bra.uni 	$L__BB0_123;
$L__BB0_121:
	setp.neu.f64 	%p331, %fd116, 0d7FF0000000000000;
	@%p331 bra 	$L__BB0_123;
	setp.lt.s32 	%p332, %r53, 0;
	selp.b32 	%r819, 0, 2146435072, %p332;
	and.b32  	%r820, %r53, 2147483647;
	setp.ne.s32 	%p333, %r820, 1071644672;
	or.b32  	%r821, %r819, -2147483648;
	selp.b32 	%r822, %r821, %r819, %p333;
	selp.b32 	%r823, %r822, %r819, %p10;
	mov.b32 	%r824, 0;
	mov.b64 	%fd5230, {%r824, %r823};
$L__BB0_123:
	setp.eq.f64 	%p334, %fd83, 0d3FF0000000000000;
	setp.neu.f64 	%p335, %fd83, 0d0000000000000000;
	setp.lt.s32 	%p336, %r51, 0;
	setp.eq.s32 	%p337, %r4140, 0;
	selp.f64 	%fd2746, 0d3FF0000000000000, %fd5230, %p337;
	selp.f64 	%fd2747, 0d3FF0000000000000, %fd2746, %p334;
	fma.rn.f64 	%fd126, %fd118, %fd2747, %fd5245;
	add.s32 	%r825, %r4140, 1;
	ld.f64 	%fd127, [%rd17+8];
	cvt.rn.f64.u32 	%fd128, %r825;
	{
	.reg .b32 %temp; 
	mov.b64 	{%temp, %r54}, %fd128;
	}
	shr.u32 	%r826, %r54, 20;
	and.b32  	%r827, %r826, 2047;
	add.s32 	%r828, %r827, -1012;
	mov.b64 	%rd263, %fd128;
	shl.b64 	%rd264, %rd263, %r828;
	setp.eq.s64 	%p338, %rd264, -9223372036854775808;
	{ // callseq 18, 0
	.param .b64 param0;
	st.param.f64 	[param0], %fd116;
	.param .b64 param1;
	st.param.f64 	[param1], %fd128;
	.param .b64 retval0;
	call.uni (retval0), 
	__internal_accurate_pow, 
	(
	param0, 
	param1
	);
	ld.param.f64 	%fd2748, [retval0];
	} // callseq 18
	and.pred  	%p11, %p336, %p338;
	neg.f64 	%fd2750, %fd2748;
	selp.f64 	%fd5232, %fd2750, %fd2748, %p11;
	@%p335 bra 	$L__BB0_125;
	setp.eq.s64 	%p339, %rd264, -9223372036854775808;
	selp.b32 	%r829, %r51, 0, %p339;
	setp.lt.s32 	%p340, %r54, 0;
	or.b32  	%r830, %r829, 2146435072;
	selp.b32 	%r831, %r830, %r829, %p340;
	mov.b32 	%r832, 0;
	mov.b64 	%fd5232, {%r832, %r831};
$L__BB0_125:
	add.f64 	%fd2751, %fd83, %fd128;
	{
	.reg .b32 %temp; 
	mov.b64 	{%temp, %r833}, %fd2751;
	}
	and.b32  	%r834, %r833, 2146435072;
	setp.ne.s32 	%p341, %r834, 2146435072;
	@%p341 bra 	$L__BB0_130;
	setp.nan.f64 	%p342, %fd83, %fd83;
	@%p342 bra 	$L__BB0_129;
	setp.neu.f64 	%p343, %fd116, 0d7FF0000000000000;
	@%p343 bra 	$L__BB0_130;
	setp.lt.s32 	%p344, %r54, 0;
	selp.b32 	%r835, 0, 2146435072, %p344;
	and.b32  	%r836, %r54, 2147483647;
	setp.ne.s32 	%p345, %r836, 1071644672;
	or.b32  	%r837, %r835, -2147483648;
	selp.b32 	%r838, %r837, %r835, %p345;
	selp.b32 	%r839, %r838, %r835, %p11;
	mov.b32 	%r840, 0;
	mov.b64 	%fd5232, {%r840, %r839};
	bra.uni 	$L__BB0_130;
$L__BB0_129:
	add.rn.f64 	%fd5232, %fd83, %fd128;
$L__BB0_130:
	setp.eq.f64 	%p346, %fd83, 0d3FF0000000000000;
	setp.neu.f64 	%p347, %fd83, 0d0000000000000000;
	setp.lt.s32 	%p348, %r51, 0;
	selp.f64 	%fd2752, 0d3FF0000000000000, %fd5232, %p346;
	fma.rn.f64 	%fd135, %fd127, %fd2752, %fd126;
	add.s32 	%r841, %r4140, 2;
	ld.f64 	%fd136, [%rd17+16];
	cvt.rn.f64.u32 	%fd137, %r841;
	{
	.reg .b32 %temp; 
	mov.b64 	{%temp, %r55}, %fd137;
	}
	shr.u32 	%r842, %r55, 20;
	and.b32  	%r843, %r842, 2047;
	add.s32 	%r844, %r843, -1012;
	mov.b64 	%rd265, %fd137;
	shl.b64 	%rd266, %rd265, %r844;
	setp.eq.s64 	%p349, %rd266, -9223372036854775808;
	{ // callseq 19, 0
	.param .b64 param0;
	st.param.f64 	[param0], %fd116;
	.param .b64 param1;
	st.param.f64 	[param1], %fd137;
	.param .b64 retval0;
	call.uni (retval0), 
	__internal_accurate_pow, 
	(
	param0, 
	param1
	);
	ld.param.f64 	%fd2753, [retval0];
	} // callseq 19
	and.pred  	%p12, %p348, %p349;
	neg.f64 	%fd2755, %fd2753;
	selp.f64 	%fd5234, %fd2755, %fd2753, %p12;
	@%p347 bra 	$L__BB0_132;
	setp.eq.s64 	%p350, %rd266, -9223372036854775808;
	selp.b32 	%r845, %r51, 0, %p350;
	setp.lt.s32 	%p351, %r55, 0;
	or.b32  	%r846, %r845, 2146435072;
	selp.b32 	%r847, %r846, %r845, %p351;
	mov.b32 	%r848, 0;
	mov.b64 	%fd5234, {%r848, %r847};
$L__BB0_132:
	add.f64 	%fd2756, %fd83, %fd137;
	{
	.reg .b32 %temp; 
	mov.b64 	{%temp, %r849}, %fd2756;
	}
	and.b32  	%r850, %r849, 2146435072;
	setp.ne.s32 	%p352, %r850, 2146435072;
	@%p352 bra 	$L__BB0_137;
	setp.nan.f64 	%p353, %fd83, %fd83;
	@%p353 bra 	$L__BB0_136;
	setp.neu.f64 	%p354, %fd116, 0d7FF0000000000000;
	@%p354 bra 	$L__BB0_137;
	setp.lt.s32 	%p355, %r55, 0;
	selp.b32 	%r851, 0, 2146435072, %p355;
	and.b32  	%r852, %r55, 2147483647;
	setp.ne.s32 	%p356, %r852, 1071644672;
	or.b32  	%r853, %r851, -2147483648;
	selp.b32 	%r854, %r853, %r851, %p356;
	selp.b32 	%r855, %r854, %r851, %p12;
	mov.b32 	%r856, 0;
	mov.b64 	%fd5234, {%r856, %r855};
	bra.uni 	$L__BB0_137;
$L__BB0_136:
	add.rn.f64 	%fd5234, %fd83, %fd137;
$L__BB0_137:
	setp.eq.f64 	%p357, %fd83, 0d3FF0000000000000;
	setp.neu.f64 	%p358, %fd83, 0d0000000000000000;
	setp.lt.s32 	%p359, %r51, 0;
	selp.f64 	%fd2757, 0d3FF0000000000000, %fd5234, %p357;
	fma.rn.f64 	%fd144, %fd136, %fd2757, %fd135;
	add.s32 	%r857, %r4140, 3;
	ld.f64 	%fd145, [%rd17+24];
	cvt.rn.f64.u32 	%fd146, %r857;
	{
	.reg .b32 %temp; 
	mov.b64 	{%temp, %r56}, %fd146;
	}
	shr.u32 	%r858, %r56, 20;
	and.b32  	%r859, %r858, 2047;
	add.s32 	%r860, %r859, -1012;
	mov.b64 	%rd267, %fd146;
	shl.b64 	%rd268, %rd267, %r860;
	setp.eq.s64 	%p360, %rd268, -9223372036854775808;
	{ // callseq 20, 0
	.param .b64 param0;
	st.param.f64 	[param0], %fd116;
	.param .b64 param1;
	st.param.f64 	[param1], %fd146;
	.param .b64 retval0;
	call.uni (retval0), 
	__internal_accurate_pow, 
	(
	param0, 
	param1
	);
	ld.param.f64 	%fd2758, [retval0];
	} // callseq 20
	and.pred  	%p13, %p359, %p360;
	neg.f64 	%fd2760, %fd2758;
	selp.f64 	%fd5236, %fd2760, %fd2758, %p13;
	@%p358 bra 	$L__BB0_139;
	setp.eq.s64 	%p361, %rd268, -9223372036854775808;
	selp.b32 	%r861, %r51, 0, %p361;
	setp.lt.s32 	%p362, %r56, 0;
	or.b32  	%r862, %r861, 2146435072;
	selp.b32 	%r863, %r862, %r861, %p362;
	mov.b32 	%r864, 0;
	mov.b64 	%fd5236, {%r864, %r863};
$L__BB0_139:
	add.f64 	%fd2761, %fd83, %fd146;
	{
	.reg .b32 %temp; 
	mov.b64 	{%temp, %r865}, %fd2761;
	}
	and.b32  	%r866, %r865, 2146435072;
	setp.ne.s32 	%p363, %r866, 2146435072;
	@%p363 bra 	$L__BB0_144;
	setp.nan.f64 	%p364, %fd83, %fd83;
	@%p364 bra 	$L__BB0_143;
	setp.neu.f64 	%p365, %fd116, 0d7FF0000000000000;
	@%p365 bra 	$L__BB0_144;
	setp.lt.s32 	%p366, %r56, 0;
	selp.b32 	%r867, 0, 2146435072, %p366;
	and.b32  	%r868, %r56, 2147483647;
	setp.ne.s32 	%p367, %r868, 1071644672;
	or.b32  	%r869, %r867, -2147483648;
	selp.b32 	%r870, %r869, %r867, %p367;
	selp.b32 	%r871, %r870, %r867, %p13;
	mov.b32 	%r872, 0;
	mov.b64 	%fd5236, {%r872, %r871};
	bra.uni 	$L__BB0_144;
$L__BB0_143:
	add.rn.f64 	%fd5236, %fd83, %fd146;
$L__BB0_144:
	setp.eq.f64 	%p368, %fd83, 0d3FF0000000000000;
	selp.f64 	%fd2762, 0d3FF0000000000000, %fd5236, %p368;
	fma.rn.f64 	%fd5245, %fd145, %fd2762, %fd144;
	add.s32 	%r4140, %r4140, 4;
	setp.ne.s32 	%p369, %r4140, %r22;
	mov.u32 	%r4141, %r22;
	@%p369 bra 	$L__BB0_116;
$L__BB0_145:
	setp.eq.s32 	%p370, %r21, 0;
	@%p370 bra 	$L__BB0_170;
	setp.neu.f64 	%p371, %fd83, 0d0000000000000000;
	setp.lt.s32 	%p372, %r51, 0;
	mul.wide.u32 	%rd269, %r4141, 8;
	add.s64 	%rd22, %rd175, %rd269;
	ld.f64 	%fd156, [%rd22];
	cvt.rn.f64.u32 	%fd157, %r4141;
	{
	.reg .b32 %temp; 
	mov.b64 	{%temp, %r59}, %fd157;
	}
	shr.u32 	%r873, %r59, 20;
	and.b32  	%r874, %r873, 2047;
	add.s32 	%r875, %r874, -1012;
	mov.b64 	%rd270, %fd157;
	shl.b64 	%rd271, %rd270, %r875;
	setp.eq.s64 	%p373, %rd271, -9223372036854775808;
	{ // callseq 21, 0
	.param .b64 param0;
	st.param.f64 	[param0], %fd116;
	.param .b64 param1;
	st.param.f64 	[param1], %fd157;
	.param .b64 retval0;
	call.uni (retval0), 
	__internal_accurate_pow, 
	(
	param0, 
	param1
	);
	ld.param.f64 	%fd2763, [retval0];
	} // callseq 21
	and.pred  	%p14, %p372, %p373;
	neg.f64 	%fd2765, %fd2763;
	selp.f64 	%fd5240, %fd2765, %fd2763, %p14;
	@%p371 bra 	$L__BB0_148;
	setp.eq.s64 	%p374, %rd271, -9223372036854775808;
	selp.b32 	%r876, %r51, 0, %p374;
	setp.lt.s32 	%p375, %r59, 0;
	or.b32  	%r877, %r876, 2146435072;
	selp.b32 	%r878, %r877, %r876, %p375;
	mov.b32 	%r879, 0;
	mov.b64 	%fd5240, {%r879, %r878};
$L__BB0_148:
	add.f64 	%fd2766, %fd83, %fd157;
	{
	.reg .b32 %temp; 
	mov.b64 	{%temp, %r880}, %fd2766;
	}
	and.b32  	%r881, %r880, 2146435072;
	setp.ne.s32 	%p376, %r881, 2146435072;
	@%p376 bra 	$L__BB0_153;
	setp.nan.f64 	%p377, %fd83, %fd83;
	@%p377 bra 	$L__BB0_152;
	setp.neu.f64 	%p378, %fd116, 0d7FF0000000000000;
	@%p378 bra 	$L__BB0_153;
	setp.lt.s32 	%p379, %r59, 0;
	selp.b32 	%r882, 0, 2146435072, %p379;
	and.b32  	%r883, %r59, 2147483647;
	setp.ne.s32 	%p380, %r883, 1071644672;
	or.b32  	%r884, %r882, -2147483648;
	selp.b32 	%r885, %r884, %r882, %p380;
	selp.b32 	%r886, %r885, %r882, %p14;
	mov.b32 	%r887, 0;
	mov.b64 	%fd5240, {%r887, %r886};
	bra.uni 	$L__BB0_153;
$L__BB0_152:
	add.rn.f64 	%fd5240, %fd83, %fd157;
$L__BB0_153:
	setp.eq.f64 	%p381, %fd83, 0d3FF0000000000000;
	setp.eq.s32 	%p382, %r21, 1;
	setp.eq.s32 	%p383, %r4141, 0;
	selp.f64 	%fd2767, 0d3FF0000000000000, %fd5240, %p383;
	selp.f64 	%fd2768, 0d3FF0000000000000, %fd2767, %p381;
	fma.rn.f64 	%fd5245, %fd156, %fd2768, %fd5245;
	@%p382 bra 	$L__BB0_170;
	setp.neu.f64 	%p384, %fd83, 0d0000000000000000;
	setp.lt.s32 	%p385, %r51, 0;
	add.s32 	%r888, %r4141, 1;
	ld.f64 	%fd165, [%rd22+8];
	cvt.rn.f64.u32 	%fd166, %r888;
	{
	.reg .b32 %temp; 
	mov.b64 	{%temp, %r60}, %fd166;
	}
	shr.u32 	%r889, %r60, 20;
	and.b32  	%r890, %r889, 2047;
	add.s32 	%r891, %r890, -1012;
	mov.b64 	%rd272, %fd166;
	shl.b64 	%rd273, %rd272, %r891;
	setp.eq.s64 	%p386, %rd273, -9223372036854775808;
	{ // callseq 22, 0
	.param .b64 param0;
	st.param.f64 	[param0], %fd116;
	.param .b64 param1;
	st.param.f64 	[param1], %fd166;
	.param .b64 retval0;
	call.uni (retval0), 
	__internal_accurate_pow, 
	(
	param0, 
	param1
	);
	ld.param.f64 	%fd2769, [retval0];
	} // callseq 22
	and.pred  	%p15, %p385, %p386;
	neg.f64 	%fd2771, %fd2769;
	selp.f64 	%fd5242, %fd2771, %fd2769, %p15;
	@%p384 bra 	$L__BB0_156;
	setp.eq.s64 	%p387, %rd273, -9223372036854775808;
	selp.b32 	%r892, %r51, 0, %p387;
	setp.lt.s32 	%p388, %r60, 0;
	or.b32  	%r893, %r892, 2146435072;
	selp.b32 	%r894, %r893, %r892, %p388;
	mov.b32 	%r895, 0;
	mov.b64 	%fd5242, {%r895, %r894};
$L__BB0_156:
	add.f64 	%fd2772, %fd83, %fd166;
	{
	.reg .b32 %temp; 
	mov.b64 	{%temp, %r896}, %fd2772;
	}
	and.b32  	%r897, %r896, 2146435072;
	setp.ne.s32 	%p389, %r897, 2146435072;
	@%p389 bra 	$L__BB0_161;
	setp.nan.f64 	%p390, %fd83, %fd83;
	@%p390 bra 	$L__BB0_160;
	setp.neu.f64 	%p391, %fd116, 0d7FF0000000000000;
	@%p391 bra 	$L__BB0_161;
	setp.lt.s32 	%p392, %r60, 0;
	selp.b32 	%r898, 0, 2146435072, %p392;
	and.b32  	%r899, %r60, 2147483647;
	setp.ne.s32 	%p393, %r899, 1071644672;
	or.b32  	%r900, %r898, -2147483648;
	selp.b32 	%r901, %r900, %r898, %p393;
	selp.b32 	%r902, %r901, %r898, %p15;
	mov.b32 	%r903, 0;
	mov.b64 	%fd5242, {%r903, %r902};
	bra.uni 	$L__BB0_161;
$L__BB0_160:
	add.rn.f64 	%fd5242, %fd83, %fd166;
$L__BB0_161:
	setp.eq.f64 	%p394, %fd83, 0d3FF0000000000000;
	setp.eq.s32 	%p395, %r21, 2;
	selp.f64 	%fd2773, 0d3FF0000000000000, %fd5242, %p394;
	fma.rn.f64 	%fd5245, %fd165, %fd2773, %fd5245;
	@%p395 bra 	$L__BB0_170;
	setp.neu.f64 	%p396, %fd83, 0d0000000000000000;
	setp.lt.s32 	%p397, %r51, 0;
	add.s32 	%r904, %r4141, 2;
	ld.f64 	%fd174, [%rd22+16];
	cvt.rn.f64.u32 	%fd175, %r904;
	{
	.reg .b32 %temp; 
	mov.b64 	{%temp, %r61}, %fd175;
	}
	shr.u32 	%r905, %r61, 20;
	and.b32  	%r906, %r905, 2047;
	add.s32 	%r907, %r906, -1012;
	mov.b64 	%rd274, %fd175;
	shl.b64 	%rd275, %rd274, %r907;
	setp.eq.s64 	%p398, %rd275, -9223372036854775808;
	{ // callseq 23, 0
	.param .b64 param0;
	st.param.f64 	[param0], %fd116;
	.param .b64 param1;
	st.param.f64 	[param1], %fd175;
	.param .b64 retval0;
	call.uni (retval0), 
	__internal_accurate_pow, 
	(
	param0, 
	param1
	);
	ld.param.f64 	%fd2774, [retval0];
	} // callseq 23
	and.pred  	%p16, %p397, %p398;
	neg.f64 	%fd2776, %fd2774;
	selp.f64 	%fd5244, %fd2776, %fd2774, %p16;
	@%p396 bra 	$L__BB0_164;
	setp.eq.s64 	%p399, %rd275, -9223372036854775808;
	selp.b32 	%r908, %r51, 0, %p399;
	setp.lt.s32 	%p400, %r61, 0;
	or.b32  	%r909, %r908, 2146435072;
	selp.b32 	%r910, %r909, %r908, %p400;
	mov.b32 	%r911, 0;
	mov.b64 	%fd5244, {%r911, %r910};
$L__BB0_164:
	add.f64 	%fd2777, %fd83, %fd175;
	{
	.reg .b32 %temp; 
	mov.b64 	{%temp, %r912}, %fd2777;
	}
	and.b32  	%r913, %r912, 2146435072;
	setp.ne.s32 	%p401, %r913, 2146435072;
	@%p401 bra 	$L__BB0_169;
	setp.nan.f64 	%p402, %fd83, %fd83;
	@%p402 bra 	$L__BB0_168;
	setp.neu.f64 	%p403, %fd116, 0d7FF0000000000000;
	@%p403 bra 	$L__BB0_169;
	setp.lt.s32 	%p404, %r61, 0;
	selp.b32 	%r914, 0, 2146435072, %p404;
	and.b32  	%r915, %r61, 2147483647;
	setp.ne.s32 	%p405, %r915, 1071644672;
	or.b32  	%r916, %r914, -2147483648;
	selp.b32 	%r917, %r916, %r914, %p405;
	selp.b32 	%r918, %r917, %r914, %p16;
	mov.b32 	%r919, 0;
	mov.b64 	%fd5244, {%r919, %r918};
	bra.uni 	$L__BB0_169;
$L__BB0_168:
	add.rn.f64 	%fd5244, %fd83, %fd175;
$L__BB0_169:
	setp.eq.f64 	%p406, %fd83, 0d3FF0000000000000;
	selp.f64 	%fd2778, 0d3FF0000000000000, %fd5244, %p406;
	fma.rn.f64 	%fd5245, %fd174, %fd2778, %fd5245;
$L__BB0_170:
	sub.f64 	%fd2779, %fd5223, %fd2;
	div.rn.f64 	%fd2780, %fd2779, %fd5245;
	sub.f64 	%fd5217, %fd83, %fd2780;
	sub.f64 	%fd2781, %fd5217, %fd83;
	abs.f64 	%fd2782, %fd2781;
	setp.gt.f64 	%p407, %fd2782, 0d3EB0C6F7A0B5ED8D;
	@%p407 bra 	$L__BB0_86;
	add.f64 	%fd248, %fd5217, %fd5217;
	setp.eq.f64 	%p408, %fd248, 0dBFF0000000000000;
	mov.f64 	%fd5842, %fd2515;
	@%p408 bra 	$L__BB0_2057;
	setp.leu.f64 	%p409, %fd248, 0d0000000000000000;
	mov.f64 	%fd5795, 0d0000000000000000;
	mov.f64 	%fd5796, %fd5795;
	mov.f64 	%fd5797, %fd5795;
	mov.f64 	%fd5798, %fd5795;
	mov.f64 	%fd5799, %fd5795;
	mov.f64 	%fd5800, %fd5795;
	@%p409 bra 	$L__BB0_1932;
	mov.f64 	%fd2787, 0d3FF8000000000000;
	{
	.reg .b32 %temp; 
	mov.b64 	{%temp, %r920}, %fd2787;
	}
	mov.f64 	%fd2788, 0d4000000000000000;
	{
	.reg .b32 %temp; 
	mov.b64 	{%temp, %r75}, %fd2788;
	}
	and.b32  	%r921, %r75, 2146435072;
	setp.eq.s32 	%p410, %r921, 1062207488;
	{ // callseq 24, 0
	.param .b64 param0;
	st.param.f64 	[param0], 0d3FF8000000000000;
	.param .b64 param1;
	st.param.f64 	[param1], 0d4000000000000000;
	.param .b64 retval0;
	call.uni (retval0), 
	__internal_accurate_pow, 
	(
	param0, 
	param1
	);
	ld.param.f64 	%fd2789, [retval0];
	} // callseq 24
	setp.lt.s32 	%p412, %r920, 0;
	neg.f64 	%fd2791, %fd2789;
	selp.f64 	%fd2792, %fd2791, %fd2789, %p410;
	selp.f64 	%fd249, %fd2792, %fd2789, %p412;
	setp.lt.s32 	%p413, %r75, 0;
	selp.b32 	%r76, 0, 2146435072, %p413;
	and.b32  	%r922, %r75, 2147483647;
	setp.ne.s32 	%p414, %r922, 1071644672;
	and.pred  	%p23, %p410, %p414;
	mov.f64 	%fd2793, 0d4010000000000000;
	{
	.reg .b32 %temp; 
	mov.b64 	{%temp, %r77}, %fd2793;
	}
	and.b32  	%r923, %r77, 2146435072;
	setp.eq.s32 	%p415, %r923, 1072693248;
	and.b32  	%r924, %r77, 2147483647;
	setp.ne.s32 	%p416, %r924, 1071644672;
	and.pred  	%p24, %p415, %p416;
	mov.f64 	%fd2794, 0d4020A1C833FFF0AA;
	{
	.reg .b32 %temp; 
	mov.b64 	{%temp, %r925}, %fd2794;
	}
	{ // callseq 25, 0
	.param .b64 param0;
	st.param.f64 	[param0], 0d4020A1C833FFF0AA;
	.param .b64 param1;
	st.param.f64 	[param1], 0d4000000000000000;
	.param .b64 retval0;
	call.uni (retval0), 
	__internal_accurate_pow, 
	(
	param0, 
	param1
	);
	ld.param.f64 	%fd2795, [retval0];
	} // callseq 25
	setp.lt.s32 	%p417, %r925, 0;
	neg.f64 	%fd2797, %fd2795;
	selp.f64 	%fd2798, %fd2797, %fd2795, %p410;
	selp.f64 	%fd250, %fd2798, %fd2795, %p417;
	mov.f64 	%fd5795, 0d0000000000000000;
	mov.f64 	%fd5272, %fd5795;
$L__BB0_174:
	mov.f64 	%fd257, %fd5272;
	sub.f64 	%fd2799, %fd248, %fd257;
	min.f64 	%fd258, %fd2799, 0d3F847AE147AE147B;
	mul.f64 	%fd259, %fd248, 0d3FE0000000000000;
	setp.geu.f64 	%p418, %fd257, %fd259;
	@%p418 bra 	$L__BB0_250;
	setp.lt.s32 	%p456, %r523, 1;
	sub.f64 	%fd260, %fd259, %fd257;
	mov.f64 	%fd5278, 0d0000000000000000;
	@%p456 bra 	$L__BB0_249;
	setp.eq.s32 	%p457, %r18, 0;
	{
	.reg .b32 %temp; 
	mov.b64 	{%temp, %r78}, %fd260;
	}
	abs.f64 	%fd261, %fd260;
	mov.f64 	%fd5278, 0d0000000000000000;
	mov.b32 	%r4147, 0;
	@%p457 bra 	$L__BB0_240;
	mov.f64 	%fd5278, 0d0000000000000000;
	mov.b32 	%r4146, 0;
$L__BB0_178:
	setp.neu.f64 	%p458, %fd260, 0d0000000000000000;
	setp.lt.s32 	%p459, %r78, 0;
	mul.wide.u32 	%rd284, %r4146, 8;
	add.s64 	%rd34, %rd175, %rd284;
	ld.f64 	%fd263, [%rd34];
	add.s32 	%r978, %r4146, 1;
	cvt.rn.f64.u32 	%fd264, %r978;
	{
	.reg .b32 %temp; 
	mov.b64 	{%temp, %r80}, %fd264;
	}
	shr.u32 	%r979, %r80, 20;
	and.b32  	%r980, %r979, 2047;
	add.s32 	%r981, %r980, -1012;
	mov.b64 	%rd285, %fd264;
	shl.b64 	%rd286, %rd285, %r981;
	setp.eq.s64 	%p460, %rd286, -9223372036854775808;
	{ // callseq 29, 0
	.param .b64 param0;
	st.param.f64 	[param0], %fd261;
	.param .b64 param1;
	st.param.f64 	[param1], %fd264;
	.param .b64 retval0;
	call.uni (retval0), 
	__internal_accurate_pow, 
	(
	param0, 
	param1
	);
	ld.param.f64 	%fd2826, [retval0];
	} // callseq 29
	and.pred  	%p25, %p459, %p460;
	neg.f64 	%fd2828, %fd2826;
	selp.f64 	%fd5275, %fd2828, %fd2826, %p25;
	@%p458 bra 	$L__BB0_180;
	setp.eq.s64 	%p461, %rd286, -9223372036854775808;
	selp.b32 	%r982, %r78, 0, %p461;
	setp.lt.s32 	%p462, %r80, 0;
	or.b32  	%r983, %r982, 2146435072;
	selp.b32 	%r984, %r983, %r982, %p462;
	mov.b32 	%r985, 0;
	mov.b64 	%fd5275, {%r985, %r984};
$L__BB0_180:
	add.f64 	%fd2829, %fd260, %fd264;
	{
	.reg .b32 %temp; 
	mov.b64 	{%temp, %r986}, %fd2829;
	}
	and.b32  	%r987, %r986, 2146435072;
	setp.ne.s32 	%p463, %r987, 2146435072;
	@%p463 bra 	$L__BB0_232;
	setp.num.f64 	%p464, %fd260, %fd260;
	@%p464 bra 	$L__BB0_230;
	add.rn.f64 	%fd5275, %fd260, %fd264;
	bra.uni 	$L__BB0_232;
$L__BB0_183:
	setp.eq.s32 	%p3019, %r19, 0;
	@%p3019 bra 	$L__BB0_192;
	setp.neu.f64 	%p3020, %fd3, 0d0000000000000000;
	setp.lt.s32 	%p3021, %r43, 0;
	mul.wide.u32 	%rd680, %r4142, 8;
	add.s64 	%rd681, %rd175, %rd680;
	ld.f64 	%fd187, [%rd681];
	add.s32 	%r4054, %r4142, 1;
	cvt.rn.f64.u32 	%fd188, %r4054;
	{
	.reg .b32 %temp; 
	mov.b64 	{%temp, %r63}, %fd188;
	}
	shr.u32 	%r4055, %r63, 20;
	and.b32  	%r4056, %r4055, 2047;
	add.s32 	%r4057, %r4056, -1012;
	mov.b64 	%rd682, %fd188;
	shl.b64 	%rd683, %rd682, %r4057;
	setp.eq.s64 	%p3022, %rd683, -9223372036854775808;
	{ // callseq 222, 0
	.param .b64 param0;
	st.param.f64 	[param0], %fd82;
	.param .b64 param1;
	st.param.f64 	[param1], %fd188;
	.param .b64 retval0;
	call.uni (retval0), 
	__internal_accurate_pow, 
	(
	param0, 
	param1
	);
	ld.param.f64 	%fd5159, [retval0];
	} // callseq 222
	and.pred  	%p17, %p3021, %p3022;
	neg.f64 	%fd5161, %fd5159;
	selp.f64 	%fd5249, %fd5161, %fd5159, %p17;
	@%p3020 bra 	$L__BB0_186;
	setp.eq.s64 	%p3023, %rd683, -9223372036854775808;
	selp.b32 	%r4058, %r43, 0, %p3023;
	setp.lt.s32 	%p3024, %r63, 0;
	or.b32  	%r4059, %r4058, 2146435072;
	selp.b32 	%r4060, %r4059, %r4058, %p3024;
	mov.b32 	%r4061, 0;
	mov.b64 	%fd5249, {%r4061, %r4060};
$L__BB0_186:
	add.f64 	%fd5162, %fd3, %fd188;
	{
	.reg .b32 %temp; 
	mov.b64 	{%temp, %r4062}, %fd5162;
	}
	and.b32  	%r4063, %r4062, 2146435072;
	setp.ne.s32 	%p3025, %r4063, 2146435072;
	@%p3025 bra 	$L__BB0_191;
	setp.nan.f64 	%p3026, %fd3, %fd3;
	@%p3026 bra 	$L__BB0_190;
	setp.neu.f64 	%p3027, %fd82, 0d7FF0000000000000;
	@%p3027 bra 	$L__BB0_191;
	setp.lt.s32 	%p3028, %r63, 0;
	selp.b32 	%r4064, 0, 2146435072, %p3028;
	and.b32  	%r4065, %r63, 2147483647;
	setp.ne.s32 	%p3029, %r4065, 1071644672;
	or.b32  	%r4066, %r4064, -2147483648;
	selp.b32 	%r4067, %r4066, %r4064, %p3029;
	selp.b32 	%r4068, %r4067, %r4064, %p17;
	mov.b32 	%r4069, 0;
	mov.b64 	%fd5249, {%r4069, %r4068};
	bra.uni 	$L__BB0_191;
$L__BB0_190:
	add.rn.f64 	%fd5249, %fd3, %fd188;
$L__BB0_191:
	setp.eq.f64 	%p3030, %fd3, 0d3FF0000000000000;
	selp.f64 	%fd5163, 0d3FF0000000000000, %fd5249, %p3030;
	div.rn.f64 	%fd5164, %fd187, %fd188;
	fma.rn.f64 	%fd5250, %fd5164, %fd5163, %fd5250;
$L__BB0_192:
	setp.lt.s32 	%p3031, %r523, 1;
	mov.f64 	%fd5261, 0d0000000000000000;
	@%p3031 bra 	$L__BB0_229;
	setp.eq.s32 	%p3032, %r18, 0;
	{
	.reg .b32 %temp; 
	mov.b64 	{%temp, %r64}, %fd5217;
	}
	abs.f64 	%fd197, %fd5217;
	mov.f64 	%fd5261, 0d0000000000000000;
	mov.b32 	%r4145, 0;
	@%p3032 bra 	$L__BB0_220;
	mov.f64 	%fd5261, 0d0000000000000000;
	mov.b32 	%r4144, 0;
$L__BB0_195:
	setp.neu.f64 	%p3033, %fd5217, 0d0000000000000000;
	setp.lt.s32 	%p3034, %r64, 0;
	mul.wide.u32 	%rd684, %r4144, 8;
	add.s64 	%rd30, %rd175, %rd684;
	ld.f64 	%fd218, [%rd30];
	add.s32 	%r4072, %r4144, 1;
	cvt.rn.f64.u32 	%fd219, %r4072;
	{
	.reg .b32 %temp; 
	mov.b64 	{%temp, %r70}, %fd219;
	}
	shr.u32 	%r4073, %r70, 20;
	and.b32  	%r4074, %r4073, 2047;
	add.s32 	%r4075, %r4074, -1012;
	mov.b64 	%rd685, %fd219;
	shl.b64 	%rd686, %rd685, %r4075;
	setp.eq.s64 	%p3035, %rd686, -9223372036854775808;
	{ // callseq 223, 0
	.param .b64 param0;
	st.param.f64 	[param0], %fd197;
	.param .b64 param1;
	st.param.f64 	[param1], %fd219;
	.param .b64 retval0;
	call.uni (retval0), 
	__internal_accurate_pow, 
	(
	param0, 
	param1
	);
	ld.param.f64 	%fd5169, [retval0];
	} // callseq 223
	and.pred  	%p20, %p3034, %p3035;
	neg.f64 	%fd5171, %fd5169;
	selp.f64 	%fd5258, %fd5171, %fd5169, %p20;
	@%p3033 bra 	$L__BB0_197;
	setp.eq.s64 	%p3036, %rd686, -9223372036854775808;
	selp.b32 	%r4076, %r64, 0, %p3036;
	setp.lt.s32 	%p3037, %r70, 0;
	or.b32  	%r4077, %r4076, 2146435072;
	selp.b32 	%r4078, %r4077, %r4076, %p3037;
	mov.b32 	%r4079, 0;
	mov.b64 	%fd5258, {%r4079, %r4078};
$L__BB0_197:
	add.f64 	%fd5172, %fd5217, %fd219;
	{
	.reg .b32 %temp; 
	mov.b64 	{%temp, %r4080}, %fd5172;
	}
	and.b32  	%r4081, %r4080, 2146435072;
	setp.ne.s32 	%p3038, %r4081, 2146435072;
	@%p3038 bra 	$L__BB0_212;
	setp.num.f64 	%p3039, %fd5217, %fd5217;
	@%p3039 bra 	$L__BB0_210;
	add.rn.f64 	%fd5258, %fd5217, %fd219;
	bra.uni 	$L__BB0_212;
$L__BB0_200:
	setp.neu.f64 	%p3003, %fd82, 0d7FF0000000000000;
	@%p3003 bra 	$L__BB0_202;
	setp.lt.s32 	%p3004, %r66, 0;
	selp.b32 	%r4033, 0, 2146435072, %p3004;
	and.b32  	%r4034, %r66, 2147483647;
	setp.ne.s32 	%p3005, %r4034, 1071644672;
	or.b32  	%r4035, %r4033, -2147483648;
	selp.b32 	%r4036, %r4035, %r4033, %p3005;
	selp.b32 	%r4037, %r4036, %r4033, %p18;
	mov.b32 	%r4038, 0;
	mov.b64 	%fd5253, {%r4038, %r4037};
$L__BB0_202:
	setp.eq.f64 	%p3006, %fd3, 0d3FF0000000000000;
	setp.neu.f64 	%p3007, %fd3, 0d0000000000000000;
	setp.lt.s32 	%p3008, %r43, 0;
	selp.f64 	%fd5151, 0d3FF0000000000000, %fd5253, %p3006;
	div.rn.f64 	%fd5152, %fd199, %fd200;
	fma.rn.f64 	%fd207, %fd5152, %fd5151, %fd5250;
	ld.f64 	%fd208, [%rd27+8];
	add.s32 	%r4143, %r4143, 2;
	cvt.rn.f64.u32 	%fd209, %r4143;
	{
	.reg .b32 %temp; 
	mov.b64 	{%temp, %r68}, %fd209;
	}
	shr.u32 	%r4039, %r68, 20;
	and.b32  	%r4040, %r4039, 2047;
	add.s32 	%r4041, %r4040, -1012;
	mov.b64 	%rd678, %fd209;
	shl.b64 	%rd679, %rd678, %r4041;
	setp.eq.s64 	%p3009, %rd679, -9223372036854775808;
	{ // callseq 221, 0
	.param .b64 param0;
	st.param.f64 	[param0], %fd82;
	.param .b64 param1;
	st.param.f64 	[param1], %fd209;
	.param .b64 retval0;
	call.uni (retval0), 
	__internal_accurate_pow, 
	(
	param0, 
	param1
	);
	ld.param.f64 	%fd5153, [retval0];
	} // callseq 221
	and.pred  	%p19, %p3008, %p3009;
	neg.f64 	%fd5155, %fd5153;
	selp.f64 	%fd5255, %fd5155, %fd5153, %p19;
	@%p3007 bra 	$L__BB0_204;
	setp.eq.s64 	%p3010, %rd679, -9223372036854775808;
	selp.b32 	%r4042, %r43, 0, %p3010;
	setp.lt.s32 	%p3011, %r68, 0;
	or.b32  	%r4043, %r4042, 2146435072;
	selp.b32 	%r4044, %r4043, %r4042, %p3011;
	mov.b32 	%r4045, 0;
	mov.b64 	%fd5255, {%r4045, %r4044};
$L__BB0_204:
	add.f64 	%fd5156, %fd3, %fd209;
	{
	.reg .b32 %temp; 
	mov.b64 	{%temp, %r4046}, %fd5156;
	}
	and.b32  	%r4047, %r4046, 2146435072;
	setp.ne.s32 	%p3012, %r4047, 2146435072;
	@%p3012 bra 	$L__BB0_209;
	setp.nan.f64 	%p3013, %fd3, %fd3;
	@%p3013 bra 	$L__BB0_208;
	setp.neu.f64 	%p3014, %fd82, 0d7FF0000000000000;
	@%p3014 bra 	$L__BB0_209;
	setp.lt.s32 	%p3015, %r68, 0;
	selp.b32 	%r4048, 0, 2146435072, %p3015;
	and.b32  	%r4049, %r68, 2147483647;
	setp.ne.s32 	%p3016, %r4049, 1071644672;
	or.b32  	%r4050, %r4048, -2147483648;
	selp.b32 	%r4051, %r4050, %r4048, %p3016;
	selp.b32 	%r4052, %r4051, %r4048, %p19;
	mov.b32 	%r4053, 0;
	mov.b64 	%fd5255, {%r4053, %r4052};
	bra.uni 	$L__BB0_209;
$L__BB0_208:
	add.rn.f64 	%fd5255, %fd3, %fd209;
$L__BB0_209:
	setp.eq.f64 	%p3017, %fd3, 0d3FF0000000000000;
	selp.f64 	%fd5157, 0d3FF0000000000000, %fd5255, %p3017;
	div.rn.f64 	%fd5158, %fd208, %fd209;
	fma.rn.f64 	%fd5250, %fd5158, %fd5157, %fd207;
	setp.eq.s32 	%p3018, %r4143, %r20;
	mov.u32 	%r4142, %r20;
	@%p3018 bra 	$L__BB0_183;
	bra.uni 	$L__BB0_81;
$L__BB0_210:
	setp.neu.f64 	%p3040, %fd197, 0d7FF0000000000000;
	@%p3040 bra 	$L__BB0_212;
	setp.lt.s32 	%p3041, %r70, 0;
	selp.b32 	%r4082, 0, 2146435072, %p3041;
	and.b32  	%r4083, %r70, 2147483647;
	setp.ne.s32 	%p3042, %r4083, 1071644672;
	or.b32  	%r4084, %r4082, -2147483648;
	selp.b32 	%r4085, %r4084, %r4082, %p3042;
	selp.b32 	%r4086, %r4085, %r4082, %p20;
	mov.b32 	%r4087, 0;
	mov.b64 	%fd5258, {%r4087, %r4086};
$L__BB0_212:
	setp.eq.f64 	%p3043, %fd5217, 0d3FF0000000000000;
	setp.neu.f64 	%p3044, %fd5217, 0d0000000000000000;
	setp.lt.s32 	%p3045, %r64, 0;
	selp.f64 	%fd5173, 0d3FF0000000000000, %fd5258, %p3043;
	div.rn.f64 	%fd5174, %fd218, %fd219;
	fma.rn.f64 	%fd226, %fd5174, %fd5173, %fd5261;
	ld.f64 	%fd227, [%rd30+8];
	add.s32 	%r4144, %r4144, 2;
	cvt.rn.f64.u32 	%fd228, %r4144;
	{
	.reg .b32 %temp; 
	mov.b64 	{%temp, %r72}, %fd228;
	}
	shr.u32 	%r4088, %r72, 20;
	and.b32  	%r4089, %r4088, 2047;
	add.s32 	%r4090, %r4089, -1012;
	mov.b64 	%rd687, %fd228;
	shl.b64 	%rd688, %rd687, %r4090;
	setp.eq.s64 	%p3046, %rd688, -9223372036854775808;
	{ // callseq 224, 0
	.param .b64 param0;
	st.param.f64 	[param0], %fd197;
	.param .b64 param1;
	st.param.f64 	[param1], %fd228;
	.param .b64 retval0;
	call.uni (retval0), 
	__internal_accurate_pow, 
	(
	param0, 
	param1
	);
	ld.param.f64 	%fd5175, [retval0];
	} // callseq 224
	and.pred  	%p21, %p3045, %p3046;
	neg.f64 	%fd5177, %fd5175;
	selp.f64 	%fd5260, %fd5177, %fd5175, %p21;
	@%p3044 bra 	$L__BB0_214;
	setp.eq.s64 	%p3047, %rd688, -9223372036854775808;
	selp.b32 	%r4091, %r64, 0, %p3047;
	setp.lt.s32 	%p3048, %r72, 0;
	or.b32  	%r4092, %r4091, 2146435072;
	selp.b32 	%r4093, %r4092, %r4091, %p3048;
	mov.b32 	%r4094, 0;
	mov.b64 	%fd5260, {%r4094, %r4093};
$L__BB0_214:
	add.f64 	%fd5178, %fd5217, %fd228;
	{
	.reg .b32 %temp; 
	mov.b64 	{%temp, %r4095}, %fd5178;
	}
	and.b32  	%r4096, %r4095, 2146435072;
	setp.ne.s32 	%p3049, %r4096, 2146435072;
	@%p3049 bra 	$L__BB0_219;
	setp.nan.f64 	%p3050, %fd5217, %fd5217;
	@%p3050 bra 	$L__BB0_218;
	setp.neu.f64 	%p3051, %fd197, 0d7FF0000000000000;
	@%p3051 bra 	$L__BB0_219;
	setp.lt.s32 	%p3052, %r72, 0;
	selp.b32 	%r4097, 0, 2146435072, %p3052;
	and.b32  	%r4098, %r72, 2147483647;
	setp.ne.s32 	%p3053, %r4098, 1071644672;
	or.b32  	%r4099, %r4097, -2147483648;
	selp.b32 	%r4100, %r4099, %r4097, %p3053;
	selp.b32 	%r4101, %r4100, %r4097, %p21;
	mov.b32 	%r4102, 0;
	mov.b64 	%fd5260, {%r4102, %r4101};
	bra.uni 	$L__BB0_219;
$L__BB0_218:
	add.rn.f64 	%fd5260, %fd5217, %fd228;
$L__BB0_219:
	setp.eq.f64 	%p3054, %fd5217, 0d3FF0000000000000;
	selp.f64 	%fd5179, 0d3FF0000000000000, %fd5260, %p3054;
	div.rn.f64 	%fd5180, %fd227, %fd228;
	fma.rn.f64 	%fd5261, %fd5180, %fd5179, %fd226;
	setp.ne.s32 	%p3055, %r4144, %r20;
	mov.u32 	%r4145, %r20;
	@%p3055 bra 	$L__BB0_195;
$L__BB0_220:
	setp.eq.s32 	%p3056, %r19, 0;
	@%p3056 bra 	$L__BB0_229;
	setp.neu.f64 	%p3057, %fd5217, 0d0000000000000000;
	setp.lt.s32 	%p3058, %r64, 0;
	mul.wide.u32 	%rd689, %r4145, 8;
	add.s64 	%rd690, %rd175, %rd689;
	ld.f64 	%fd238, [%rd690];
	add.s32 	%r4103, %r4145, 1;
	cvt.rn.f64.u32 	%fd239, %r4103;
	{
	.reg .b32 %temp; 
	mov.b64 	{%temp, %r74}, %fd239;
	}
	shr.u32 	%r4104, %r74, 20;
	and.b32  	%r4105, %r4104, 2047;
	add.s32 	%r4106, %r4105, -1012;
	mov.b64 	%rd691, %fd239;
	shl.b64 	%rd692, %rd691, %r4106;
	setp.eq.s64 	%p3059, %rd692, -9223372036854775808;
	{ // callseq 225, 0
	.param .b64 param0;
	st.param.f64 	[param0], %fd197;
	.param .b64 param1;
	st.param.f64 	[param1], %fd239;
	.param .b64 retval0;
	call.uni (retval0), 
	__internal_accurate_pow, 
	(
	param0, 
	param1
	);
	ld.param.f64 	%fd5181, [retval0];
	} // callseq 225
	and.pred  	%p22, %p3058, %p3059;
	neg.f64 	%fd5183, %fd5181;
	selp.f64 	%fd5264, %fd5183, %fd5181, %p22;
	@%p3057 bra 	$L__BB0_223;
	setp.eq.s64 	%p3060, %rd692, -9223372036854775808;
	selp.b32 	%r4107, %r64, 0, %p3060;
	setp.lt.s32 	%p3061, %r74, 0;
	or.b32  	%r4108, %r4107, 2146435072;
	selp.b32 	%r4109, %r4108, %r4107, %p3061;
	mov.b32 	%r4110, 0;
	mov.b64 	%fd5264, {%r4110, %r4109};
$L__BB0_223:
	add.f64 	%fd5184, %fd5217, %fd239;
	{
	.reg .b32 %temp; 
	mov.b64 	{%temp, %r4111}, %fd5184;
	}
	and.b32  	%r4112, %r4111, 2146435072;
	setp.ne.s32 	%p3062, %r4112, 2146435072;
	@%p3062 bra 	$L__BB0_228;
	setp.nan.f64 	%p3063, %fd5217, %fd5217;
	@%p3063 bra 	$L__BB0_227;
	setp.neu.f64 	%p3064, %fd197, 0d7FF0000000000000;
	@%p3064 bra 	$L__BB0_228;
	setp.lt.s32 	%p3065, %r74, 0;
	selp.b32 	%r4113, 0, 2146435072, %p3065;
	and.b32  	%r4114, %r74, 2147483647;
	setp.ne.s32 	%p3066, %r4114, 1071644672;
	or.b32  	%r4115, %r4113, -2147483648;
	selp.b32 	%r4116, %r4115, %r4113, %p3066;
	selp.b32 	%r4117, %r4116, %r4113, %p22;
	mov.b32 	%r4118, 0;
	mov.b64 	%fd5264, {%r4118, %r4117};
	bra.uni 	$L__BB0_228;
$L__BB0_227:
	add.rn.f64 	%fd5264, %fd5217, %fd239;
$L__BB0_228:
	setp.eq.f64 	%p3067, %fd5217, 0d3FF0000000000000;
	selp.f64 	%fd5185, 0d3FF0000000000000, %fd5264, %p3067;
	div.rn.f64 	%fd5186, %fd238, %fd239;
	fma.rn.f64 	%fd5261, %fd5186, %fd5185, %fd5261;
$L__BB0_229:
	setp.gt.f64 	%p3068, %fd5250, %fd5261;
	mov.f64 	%fd5842, %fd2515;
	@%p3068 bra 	$L__BB0_2057;
	bra.uni 	$L__BB0_15;
$L__BB0_230:
	setp.neu.f64 	%p465, %fd261, 0d7FF0000000000000;
	@%p465 bra 	$L__BB0_232;
	setp.lt.s32 	%p466, %r80, 0;
	selp.b32 	%r988, 0, 2146435072, %p466;
	and.b32  	%r989, %r80, 2147483647;
	setp.ne.s32 	%p467, %r989, 1071644672;
	or.b32  	%r990, %r988, -2147483648;
	selp.b32 	%r991, %r990, %r988, %p467;
	selp.b32 	%r992, %r991, %r988, %p25;
	mov.b32 	%r993, 0;
	mov.b64 	%fd5275, {%r993, %r992};
$L__BB0_232:
	setp.eq.f64 	%p468, %fd260, 0d3FF0000000000000;
	setp.neu.f64 	%p469, %fd260, 0d0000000000000000;
	setp.lt.s32 	%p470, %r78, 0;
	selp.f64 	%fd2830, 0d3FF0000000000000, %fd5275, %p468;
	div.rn.f64 	%fd2831, %fd263, %fd264;
	fma.rn.f64 	%fd271, %fd2831, %fd2830, %fd5278;
	ld.f64 	%fd272, [%rd34+8];
	add.s32 	%r4146, %r4146, 2;
	cvt.rn.f64.u32 	%fd273, %r4146;
	{
	.reg .b32 %temp; 
	mov.b64 	{%temp, %r82}, %fd273;
	}
	shr.u32 	%r994, %r82, 20;
	and.b32  	%r995, %r994, 2047;
	add.s32 	%r996, %r995, -1012;
	mov.b64 	%rd287, %fd273;
	shl.b64 	%rd288, %rd287, %r996;
	setp.eq.s64 	%p471, %rd288, -9223372036854775808;
	{ // callseq 30, 0
	.param .b64 param0;
	st.param.f64 	[param0], %fd261;
	.param .b64 param1;
	st.param.f64 	[param1], %fd273;
	.param .b64 retval0;
	call.uni (retval0), 
	__internal_accurate_pow, 
	(
	param0, 
	param1
	);
	ld.param.f64 	%fd2832, [retval0];
	} // callseq 30
	and.pred  	%p26, %p470, %p471;
	neg.f64 	%fd2834, %fd2832;
	selp.f64 	%fd5277, %fd2834, %fd2832, %p26;
	@%p469 bra 	$L__BB0_234;
	setp.eq.s64 	%p472, %rd288, -9223372036854775808;
	selp.b32 	%r997, %r78, 0, %p472;
	setp.lt.s32 	%p473, %r82, 0;
	or.b32  	%r998, %r997, 2146435072;
	selp.b32 	%r999, %r998, %r997, %p473;
	mov.b32 	%r1000, 0;
	mov.b64 	%fd5277, {%r1000, %r999};
$L__BB0_234:
	add.f64 	%fd2835, %fd260, %fd273;
	{
	.reg .b32 %temp; 
	mov.b64 	{%temp, %r1001}, %fd2835;
	}
	and.b32  	%r1002, %r1001, 2146435072;
	setp.ne.s32 	%p474, %r1002, 2146435072;
	@%p474 bra 	$L__BB0_239;
	setp.nan.f64 	%p475, %fd260, %fd260;
	@%p475 bra 	$L__BB0_238;
	setp.neu.f64 	%p476, %fd261, 0d7FF0000000000000;
	@%p476 bra 	$L__BB0_239;
	setp.lt.s32 	%p477, %r82, 0;
	selp.b32 	%r1003, 0, 2146435072, %p477;
	and.b32  	%r1004, %r82, 2147483647;
	setp.ne.s32 	%p478, %r1004, 1071644672;
	or.b32  	%r1005, %r1003, -2147483648;
	selp.b32 	%r1006, %r1005, %r1003, %p478;
	selp.b32 	%r1007, %r1006, %r1003, %p26;
	mov.b32 	%r1008, 0;
	mov.b64 	%fd5277, {%r1008, %r1007};
	bra.uni 	$L__BB0_239;
$L__BB0_238:
	add.rn.f64 	%fd5277, %fd260, %fd273;
$L__BB0_239:
	setp.eq.f64 	%p479, %fd260, 0d3FF0000000000000;
	selp.f64 	%fd2836, 0d3FF0000000000000, %fd5277, %p479;
	div.rn.f64 	%fd2837, %fd272, %fd273;
	fma.rn.f64 	%fd5278, %fd2837, %fd2836, %fd271;
	setp.ne.s32 	%p480, %r4146, %r20;
	mov.u32 	%r4147, %r20;
	@%p480 bra 	$L__BB0_178;
$L__BB0_240:
	setp.eq.s32 	%p481, %r19, 0;
	@%p481 bra 	$L__BB0_249;
	setp.neu.f64 	%p482, %fd260, 0d0000000000000000;
	setp.lt.s32 	%p483, %r78, 0;
	mul.wide.u32 	%rd289, %r4147, 8;
	add.s64 	%rd290, %rd175, %rd289;
	ld.f64 	%fd283, [%rd290];
	add.s32 	%r1009, %r4147, 1;
	cvt.rn.f64.u32 	%fd284, %r1009;
	{
	.reg .b32 %temp; 
	mov.b64 	{%temp, %r84}, %fd284;
	}
	shr.u32 	%r1010, %r84, 20;
	and.b32  	%r1011, %r1010, 2047;
	add.s32 	%r1012, %r1011, -1012;
	mov.b64 	%rd291, %fd284;
	shl.b64 	%rd292, %rd291, %r1012;
	setp.eq.s64 	%p484, %rd292, -9223372036854775808;
	{ // callseq 31, 0
	.param .b64 param0;
	st.param.f64 	[param0], %fd261;
	.param .b64 param1;
	st.param.f64 	[param1], %fd284;
	.param .b64 retval0;
	call.uni (retval0), 
	__internal_accurate_pow, 
	(
	param0, 
	param1
	);
	ld.param.f64 	%fd2838, [retval0];
	} // callseq 31
	and.pred  	%p27, %p483, %p484;
	neg.f64 	%fd2840, %fd2838;
	selp.f64 	%fd5281, %fd2840, %fd2838, %p27;
	@%p482 bra 	$L__BB0_243;
	setp.eq.s64 	%p485, %rd292, -9223372036854775808;
	selp.b32 	%r1013, %r78, 0, %p485;
	setp.lt.s32 	%p486, %r84, 0;
	or.b32  	%r1014, %r1013, 2146435072;
	selp.b32 	%r1015, %r1014, %r1013, %p486;
	mov.b32 	%r1016, 0;
	mov.b64 	%fd5281, {%r1016, %r1015};
$L__BB0_243:
	add.f64 	%fd2841, %fd260, %fd284;
	{
	.reg .b32 %temp; 
	mov.b64 	{%temp, %r1017}, %fd2841;
	}
	and.b32  	%r1018, %r1017, 2146435072;
	setp.ne.s32 	%p487, %r1018, 2146435072;
	@%p487 bra 	$L__BB0_248;
	setp.nan.f64 	%p488, %fd260, %fd260;
	@%p488 bra 	$L__BB0_247;
	setp.neu.f64 	%p489, %fd261, 0d7FF0000000000000;
	@%p489 bra 	$L__BB0_248;
	setp.lt.s32 	%p490, %r84, 0;
	selp.b32 	%r1019, 0, 2146435072, %p490;
	and.b32  	%r1020, %r84, 2147483647;
	setp.ne.s32 	%p491, %r1020, 1071644672;
	or.b32  	%r1021, %r1019, -2147483648;
	selp.b32 	%r1022, %r1021, %r1019, %p491;
	selp.b32 	%r1023, %r1022, %r1019, %p27;
	mov.b32 	%r1024, 0;
	mov.b64 	%fd5281, {%r1024, %r1023};
	bra.uni 	$L__BB0_248;
$L__BB0_247:
	add.rn.f64 	%fd5281, %fd260, %fd284;
$L__BB0_248:
	setp.eq.f64 	%p492, %fd260, 0d3FF0000000000000;
	selp.f64 	%fd2842, 0d3FF0000000000000, %fd5281, %p492;
	div.rn.f64 	%fd2843, %fd283, %fd284;
	fma.rn.f64 	%fd5278, %fd2843, %fd2842, %fd5278;
$L__BB0_249:
	sub.f64 	%fd5293, %fd2, %fd5278;
	bra.uni 	$L__BB0_278;
$L__BB0_250:
	setp.lt.s32 	%p419, %r523, 1;
	sub.f64 	%fd294, %fd257, %fd259;
	mov.f64 	%fd5288, 0d0000000000000000;
	@%p419 bra 	$L__BB0_277;
	setp.eq.s32 	%p420, %r18, 0;
	{
	.reg .b32 %temp; 
	mov.b64 	{%temp, %r85}, %fd294;
	}
	abs.f64 	%fd295, %fd294;
	mov.f64 	%fd5288, 0d0000000000000000;
	mov.b32 	%r4150, 0;
	@%p420 bra 	$L__BB0_268;
	and.b32  	%r928, %r523, 2147483646;
	neg.s32 	%r4149, %r928;
	add.s64 	%rd697, %rd175, 8;
	mov.f64 	%fd5288, 0d0000000000000000;
	mov.b32 	%r4148, 1;
$L__BB0_253:
	setp.neu.f64 	%p421, %fd294, 0d0000000000000000;
	setp.lt.s32 	%p422, %r85, 0;
	ld.f64 	%fd297, [%rd697+-8];
	cvt.rn.f64.u32 	%fd298, %r4148;
	{
	.reg .b32 %temp; 
	mov.b64 	{%temp, %r89}, %fd298;
	}
	shr.u32 	%r929, %r89, 20;
	and.b32  	%r930, %r929, 2047;
	add.s32 	%r931, %r930, -1012;
	mov.b64 	%rd276, %fd298;
	shl.b64 	%rd277, %rd276, %r931;
	setp.eq.s64 	%p423, %rd277, -9223372036854775808;
	{ // callseq 26, 0
	.param .b64 param0;
	st.param.f64 	[param0], %fd295;
	.param .b64 param1;
	st.param.f64 	[param1], %fd298;
	.param .b64 retval0;
	call.uni (retval0), 
	__internal_accurate_pow, 
	(
	param0, 
	param1
	);
	ld.param.f64 	%fd2804, [retval0];
	} // callseq 26
	and.pred  	%p28, %p422, %p423;
	neg.f64 	%fd2806, %fd2804;
	selp.f64 	%fd5285, %fd2806, %fd2804, %p28;
	@%p421 bra 	$L__BB0_255;
	setp.eq.s64 	%p424, %rd277, -9223372036854775808;
	selp.b32 	%r932, %r85, 0, %p424;
	setp.lt.s32 	%p425, %r89, 0;
	or.b32  	%r933, %r932, 2146435072;
	selp.b32 	%r934, %r933, %r932, %p425;
	mov.b32 	%r935, 0;
	mov.b64 	%fd5285, {%r935, %r934};
$L__BB0_255:
	add.f64 	%fd2807, %fd294, %fd298;
	{
	.reg .b32 %temp; 
	mov.b64 	{%temp, %r936}, %fd2807;
	}
	and.b32  	%r937, %r936, 2146435072;
	setp.ne.s32 	%p426, %r937, 2146435072;
	@%p426 bra 	$L__BB0_260;
	setp.num.f64 	%p427, %fd294, %fd294;
	@%p427 bra 	$L__BB0_258;
	add.rn.f64 	%fd5285, %fd294, %fd298;
	bra.uni 	$L__BB0_260;
$L__BB0_258:
	setp.neu.f64 	%p428, %fd295, 0d7FF0000000000000;
	@%p428 bra 	$L__BB0_260;
	setp.lt.s32 	%p429, %r89, 0;
	selp.b32 	%r938, 0, 2146435072, %p429;
	and.b32  	%r939, %r89, 2147483647;
	setp.ne.s32 	%p430, %r939, 1071644672;
	or.b32  	%r940, %r938, -2147483648;
	selp.b32 	%r941, %r940, %r938, %p430;
	selp.b32 	%r942, %r941, %r938, %p28;
	mov.b32 	%r943, 0;
	mov.b64 	%fd5285, {%r943, %r942};
$L__BB0_260:
	setp.eq.f64 	%p431, %fd294, 0d3FF0000000000000;
	setp.neu.f64 	%p432, %fd294, 0d0000000000000000;
	setp.lt.s32 	%p433, %r85, 0;
	selp.f64 	%fd2808, 0d3FF0000000000000, %fd5285, %p431;
	div.rn.f64 	%fd2809, %fd297, %fd298;
	fma.rn.f64 	%fd305, %fd2809, %fd2808, %fd5288;
	ld.f64 	%fd306, [%rd697];
	add.s32 	%r944, %r4148, 1;
	cvt.rn.f64.u32 	%fd307, %r944;
	{
	.reg .b32 %temp; 
	mov.b64 	{%temp, %r90}, %fd307;
	}
	shr.u32 	%r945, %r90, 20;
	and.b32  	%r946, %r945, 2047;
	add.s32 	%r947, %r946, -1012;
	mov.b64 	%rd278, %fd307;
	shl.b64 	%rd279, %rd278, %r947;
	setp.eq.s64 	%p434, %rd279, -9223372036854775808;
	{ // callseq 27, 0
	.param .b64 param0;
	st.param.f64 	[param0], %fd295;
	.param .b64 param1;
	st.param.f64 	[param1], %fd307;
	.param .b64 retval0;
	call.uni (retval0), 
	__internal_accurate_pow, 
	(
	param0, 
	param1
	);
	ld.param.f64 	%fd2810, [retval0];
	} // callseq 27
	and.pred  	%p29, %p433, %p434;
	neg.f64 	%fd2812, %fd2810;
	selp.f64 	%fd5287, %fd2812, %fd2810, %p29;
	@%p432 bra 	$L__BB0_262;
	setp.eq.s64 	%p435, %rd279, -9223372036854775808;
	selp.b32 	%r948, %r85, 0, %p435;
	setp.lt.s32 	%p436, %r90, 0;
	or.b32  	%r949, %r948, 2146435072;
	selp.b32 	%r950, %r949, %r948, %p436;
	mov.b32 	%r951, 0;
	mov.b64 	%fd5287, {%r951, %r950};
$L__BB0_262:
	add.f64 	%fd2813, %fd294, %fd307;
	{
	.reg .b32 %temp; 
	mov.b64 	{%temp, %r952}, %fd2813;
	}
	and.b32  	%r953, %r952, 2146435072;
	setp.ne.s32 	%p437, %r953, 2146435072;
	@%p437 bra 	$L__BB0_267;
	setp.nan.f64 	%p438, %fd294, %fd294;
	@%p438 bra 	$L__BB0_266;
	setp.neu.f64 	%p439, %fd295, 0d7FF0000000000000;
	@%p439 bra 	$L__BB0_267;
	setp.lt.s32 	%p440, %r90, 0;
	selp.b32 	%r954, 0, 2146435072, %p440;
	and.b32  	%r955, %r90, 2147483647;
	setp.ne.s32 	%p441, %r955, 1071644672;
	or.b32  	%r956, %r954, -2147483648;
	selp.b32 	%r957, %r956, %r954, %p441;
	selp.b32 	%r958, %r957, %r954, %p29;
	mov.b32 	%r959, 0;
	mov.b64 	%fd5287, {%r959, %r958};
	bra.uni 	$L__BB0_267;
$L__BB0_266:
	add.rn.f64 	%fd5287, %fd294, %fd307;
$L__BB0_267:
	setp.eq.f64 	%p442, %fd294, 0d3FF0000000000000;
	selp.f64 	%fd2814, 0d3FF0000000000000, %fd5287, %p442;
	div.rn.f64 	%fd2815, %fd306, %fd307;
	fma.rn.f64 	%fd5288, %fd2815, %fd2814, %fd305;
	add.s32 	%r4149, %r4149, 2;
	add.s32 	%r4148, %r4148, 2;
	add.s64 	%rd697, %rd697, 16;
	setp.ne.s32 	%p443, %r4149, 0;
	mov.u32 	%r4150, %r20;
	@%p443 bra 	$L__BB0_253;
$L__BB0_268:
	setp.eq.s32 	%p444, %r19, 0;
	@%p444 bra 	$L__BB0_277;
	setp.neu.f64 	%p445, %fd294, 0d0000000000000000;
	setp.lt.s32 	%p446, %r85, 0;
	mul.wide.u32 	%rd280, %r4150, 8;
	add.s64 	%rd281, %rd175, %rd280;
	ld.f64 	%fd317, [%rd281];
	add.s32 	%r960, %r4150, 1;
	cvt.rn.f64.u32 	%fd318, %r960;
	{
	.reg .b32 %temp; 
	mov.b64 	{%temp, %r94}, %fd318;
	}
	shr.u32 	%r961, %r94, 20;
	and.b32  	%r962, %r961, 2047;
	add.s32 	%r963, %r962, -1012;
	mov.b64 	%rd282, %fd318;
	shl.b64 	%rd283, %rd282, %r963;
	setp.eq.s64 	%p447, %rd283, -9223372036854775808;
	{ // callseq 28, 0
	.param .b64 param0;
	st.param.f64 	[param0], %fd295;
	.param .b64 param1;
	st.param.f64 	[param1], %fd318;
	.param .b64 retval0;
	call.uni (retval0), 
	__internal_accurate_pow, 
	(
	param0, 
	param1
	);
	ld.param.f64 	%fd2816, [retval0];
	} // callseq 28
	and.pred  	%p30, %p446, %p447;
	neg.f64 	%fd2818, %fd2816;
	selp.f64 	%fd5291, %fd2818, %fd2816, %p30;
	@%p445 bra 	$L__BB0_271;
	setp.eq.s64 	%p448, %rd283, -9223372036854775808;
	selp.b32 	%r964, %r85, 0, %p448;
	setp.lt.s32 	%p449, %r94, 0;
	or.b32  	%r965, %r964, 2146435072;
	selp.b32 	%r966, %r965, %r964, %p449;
	mov.b32 	%r967, 0;
	mov.b64 	%fd5291, {%r967, %r966};
$L__BB0_271:
	add.f64 	%fd2819, %fd294, %fd318;
	{
	.reg .b32 %temp; 
	mov.b64 	{%temp, %r968}, %fd2819;
	}
	and.b32  	%r969, %r968, 2146435072;
	setp.ne.s32 	%p450, %r969, 2146435072;
	@%p450 bra 	$L__BB0_276;
	setp.nan.f64 	%p451, %fd294, %fd294;
	@%p451 bra 	$L__BB0_275;
	setp.neu.f64 	%p452, %fd295, 0d7FF0000000000000;
	@%p452 bra 	$L__BB0_276;
	setp.lt.s32 	%p453, %r94, 0;
	selp.b32 	%r970, 0, 2146435072, %p453;
	and.b32  	%r971, %r94, 2147483647;
	setp.ne.s32 	%p454, %r971, 1071644672;
	or.b32  	%r972, %r970, -2147483648;
	selp.b32 	%r973, %r972, %r970, %p454;
	selp.b32 	%r974, %r973, %r970, %p30;
	mov.b32 	%r975, 0;
	mov.b64 	%fd5291, {%r975, %r974};
	bra.uni 	$L__BB0_276;
$L__BB0_275:
	add.rn.f64 	%fd5291, %fd294, %fd318;
$L__BB0_276:
	setp.eq.f64 	%p455, %fd294, 0d3FF0000000000000;
	selp.f64 	%fd2820, 0d3FF0000000000000, %fd5291, %p455;
	div.rn.f64 	%fd2821, %fd317, %fd318;
	fma.rn.f64 	%fd5288, %fd2821, %fd2820, %fd5288;
$L__BB0_277:
	add.f64 	%fd5293, %fd2, %fd5288;
$L__BB0_278:
	or.b32  	%r95, %r76, -2147483648;
	setp.lt.s32 	%p493, %r75, 0;
	and.b32  	%r96, %r75, 2146435072;
	setp.eq.s32 	%p494, %r96, 1062207488;
	sub.f64 	%fd329, %fd5800, %fd5293;
	div.rn.f64 	%fd330, %fd5796, 0d4020A1C833FFF0AA;
	{
	.reg .b32 %temp; 
	mov.b64 	{%temp, %r97}, %fd330;
	}
	abs.f64 	%fd331, %fd330;
	{ // callseq 32, 0
	.param .b64 param0;
	st.param.f64 	[param0], %fd331;
	.param .b64 param1;
	st.param.f64 	[param1], 0d4000000000000000;
	.param .b64 retval0;
	call.uni (retval0), 
	__internal_accurate_pow, 
	(
	param0, 
	param1
	);
	ld.param.f64 	%fd2844, [retval0];
	} // callseq 32
	setp.lt.s32 	%p495, %r97, 0;
	neg.f64 	%fd2846, %fd2844;
	selp.f64 	%fd2847, %fd2846, %fd2844, %p494;
	selp.f64 	%fd2848, %fd2847, %fd2844, %p495;
	setp.eq.f64 	%p496, %fd330, 0d0000000000000000;
	selp.b32 	%r1025, %r97, 0, %p494;
	or.b32  	%r1026, %r1025, 2146435072;
	selp.b32 	%r1027, %r1026, %r1025, %p493;
	mov.b32 	%r1028, 0;
	mov.b64 	%fd2849, {%r1028, %r1027};
	selp.f64 	%fd5357, %fd2849, %fd2848, %p496;
	add.f64 	%fd2850, %fd330, 0d4000000000000000;
	{
	.reg .b32 %temp; 
	mov.b64 	{%temp, %r1029}, %fd2850;
	}
	and.b32  	%r98, %r1029, 2146435072;
	setp.ne.s32 	%p497, %r98, 2146435072;
	mov.f64 	%fd5294, %fd5357;
	@%p497 bra 	$L__BB0_283;
	setp.num.f64 	%p498, %fd330, %fd330;
	@%p498 bra 	$L__BB0_281;
	mov.f64 	%fd2851, 0d4000000000000000;
	add.rn.f64 	%fd5294, %fd330, %fd2851;
	bra.uni 	$L__BB0_283;
$L__BB0_281:
	setp.neu.f64 	%p499, %fd331, 0d7FF0000000000000;
	mov.f64 	%fd5294, %fd5357;
	@%p499 bra 	$L__BB0_283;
	setp.lt.s32 	%p500, %r97, 0;
	selp.b32 	%r1030, %r95, %r76, %p23;
	selp.b32 	%r1031, %r1030, %r76, %p500;
	mov.b32 	%r1032, 0;
	mov.b64 	%fd5294, {%r1032, %r1031};
$L__BB0_283:
	setp.lt.s32 	%p501, %r77, 0;
	selp.b32 	%r99, 0, 2146435072, %p501;
	or.b32  	%r100, %r99, -2147483648;
	and.b32  	%r101, %r77, 2146435072;
	setp.eq.s32 	%p502, %r101, 1072693248;
	setp.eq.f64 	%p503, %fd330, 0d3FF0000000000000;
	add.f64 	%fd2852, %fd5294, 0d3FF0000000000000;
	sqrt.rn.f64 	%fd2853, %fd2852;
	mul.f64 	%fd2854, %fd2853, 0d3FF8000000000000;
	selp.f64 	%fd336, 0d4000F876CCDF6CDA, %fd2854, %p503;
	{
	.reg .b32 %temp; 
	mov.b64 	{%temp, %r102}, %fd336;
	}
	abs.f64 	%fd337, %fd336;
	{ // callseq 33, 0
	.param .b64 param0;
	st.param.f64 	[param0], %fd337;
	.param .b64 param1;
	st.param.f64 	[param1], 0d4010000000000000;
	.param .b64 retval0;
	call.uni (retval0), 
	__internal_accurate_pow, 
	(
	param0, 
	param1
	);
	ld.param.f64 	%fd2855, [retval0];
	} // callseq 33
	setp.lt.s32 	%p504, %r102, 0;
	neg.f64 	%fd2857, %fd2855;
	selp.f64 	%fd2858, %fd2857, %fd2855, %p502;
	selp.f64 	%fd2859, %fd2858, %fd2855, %p504;
	setp.eq.f64 	%p505, %fd336, 0d0000000000000000;
	selp.b32 	%r1033, %r102, 0, %p502;
	or.b32  	%r1034, %r1033, 2146435072;
	selp.b32 	%r1035, %r1034, %r1033, %p501;
	mov.b32 	%r1036, 0;
	mov.b64 	%fd2860, {%r1036, %r1035};
	selp.f64 	%fd5295, %fd2860, %fd2859, %p505;
	add.f64 	%fd2861, %fd336, 0d4010000000000000;
	{
	.reg .b32 %temp; 
	mov.b64 	{%temp, %r1037}, %fd2861;
	}
	and.b32  	%r1038, %r1037, 2146435072;
	setp.ne.s32 	%p506, %r1038, 2146435072;
	@%p506 bra 	$L__BB0_288;
	setp.num.f64 	%p507, %fd336, %fd336;
	@%p507 bra 	$L__BB0_286;
	mov.f64 	%fd2862, 0d4010000000000000;
	add.rn.f64 	%fd5295, %fd336, %fd2862;
	bra.uni 	$L__BB0_288;
$L__BB0_286:
	setp.neu.f64 	%p508, %fd337, 0d7FF0000000000000;
	@%p508 bra 	$L__BB0_288;
	setp.lt.s32 	%p509, %r102, 0;
	selp.b32 	%r1039, %r100, %r99, %p24;
	selp.b32 	%r1040, %r1039, %r99, %p509;
	mov.b32 	%r1041, 0;
	mov.b64 	%fd5295, {%r1041, %r1040};
$L__BB0_288:
	setp.lt.s32 	%p510, %r75, 0;
	setp.eq.s32 	%p511, %r96, 1062207488;
	setp.eq.f64 	%p513, %fd336, 0d3FF0000000000000;
	selp.f64 	%fd2863, 0d3FF0000000000000, %fd5295, %p513;
	div.rn.f64 	%fd2864, %fd249, %fd2863;
	mul.f64 	%fd342, %fd2864, 0d4010000000000000;
	{
	.reg .b32 %temp; 
	mov.b64 	{%temp, %r103}, %fd329;
	}
	abs.f64 	%fd343, %fd329;
	{ // callseq 34, 0
	.param .b64 param0;
	st.param.f64 	[param0], %fd343;
	.param .b64 param1;
	st.param.f64 	[param1], 0d4000000000000000;
	.param .b64 retval0;
	call.uni (retval0), 
	__internal_accurate_pow, 
	(
	param0, 
	param1
	);
	ld.param.f64 	%fd2865, [retval0];
	} // callseq 34
	setp.lt.s32 	%p514, %r103, 0;
	neg.f64 	%fd2867, %fd2865;
	selp.f64 	%fd2868, %fd2867, %fd2865, %p511;
	selp.f64 	%fd2869, %fd2868, %fd2865, %p514;
	setp.eq.f64 	%p515, %fd329, 0d0000000000000000;
	selp.b32 	%r1042, %r103, 0, %p511;
	or.b32  	%r1043, %r1042, 2146435072;
	selp.b32 	%r1044, %r1043, %r1042, %p510;
	mov.b32 	%r1045, 0;
	mov.b64 	%fd2870, {%r1045, %r1044};
	selp.f64 	%fd5296, %fd2870, %fd2869, %p515;
	add.f64 	%fd2871, %fd329, 0d4000000000000000;
	{
	.reg .b32 %temp; 
	mov.b64 	{%temp, %r1046}, %fd2871;
	}
	and.b32  	%r1047, %r1046, 2146435072;
	setp.ne.s32 	%p516, %r1047, 2146435072;
	@%p516 bra 	$L__BB0_293;
	setp.num.f64 	%p517, %fd329, %fd329;
	@%p517 bra 	$L__BB0_291;
	mov.f64 	%fd2872, 0d4000000000000000;
	add.rn.f64 	%fd5296, %fd329, %fd2872;
	bra.uni 	$L__BB0_293;
$L__BB0_291:
	setp.neu.f64 	%p518, %fd343, 0d7FF0000000000000;
	@%p518 bra 	$L__BB0_293;
	setp.lt.s32 	%p519, %r103, 0;
	selp.b32 	%r1048, %r95, %r76, %p23;
	selp.b32 	%r1049, %r1048, %r76, %p519;
	mov.b32 	%r1050, 0;
	mov.b64 	%fd5296, {%r1050, %r1049};
$L__BB0_293:
	setp.lt.s32 	%p520, %r75, 0;
	setp.eq.s32 	%p521, %r96, 1062207488;
	setp.eq.f64 	%p523, %fd329, 0d3FF0000000000000;
	selp.f64 	%fd348, 0d3FF0000000000000, %fd5296, %p523;
	{
	.reg .b32 %temp; 
	mov.b64 	{%temp, %r104}, %fd5798;
	}
	abs.f64 	%fd349, %fd5798;
	{ // callseq 35, 0
	.param .b64 param0;
	st.param.f64 	[param0], %fd349;
	.param .b64 param1;
	st.param.f64 	[param1], 0d4000000000000000;
	.param .b64 retval0;
	call.uni (retval0), 
	__internal_accurate_pow, 
	(
	param0, 
	param1
	);
	ld.param.f64 	%fd2873, [retval0];
	} // callseq 35
	setp.lt.s32 	%p524, %r104, 0;
	neg.f64 	%fd2875, %fd2873;
	selp.f64 	%fd2876, %fd2875, %fd2873, %p521;
	selp.f64 	%fd2877, %fd2876, %fd2873, %p524;
	setp.eq.f64 	%p525, %fd5798, 0d0000000000000000;
	selp.b32 	%r1051, %r104, 0, %p521;
	or.b32  	%r1052, %r1051, 2146435072;
	selp.b32 	%r1053, %r1052, %r1051, %p520;
	mov.b32 	%r1054, 0;
	mov.b64 	%fd2878, {%r1054, %r1053};
	selp.f64 	%fd5356, %fd2878, %fd2877, %p525;
	add.f64 	%fd2879, %fd5798, 0d4000000000000000;
	{
	.reg .b32 %temp; 
	mov.b64 	{%temp, %r1055}, %fd2879;
	}
	and.b32  	%r105, %r1055, 2146435072;
	setp.ne.s32 	%p526, %r105, 2146435072;
	mov.f64 	%fd5297, %fd5356;
	@%p526 bra 	$L__BB0_298;
	setp.num.f64 	%p527, %fd5798, %fd5798;
	@%p527 bra 	$L__BB0_296;
	mov.f64 	%fd2880, 0d4000000000000000;
	add.rn.f64 	%fd5297, %fd5798, %fd2880;
	bra.uni 	$L__BB0_298;
$L__BB0_296:
	setp.neu.f64 	%p528, %fd349, 0d7FF0000000000000;
	mov.f64 	%fd5297, %fd5356;
	@%p528 bra 	$L__BB0_298;
	setp.lt.s32 	%p529, %r104, 0;
	selp.b32 	%r1056, %r95, %r76, %p23;
	selp.b32 	%r1057, %r1056, %r76, %p529;
	mov.b32 	%r1058, 0;
	mov.b64 	%fd5297, {%r1058, %r1057};
$L__BB0_298:
	setp.ne.s32 	%p530, %r98, 2146435072;
	setp.eq.f64 	%p531, %fd5798, 0d3FF0000000000000;
	selp.f64 	%fd2881, 0d3FF0000000000000, %fd5297, %p531;
	add.f64 	%fd354, %fd348, %fd2881;
	mov.f64 	%fd5298, %fd5357;
	@%p530 bra 	$L__BB0_303;
	setp.num.f64 	%p532, %fd330, %fd330;
	@%p532 bra 	$L__BB0_301;
	mov.f64 	%fd2882, 0d4000000000000000;
	add.rn.f64 	%fd5298, %fd330, %fd2882;
	bra.uni 	$L__BB0_303;
$L__BB0_301:
	setp.neu.f64 	%p533, %fd331, 0d7FF0000000000000;
	mov.f64 	%fd5298, %fd5357;
	@%p533 bra 	$L__BB0_303;
	setp.lt.s32 	%p534, %r97, 0;
	selp.b32 	%r1059, %r95, %r76, %p23;
	selp.b32 	%r1060, %r1059, %r76, %p534;
	mov.b32 	%r1061, 0;
	mov.b64 	%fd5298, {%r1061, %r1060};
$L__BB0_303:
	setp.eq.f64 	%p535, %fd330, 0d3FF0000000000000;
	setp.lt.s32 	%p536, %r75, 0;
	setp.eq.s32 	%p537, %r96, 1062207488;
	add.f64 	%fd2883, %fd5298, 0d3FF0000000000000;
	sqrt.rn.f64 	%fd2884, %fd2883;
	mul.f64 	%fd2885, %fd2884, 0d3FF8000000000000;
	selp.f64 	%fd358, 0d4000F876CCDF6CDA, %fd2885, %p535;
	{
	.reg .b32 %temp; 
	mov.b64 	{%temp, %r106}, %fd358;
	}
	abs.f64 	%fd359, %fd358;
	{ // callseq 36, 0
	.param .b64 param0;
	st.param.f64 	[param0], %fd359;
	.param .b64 param1;
	st.param.f64 	[param1], 0d4000000000000000;
	.param .b64 retval0;
	call.uni (retval0), 
	__internal_accurate_pow, 
	(
	param0, 
	param1
	);
	ld.param.f64 	%fd2886, [retval0];
	} // callseq 36
	setp.lt.s32 	%p539, %r106, 0;
	neg.f64 	%fd2888, %fd2886;
	selp.f64 	%fd2889, %fd2888, %fd2886, %p537;
	selp.f64 	%fd2890, %fd2889, %fd2886, %p539;
	setp.eq.f64 	%p540, %fd358, 0d0000000000000000;
	selp.b32 	%r1062, %r106, 0, %p537;
	or.b32  	%r1063, %r1062, 2146435072;
	selp.b32 	%r1064, %r1063, %r1062, %p536;
	mov.b32 	%r1065, 0;
	mov.b64 	%fd2891, {%r1065, %r1064};
	selp.f64 	%fd5299, %fd2891, %fd2890, %p540;
	add.f64 	%fd2892, %fd358, 0d4000000000000000;
	{
	.reg .b32 %temp; 
	mov.b64 	{%temp, %r1066}, %fd2892;
	}
	and.b32  	%r1067, %r1066, 2146435072;
	setp.ne.s32 	%p541, %r1067, 2146435072;
	@%p541 bra 	$L__BB0_308;
	setp.num.f64 	%p542, %fd358, %fd358;
	@%p542 bra 	$L__BB0_306;
	mov.f64 	%fd2893, 0d4000000000000000;
	add.rn.f64 	%fd5299, %fd358, %fd2893;
	bra.uni 	$L__BB0_308;
$L__BB0_306:
	setp.neu.f64 	%p543, %fd359, 0d7FF0000000000000;
	@%p543 bra 	$L__BB0_308;
	selp.b32 	%r1068, %r95, %r76, %p23;
	selp.b32 	%r1069, %r1068, %r76, %p539;
	mov.b32 	%r1070, 0;
	mov.b64 	%fd5299, {%r1070, %r1069};
$L__BB0_308:
	setp.eq.f64 	%p545, %fd358, 0d3FF0000000000000;
	selp.f64 	%fd2894, 0d3FF0000000000000, %fd5299, %p545;
	mul.f64 	%fd2895, %fd354, 0dC000000000000000;
	div.rn.f64 	%fd364, %fd2895, %fd2894;
	fma.rn.f64 	%fd2896, %fd364, 0d3FF71547652B82FE, 0d4338000000000000;
	{
	.reg .b32 %temp; 
	mov.b64 	{%r107, %temp}, %fd2896;
	}
	mov.f64 	%fd2897, 0dC338000000000000;
	add.rn.f64 	%fd2898, %fd2896, %fd2897;
	fma.rn.f64 	%fd2899, %fd2898, 0dBFE62E42FEFA39EF, %fd364;
	fma.rn.f64 	%fd2900, %fd2898, 0dBC7ABC9E3B39803F, %fd2899;
	fma.rn.f64 	%fd2901, %fd2900, 0d3E5ADE1569CE2BDF, 0d3E928AF3FCA213EA;
	fma.rn.f64 	%fd2902, %fd2901, %fd2900, 0d3EC71DEE62401315;
	fma.rn.f64 	%fd2903, %fd2902, %fd2900, 0d3EFA01997C89EB71;
	fma.rn.f64 	%fd2904, %fd2903, %fd2900, 0d3F2A01A014761F65;
	fma.rn.f64 	%fd2905, %fd2904, %fd2900, 0d3F56C16C1852B7AF;
	fma.rn.f64 	%fd2906, %fd2905, %fd2900, 0d3F81111111122322;
	fma.rn.f64 	%fd2907, %fd2906, %fd2900, 0d3FA55555555502A1;
	fma.rn.f64 	%fd2908, %fd2907, %fd2900, 0d3FC5555555555511;
	fma.rn.f64 	%fd2909, %fd2908, %fd2900, 0d3FE000000000000B;
	fma.rn.f64 	%fd2910, %fd2909, %fd2900, 0d3FF0000000000000;
	fma.rn.f64 	%fd2911, %fd2910, %fd2900, 0d3FF0000000000000;
	{
	.reg .b32 %temp; 
	mov.b64 	{%r108, %temp}, %fd2911;
	}
	{
	.reg .b32 %temp; 
	mov.b64 	{%temp, %r109}, %fd2911;
	}
	shl.b32 	%r1071, %r107, 20;
	add.s32 	%r1072, %r1071, %r109;
	mov.b64 	%fd5300, {%r108, %r1072};
	{
	.reg .b32 %temp; 
	mov.b64 	{%temp, %r1073}, %fd364;
	}
	mov.b32 	%f20, %r1073;
	abs.f32 	%f1, %f20;
	setp.lt.f32 	%p546, %f1, 0f4086232B;
	@%p546 bra 	$L__BB0_311;
	setp.lt.f64 	%p547, %fd364, 0d0000000000000000;
	add.f64 	%fd2912, %fd364, 0d7FF0000000000000;
	selp.f64 	%fd5300, 0d0000000000000000, %fd2912, %p547;
	setp.geu.f32 	%p548, %f1, 0f40874800;
	@%p548 bra 	$L__BB0_311;
	shr.u32 	%r1074, %r107, 31;
	add.s32 	%r1075, %r107, %r1074;
	shr.s32 	%r1076, %r1075, 1;
	shl.b32 	%r1077, %r1076, 20;
	add.s32 	%r1078, %r109, %r1077;
	mov.b64 	%fd2913, {%r108, %r1078};
	sub.s32 	%r1079, %r107, %r1076;
	shl.b32 	%r1080, %r1079, 20;
	add.s32 	%r1081, %r1080, 1072693248;
	mov.b32 	%r1082, 0;
	mov.b64 	%fd2914, {%r1082, %r1081};
	mul.f64 	%fd5300, %fd2914, %fd2913;
$L__BB0_311:
	setp.geu.f64 	%p549, %fd257, %fd259;
	mul.f64 	%fd2915, %fd329, %fd342;
	mul.f64 	%fd369, %fd2915, %fd5300;
	@%p549 bra 	$L__BB0_340;
	setp.lt.s32 	%p587, %r523, 1;
	sub.f64 	%fd370, %fd259, %fd257;
	mov.f64 	%fd5306, 0d0000000000000000;
	@%p587 bra 	$L__BB0_339;
	setp.eq.s32 	%p588, %r18, 0;
	{
	.reg .b32 %temp; 
	mov.b64 	{%temp, %r110}, %fd370;
	}
	abs.f64 	%fd371, %fd370;
	mov.f64 	%fd5306, 0d0000000000000000;
	mov.b32 	%r4152, 0;
	@%p588 bra 	$L__BB0_330;
	mov.f64 	%fd5306, 0d0000000000000000;
	mov.b32 	%r4151, 0;
$L__BB0_315:
	setp.neu.f64 	%p589, %fd370, 0d0000000000000000;
	setp.lt.s32 	%p590, %r110, 0;
	mul.wide.u32 	%rd302, %r4151, 8;
	add.s64 	%rd44, %rd175, %rd302;
	ld.f64 	%fd373, [%rd44];
	add.s32 	%r1134, %r4151, 1;
	cvt.rn.f64.u32 	%fd374, %r1134;
	{
	.reg .b32 %temp; 
	mov.b64 	{%temp, %r112}, %fd374;
	}
	shr.u32 	%r1135, %r112, 20;
	and.b32  	%r1136, %r1135, 2047;
	add.s32 	%r1137, %r1136, -1012;
	mov.b64 	%rd303, %fd374;
	shl.b64 	%rd304, %rd303, %r1137;
	setp.eq.s64 	%p591, %rd304, -9223372036854775808;
	{ // callseq 40, 0
	.param .b64 param0;
	st.param.f64 	[param0], %fd371;
	.param .b64 param1;
	st.param.f64 	[param1], %fd374;
	.param .b64 retval0;
	call.uni (retval0), 
	__internal_accurate_pow, 
	(
	param0, 
	param1
	);
	ld.param.f64 	%fd2942, [retval0];
	} // callseq 40
	and.pred  	%p31, %p590, %p591;
	neg.f64 	%fd2944, %fd2942;
	selp.f64 	%fd5303, %fd2944, %fd2942, %p31;
	@%p589 bra 	$L__BB0_317;
	selp.b32 	%r1138, %r110, 0, %p591;
	setp.lt.s32 	%p593, %r112, 0;
	or.b32  	%r1139, %r1138, 2146435072;
	selp.b32 	%r1140, %r1139, %r1138, %p593;
	mov.b32 	%r1141, 0;
	mov.b64 	%fd5303, {%r1141, %r1140};
$L__BB0_317:
	add.f64 	%fd2945, %fd370, %fd374;
	{
	.reg .b32 %temp; 
	mov.b64 	{%temp, %r1142}, %fd2945;
	}
	and.b32  	%r1143, %r1142, 2146435072;
	setp.ne.s32 	%p594, %r1143, 2146435072;
	@%p594 bra 	$L__BB0_322;
	setp.num.f64 	%p595, %fd370, %fd370;
	@%p595 bra 	$L__BB0_320;
	add.rn.f64 	%fd5303, %fd370, %fd374;
	bra.uni 	$L__BB0_322;
$L__BB0_320:
	setp.neu.f64 	%p596, %fd371, 0d7FF0000000000000;
	@%p596 bra 	$L__BB0_322;
	setp.lt.s32 	%p597, %r112, 0;
	selp.b32 	%r1144, 0, 2146435072, %p597;
	and.b32  	%r1145, %r112, 2147483647;
	setp.ne.s32 	%p598, %r1145, 1071644672;
	or.b32  	%r1146, %r1144, -2147483648;
	selp.b32 	%r1147, %r1146, %r1144, %p598;
	selp.b32 	%r1148, %r1147, %r1144, %p31;
	mov.b32 	%r1149, 0;
	mov.b64 	%fd5303, {%r1149, %r1148};
$L__BB0_322:
	setp.eq.f64 	%p599, %fd370, 0d3FF0000000000000;
	selp.f64 	%fd2946, 0d3FF0000000000000, %fd5303, %p599;
	div.rn.f64 	%fd2947, %fd373, %fd374;
	fma.rn.f64 	%fd381, %fd2947, %fd2946, %fd5306;
	ld.f64 	%fd382, [%rd44+8];
	add.s32 	%r4151, %r4151, 2;
	cvt.rn.f64.u32 	%fd383, %r4151;
	{
	.reg .b32 %temp; 
	mov.b64 	{%temp, %r114}, %fd383;
	}
	shr.u32 	%r1150, %r114, 20;
	and.b32  	%r1151, %r1150, 2047;
	add.s32 	%r1152, %r1151, -1012;
	mov.b64 	%rd305, %fd383;
	shl.b64 	%rd306, %rd305, %r1152;
	setp.eq.s64 	%p602, %rd306, -9223372036854775808;
	{ // callseq 41, 0
	.param .b64 param0;
	st.param.f64 	[param0], %fd371;
	.param .b64 param1;
	st.param.f64 	[param1], %fd383;
	.param .b64 retval0;
	call.uni (retval0), 
	__internal_accurate_pow, 
	(
	param0, 
	param1
	);
	ld.param.f64 	%fd2948, [retval0];
	} // callseq 41
	and.pred  	%p32, %p590, %p602;
	neg.f64 	%fd2950, %fd2948;
	selp.f64 	%fd5305, %fd2950, %fd2948, %p32;
	@%p589 bra 	$L__BB0_324;
	selp.b32 	%r1153, %r110, 0, %p602;
	setp.lt.s32 	%p604, %r114, 0;
	or.b32  	%r1154, %r1153, 2146435072;
	selp.b32 	%r1155, %r1154, %r1153, %p604;
	mov.b32 	%r1156, 0;
	mov.b64 	%fd5305, {%r1156, %r1155};
$L__BB0_324:
	add.f64 	%fd2951, %fd370, %fd383;
	{
	.reg .b32 %temp; 
	mov.b64 	{%temp, %r1157}, %fd2951;
	}
	and.b32  	%r1158, %r1157, 2146435072;
	setp.ne.s32 	%p605, %r1158, 2146435072;
	@%p605 bra 	$L__BB0_329;
	setp.nan.f64 	%p606, %fd370, %fd370;
	@%p606 bra 	$L__BB0_328;
	setp.neu.f64 	%p607, %fd371, 0d7FF0000000000000;
	@%p607 bra 	$L__BB0_329;
	setp.lt.s32 	%p608, %r114, 0;
	selp.b32 	%r1159, 0, 2146435072, %p608;
	and.b32  	%r1160, %r114, 2147483647;
	setp.ne.s32 	%p609, %r1160, 1071644672;
	or.b32  	%r1161, %r1159, -2147483648;
	selp.b32 	%r1162, %r1161, %r1159, %p609;
	selp.b32 	%r1163, %r1162, %r1159, %p32;
	mov.b32 	%r1164, 0;
	mov.b64 	%fd5305, {%r1164, %r1163};
	bra.uni 	$L__BB0_329;
$L__BB0_328:
	add.rn.f64 	%fd5305, %fd370, %fd383;
$L__BB0_329:
	selp.f64 	%fd2952, 0d3FF0000000000000, %fd5305, %p599;
	div.rn.f64 	%fd2953, %fd382, %fd383;
	fma.rn.f64 	%fd5306, %fd2953, %fd2952, %fd381;
	setp.ne.s32 	%p611, %r4151, %r20;
	mov.u32 	%r4152, %r20;
	@%p611 bra 	$L__BB0_315;
$L__BB0_330:
	setp.eq.s32 	%p612, %r19, 0;
	@%p612 bra 	$L__BB0_339;
	setp.neu.f64 	%p613, %fd370, 0d0000000000000000;
	setp.lt.s32 	%p614, %r110, 0;
	mul.wide.u32 	%rd307, %r4152, 8;
	add.s64 	%rd308, %rd175, %rd307;
	ld.f64 	%fd393, [%rd308];
	add.s32 	%r1165, %r4152, 1;
	cvt.rn.f64.u32 	%fd394, %r1165;
	{
	.reg .b32 %temp; 
	mov.b64 	{%temp, %r116}, %fd394;
	}
	shr.u32 	%r1166, %r116, 20;
	and.b32  	%r1167, %r1166, 2047;
	add.s32 	%r1168, %r1167, -1012;
	mov.b64 	%rd309, %fd394;
	shl.b64 	%rd310, %rd309, %r1168;
	setp.eq.s64 	%p615, %rd310, -9223372036854775808;
	{ // callseq 42, 0
	.param .b64 param0;
	st.param.f64 	[param0], %fd371;
	.param .b64 param1;
	st.param.f64 	[param1], %fd394;
	.param .b64 retval0;
	call.uni (retval0), 
	__internal_accurate_pow, 
	(
	param0, 
	param1
	);
	ld.param.f64 	%fd2954, [retval0];
	} // callseq 42
	and.pred  	%p33, %p614, %p615;
	neg.f64 	%fd2956, %fd2954;
	selp.f64 	%fd5309, %fd2956, %fd2954, %p33;
	@%p613 bra 	$L__BB0_333;
	selp.b32 	%r1169, %r110, 0, %p615;
	setp.lt.s32 	%p617, %r116, 0;
	or.b32  	%r1170, %r1169, 2146435072;
	selp.b32 	%r1171, %r1170, %r1169, %p617;
	mov.b32 	%r1172, 0;
	mov.b64 	%fd5309, {%r1172, %r1171};
$L__BB0_333:
	add.f64 	%fd2957, %fd370, %fd394;
	{
	.reg .b32 %temp; 
	mov.b64 	{%temp, %r1173}, %fd2957;
	}
	and.b32  	%r1174, %r1173, 2146435072;
	setp.ne.s32 	%p618, %r1174, 2146435072;
	@%p618 bra 	$L__BB0_338;
	setp.nan.f64 	%p619, %fd370, %fd370;
	@%p619 bra 	$L__BB0_337;
	setp.neu.f64 	%p620, %fd371, 0d7FF0000000000000;
	@%p620 bra 	$L__BB0_338;
	setp.lt.s32 	%p621, %r116, 0;
	selp.b32 	%r1175, 0, 2146435072, %p621;
	and.b32  	%r1176, %r116, 2147483647;
	setp.ne.s32 	%p622, %r1176, 1071644672;
	or.b32  	%r1177, %r1175, -2147483648;
	selp.b32 	%r1178, %r1177, %r1175, %p622;
	selp.b32 	%r1179, %r1178, %r1175, %p33;
	mov.b32 	%r1180, 0;
	mov.b64 	%fd5309, {%r1180, %r1179};
	bra.uni 	$L__BB0_338;
$L__BB0_337:
	add.rn.f64 	%fd5309, %fd370, %fd394;
$L__BB0_338:
	setp.eq.f64 	%p623, %fd370, 0d3FF0000000000000;
	selp.f64 	%fd2958, 0d3FF0000000000000, %fd5309, %p623;
	div.rn.f64 	%fd2959, %fd393, %fd394;
	fma.rn.f64 	%fd5306, %fd2959, %fd2958, %fd5306;
$L__BB0_339:
	sub.f64 	%fd5321, %fd2, %fd5306;
	bra.uni 	$L__BB0_368;
$L__BB0_340:
	setp.lt.s32 	%p550, %r523, 1;
	sub.f64 	%fd404, %fd257, %fd259;
	mov.f64 	%fd5316, 0d0000000000000000;
	@%p550 bra 	$L__BB0_367;
	setp.eq.s32 	%p551, %r18, 0;
	{
	.reg .b32 %temp; 
	mov.b64 	{%temp, %r117}, %fd404;
	}
	abs.f64 	%fd405, %fd404;
	mov.f64 	%fd5316, 0d0000000000000000;
	mov.b32 	%r4154, 0;
	@%p551 bra 	$L__BB0_358;
	mov.f64 	%fd5316, 0d0000000000000000;
	mov.b32 	%r4153, 0;
$L__BB0_343:
	setp.neu.f64 	%p552, %fd404, 0d0000000000000000;
	setp.lt.s32 	%p553, %r117, 0;
	mul.wide.u32 	%rd293, %r4153, 8;
	add.s64 	%rd48, %rd175, %rd293;
	ld.f64 	%fd407, [%rd48];
	add.s32 	%r1085, %r4153, 1;
	cvt.rn.f64.u32 	%fd408, %r1085;
	{
	.reg .b32 %temp; 
	mov.b64 	{%temp, %r119}, %fd408;
	}
	shr.u32 	%r1086, %r119, 20;
	and.b32  	%r1087, %r1086, 2047;
	add.s32 	%r1088, %r1087, -1012;
	mov.b64 	%rd294, %fd408;
	shl.b64 	%rd295, %rd294, %r1088;
	setp.eq.s64 	%p554, %rd295, -9223372036854775808;
	{ // callseq 37, 0
	.param .b64 param0;
	st.param.f64 	[param0], %fd405;
	.param .b64 param1;
	st.param.f64 	[param1], %fd408;
	.param .b64 retval0;
	call.uni (retval0), 
	__internal_accurate_pow, 
	(
	param0, 
	param1
	);
	ld.param.f64 	%fd2920, [retval0];
	} // callseq 37
	and.pred  	%p34, %p553, %p554;
	neg.f64 	%fd2922, %fd2920;
	selp.f64 	%fd5313, %fd2922, %fd2920, %p34;
	@%p552 bra 	$L__BB0_345;
	selp.b32 	%r1089, %r117, 0, %p554;
	setp.lt.s32 	%p556, %r119, 0;
	or.b32  	%r1090, %r1089, 2146435072;
	selp.b32 	%r1091, %r1090, %r1089, %p556;
	mov.b32 	%r1092, 0;
	mov.b64 	%fd5313, {%r1092, %r1091};
$L__BB0_345:
	add.f64 	%fd2923, %fd404, %fd408;
	{
	.reg .b32 %temp; 
	mov.b64 	{%temp, %r1093}, %fd2923;
	}
	and.b32  	%r1094, %r1093, 2146435072;
	setp.ne.s32 	%p557, %r1094, 2146435072;
	@%p557 bra 	$L__BB0_350;
	setp.num.f64 	%p558, %fd404, %fd404;
	@%p558 bra 	$L__BB0_348;
	add.rn.f64 	%fd5313, %fd404, %fd408;
	bra.uni 	$L__BB0_350;
$L__BB0_348:
	setp.neu.f64 	%p559, %fd405, 0d7FF0000000000000;
	@%p559 bra 	$L__BB0_350;
	setp.lt.s32 	%p560, %r119, 0;
	selp.b32 	%r1095, 0, 2146435072, %p560;
	and.b32  	%r1096, %r119, 2147483647;
	setp.ne.s32 	%p561, %r1096, 1071644672;
	or.b32  	%r1097, %r1095, -2147483648;
	selp.b32 	%r1098, %r1097, %r1095, %p561;
	selp.b32 	%r1099, %r1098, %r1095, %p34;
	mov.b32 	%r1100, 0;
	mov.b64 	%fd5313, {%r1100, %r1099};
$L__BB0_350:
	setp.eq.f64 	%p562, %fd404, 0d3FF0000000000000;
	selp.f64 	%fd2924, 0d3FF0000000000000, %fd5313, %p562;
	div.rn.f64 	%fd2925, %fd407, %fd408;
	fma.rn.f64 	%fd415, %fd2925, %fd2924, %fd5316;
	ld.f64 	%fd416, [%rd48+8];
	add.s32 	%r4153, %r4153, 2;
	cvt.rn.f64.u32 	%fd417, %r4153;
	{
	.reg .b32 %temp; 
	mov.b64 	{%temp, %r121}, %fd417;
	}
	shr.u32 	%r1101, %r121, 20;
	and.b32  	%r1102, %r1101, 2047;
	add.s32 	%r1103, %r1102, -1012;
	mov.b64 	%rd296, %fd417;
	shl.b64 	%rd297, %rd296, %r1103;
	setp.eq.s64 	%p565, %rd297, -9223372036854775808;
	{ // callseq 38, 0
	.param .b64 param0;
	st.param.f64 	[param0], %fd405;
	.param .b64 param1;
	st.param.f64 	[param1], %fd417;
	.param .b64 retval0;
	call.uni (retval0), 
	__internal_accurate_pow, 
	(
	param0, 
	param1
	);
	ld.param.f64 	%fd2926, [retval0];
	} // callseq 38
	and.pred  	%p35, %p553, %p565;
	neg.f64 	%fd2928, %fd2926;
	selp.f64 	%fd5315, %fd2928, %fd2926, %p35;
	@%p552 bra 	$L__BB0_352;
	selp.b32 	%r1104, %r117, 0, %p565;
	setp.lt.s32 	%p567, %r121, 0;
	or.b32  	%r1105, %r1104, 2146435072;
	selp.b32 	%r1106, %r1105, %r1104, %p567;
	mov.b32 	%r1107, 0;
	mov.b64 	%fd5315, {%r1107, %r1106};
$L__BB0_352:
	add.f64 	%fd2929, %fd404, %fd417;
	{
	.reg .b32 %temp; 
	mov.b64 	{%temp, %r1108}, %fd2929;
	}
	and.b32  	%r1109, %r1108, 2146435072;
	setp.ne.s32 	%p568, %r1109, 2146435072;
	@%p568 bra 	$L__BB0_357;
	setp.nan.f64 	%p569, %fd404, %fd404;
	@%p569 bra 	$L__BB0_356;
	setp.neu.f64 	%p570, %fd405, 0d7FF0000000000000;
	@%p570 bra 	$L__BB0_357;
	setp.lt.s32 	%p571, %r121, 0;
	selp.b32 	%r1110, 0, 2146435072, %p571;
	and.b32  	%r1111, %r121, 2147483647;
	setp.ne.s32 	%p572, %r1111, 1071644672;
	or.b32  	%r1112, %r1110, -2147483648;
	selp.b32 	%r1113, %r1112, %r1110, %p572;
	selp.b32 	%r1114, %r1113, %r1110, %p35;
	mov.b32 	%r1115, 0;
	mov.b64 	%fd5315, {%r1115, %r1114};
	bra.uni 	$L__BB0_357;
$L__BB0_356:
	add.rn.f64 	%fd5315, %fd404, %fd417;
$L__BB0_357:
	selp.f64 	%fd2930, 0d3FF0000000000000, %fd5315, %p562;
	div.rn.f64 	%fd2931, %fd416, %fd417;
	fma.rn.f64 	%fd5316, %fd2931, %fd2930, %fd415;
	setp.ne.s32 	%p574, %r4153, %r20;
	mov.u32 	%r4154, %r20;
	@%p574 bra 	$L__BB0_343;
$L__BB0_358:
	setp.eq.s32 	%p575, %r19, 0;
	@%p575 bra 	$L__BB0_367;
	setp.neu.f64 	%p576, %fd404, 0d0000000000000000;
	setp.lt.s32 	%p577, %r117, 0;
	mul.wide.u32 	%rd298, %r4154, 8;
	add.s64 	%rd299, %rd175, %rd298;
	ld.f64 	%fd427, [%rd299];
	add.s32 	%r1116, %r4154, 1;
	cvt.rn.f64.u32 	%fd428, %r1116;
	{
	.reg .b32 %temp; 
	mov.b64 	{%temp, %r123}, %fd428;
	}
	shr.u32 	%r1117, %r123, 20;
	and.b32  	%r1118, %r1117, 2047;
	add.s32 	%r1119, %r1118, -1012;
	mov.b64 	%rd300, %fd428;
	shl.b64 	%rd301, %rd300, %r1119;
	setp.eq.s64 	%p578, %rd301, -9223372036854775808;
	{ // callseq 39, 0
	.param .b64 param0;
	st.param.f64 	[param0], %fd405;
	.param .b64 param1;
	st.param.f64 	[param1], %fd428;
	.param .b64 retval0;
	call.uni (retval0), 
	__internal_accurate_pow, 
	(
	param0, 
	param1
	);
	ld.param.f64 	%fd2932, [retval0];
	} // callseq 39
	and.pred  	%p36, %p577, %p578;
	neg.f64 	%fd2934, %fd2932;
	selp.f64 	%fd5319, %fd2934, %fd2932, %p36;
	@%p576 bra 	$L__BB0_361;
	selp.b32 	%r1120, %r117, 0, %p578;
	setp.lt.s32 	%p580, %r123, 0;
	or.b32  	%r1121, %r1120, 2146435072;
	selp.b32 	%r1122, %r1121, %r1120, %p580;
	mov.b32 	%r1123, 0;
	mov.b64 	%fd5319, {%r1123, %r1122};
$L__BB0_361:
	add.f64 	%fd2935, %fd404, %fd428;
	{
	.reg .b32 %temp; 
	mov.b64 	{%temp, %r1124}, %fd2935;
	}
	and.b32  	%r1125, %r1124, 2146435072;
	setp.ne.s32 	%p581, %r1125, 2146435072;
	@%p581 bra 	$L__BB0_366;
	setp.nan.f64 	%p582, %fd404, %fd404;
	@%p582 bra 	$L__BB0_365;
	setp.neu.f64 	%p583, %fd405, 0d7FF0000000000000;
	@%p583 bra 	$L__BB0_366;
	setp.lt.s32 	%p584, %r123, 0;
	selp.b32 	%r1126, 0, 2146435072, %p584;
	and.b32  	%r1127, %r123, 2147483647;
	setp.ne.s32 	%p585, %r1127, 1071644672;
	or.b32  	%r1128, %r1126, -2147483648;
	selp.b32 	%r1129, %r1128, %r1126, %p585;
	selp.b32 	%r1130, %r1129, %r1126, %p36;
	mov.b32 	%r1131, 0;
	mov.b64 	%fd5319, {%r1131, %r1130};
	bra.uni 	$L__BB0_366;
$L__BB0_365:
	add.rn.f64 	%fd5319, %fd404, %fd428;
$L__BB0_366:
	setp.eq.f64 	%p586, %fd404, 0d3FF0000000000000;
	selp.f64 	%fd2936, 0d3FF0000000000000, %fd5319, %p586;
	div.rn.f64 	%fd2937, %fd427, %fd428;
	fma.rn.f64 	%fd5316, %fd2937, %fd2936, %fd5316;
$L__BB0_367:
	add.f64 	%fd5321, %fd2, %fd5316;
$L__BB0_368:
	setp.ne.s32 	%p624, %r98, 2146435072;
	sub.f64 	%fd439, %fd5800, %fd5321;
	mov.f64 	%fd5322, %fd5357;
	@%p624 bra 	$L__BB0_373;
	setp.num.f64 	%p625, %fd330, %fd330;
	@%p625 bra 	$L__BB0_371;
	mov.f64 	%fd2960, 0d4000000000000000;
	add.rn.f64 	%fd5322, %fd330, %fd2960;
	bra.uni 	$L__BB0_373;
$L__BB0_371:
	setp.neu.f64 	%p626, %fd331, 0d7FF0000000000000;
	mov.f64 	%fd5322, %fd5357;
	@%p626 bra 	$L__BB0_373;
	setp.lt.s32 	%p627, %r97, 0;
	selp.b32 	%r1181, %r95, %r76, %p23;
	selp.b32 	%r1182, %r1181, %r76, %p627;
	mov.b32 	%r1183, 0;
	mov.b64 	%fd5322, {%r1183, %r1182};
$L__BB0_373:
	setp.eq.f64 	%p628, %fd330, 0d3FF0000000000000;
	setp.lt.s32 	%p629, %r77, 0;
	setp.eq.s32 	%p630, %r101, 1072693248;
	add.f64 	%fd2961, %fd5322, 0d3FF0000000000000;
	sqrt.rn.f64 	%fd2962, %fd2961;
	mul.f64 	%fd2963, %fd2962, 0d3FF8000000000000;
	selp.f64 	%fd443, 0d4000F876CCDF6CDA, %fd2963, %p628;
	{
	.reg .b32 %temp; 
	mov.b64 	{%temp, %r124}, %fd443;
	}
	abs.f64 	%fd444, %fd443;
	{ // callseq 43, 0
	.param .b64 param0;
	st.param.f64 	[param0], %fd444;
	.param .b64 param1;
	st.param.f64 	[param1], 0d4010000000000000;
	.param .b64 retval0;
	call.uni (retval0), 
	__internal_accurate_pow, 
	(
	param0, 
	param1
	);
	ld.param.f64 	%fd2964, [retval0];
	} // callseq 43
	setp.lt.s32 	%p632, %r124, 0;
	neg.f64 	%fd2966, %fd2964;
	selp.f64 	%fd2967, %fd2966, %fd2964, %p630;
	selp.f64 	%fd2968, %fd2967, %fd2964, %p632;
	setp.eq.f64 	%p633, %fd443, 0d0000000000000000;
	selp.b32 	%r1184, %r124, 0, %p630;
	or.b32  	%r1185, %r1184, 2146435072;
	selp.b32 	%r1186, %r1185, %r1184, %p629;
	mov.b32 	%r1187, 0;
	mov.b64 	%fd2969, {%r1187, %r1186};
	selp.f64 	%fd5323, %fd2969, %fd2968, %p633;
	add.f64 	%fd2970, %fd443, 0d4010000000000000;
	{
	.reg .b32 %temp; 
	mov.b64 	{%temp, %r1188}, %fd2970;
	}
	and.b32  	%r1189, %r1188, 2146435072;
	setp.ne.s32 	%p634, %r1189, 2146435072;
	@%p634 bra 	$L__BB0_378;
	setp.num.f64 	%p635, %fd443, %fd443;
	@%p635 bra 	$L__BB0_376;
	mov.f64 	%fd2971, 0d4010000000000000;
	add.rn.f64 	%fd5323, %fd443, %fd2971;
	bra.uni 	$L__BB0_378;
$L__BB0_376:
	setp.neu.f64 	%p636, %fd444, 0d7FF0000000000000;
	@%p636 bra 	$L__BB0_378;
	selp.b32 	%r1190, %r100, %r99, %p24;
	selp.b32 	%r1191, %r1190, %r99, %p632;
	mov.b32 	%r1192, 0;
	mov.b64 	%fd5323, {%r1192, %r1191};
$L__BB0_378:
	setp.lt.s32 	%p638, %r75, 0;
	setp.eq.s32 	%p639, %r96, 1062207488;
	setp.eq.f64 	%p641, %fd443, 0d3FF0000000000000;
	selp.f64 	%fd2972, 0d3FF0000000000000, %fd5323, %p641;
	div.rn.f64 	%fd2973, %fd249, %fd2972;
	mul.f64 	%fd449, %fd2973, 0d4010000000000000;
	{
	.reg .b32 %temp; 
	mov.b64 	{%temp, %r125}, %fd439;
	}
	abs.f64 	%fd450, %fd439;
	{ // callseq 44, 0
	.param .b64 param0;
	st.param.f64 	[param0], %fd450;
	.param .b64 param1;
	st.param.f64 	[param1], 0d4000000000000000;
	.param .b64 retval0;
	call.uni (retval0), 
	__internal_accurate_pow, 
	(
	param0, 
	param1
	);
	ld.param.f64 	%fd2974, [retval0];
	} // callseq 44
	setp.lt.s32 	%p642, %r125, 0;
	neg.f64 	%fd2976, %fd2974;
	selp.f64 	%fd2977, %fd2976, %fd2974, %p639;
	selp.f64 	%fd2978, %fd2977, %fd2974, %p642;
	setp.eq.f64 	%p643, %fd439, 0d0000000000000000;
	selp.b32 	%r1193, %r125, 0, %p639;
	or.b32  	%r1194, %r1193, 2146435072;
	selp.b32 	%r1195, %r1194, %r1193, %p638;
	mov.b32 	%r1196, 0;
	mov.b64 	%fd2979, {%r1196, %r1195};
	selp.f64 	%fd5324, %fd2979, %fd2978, %p643;
	add.f64 	%fd2980, %fd439, 0d4000000000000000;
	{
	.reg .b32 %temp; 
	mov.b64 	{%temp, %r1197}, %fd2980;
	}
	and.b32  	%r1198, %r1197, 2146435072;
	setp.ne.s32 	%p644, %r1198, 2146435072;
	@%p644 bra 	$L__BB0_383;
	setp.num.f64 	%p645, %fd439, %fd439;
	@%p645 bra 	$L__BB0_381;
	mov.f64 	%fd2981, 0d4000000000000000;
	add.rn.f64 	%fd5324, %fd439, %fd2981;
	bra.uni 	$L__BB0_383;
$L__BB0_381:
	setp.neu.f64 	%p646, %fd450, 0d7FF0000000000000;
	@%p646 bra 	$L__BB0_383;
	selp.b32 	%r1199, %r95, %r76, %p23;
	selp.b32 	%r1200, %r1199, %r76, %p642;
	mov.b32 	%r1201, 0;
	mov.b64 	%fd5324, {%r1201, %r1200};
$L__BB0_383:
	setp.ne.s32 	%p648, %r105, 2146435072;
	setp.eq.f64 	%p649, %fd439, 0d3FF0000000000000;
	selp.f64 	%fd455, 0d3FF0000000000000, %fd5324, %p649;
	mov.f64 	%fd5325, %fd5356;
	@%p648 bra 	$L__BB0_388;
	setp.num.f64 	%p650, %fd5798, %fd5798;
	@%p650 bra 	$L__BB0_386;
	mov.f64 	%fd2982, 0d4000000000000000;
	add.rn.f64 	%fd5325, %fd5798, %fd2982;
	bra.uni 	$L__BB0_388;
$L__BB0_386:
	setp.neu.f64 	%p651, %fd349, 0d7FF0000000000000;
	mov.f64 	%fd5325, %fd5356;
	@%p651 bra 	$L__BB0_388;
	setp.lt.s32 	%p652, %r104, 0;
	selp.b32 	%r1202, %r95, %r76, %p23;
	selp.b32 	%r1203, %r1202, %r76, %p652;
	mov.b32 	%r1204, 0;
	mov.b64 	%fd5325, {%r1204, %r1203};
$L__BB0_388:
	setp.eq.f64 	%p653, %fd5798, 0d3FF0000000000000;
	setp.ne.s32 	%p654, %r98, 2146435072;
	selp.f64 	%fd2983, 0d3FF0000000000000, %fd5325, %p653;
	add.f64 	%fd459, %fd455, %fd2983;
	mov.f64 	%fd5326, %fd5357;
	@%p654 bra 	$L__BB0_393;
	setp.num.f64 	%p655, %fd330, %fd330;
	@%p655 bra 	$L__BB0_391;
	mov.f64 	%fd2984, 0d4000000000000000;
	add.rn.f64 	%fd5326, %fd330, %fd2984;
	bra.uni 	$L__BB0_393;
$L__BB0_391:
	setp.neu.f64 	%p656, %fd331, 0d7FF0000000000000;
	mov.f64 	%fd5326, %fd5357;
	@%p656 bra 	$L__BB0_393;
	setp.lt.s32 	%p657, %r97, 0;
	selp.b32 	%r1205, %r95, %r76, %p23;
	selp.b32 	%r1206, %r1205, %r76, %p657;
	mov.b32 	%r1207, 0;
	mov.b64 	%fd5326, {%r1207, %r1206};
$L__BB0_393:
	setp.eq.f64 	%p658, %fd330, 0d3FF0000000000000;
	setp.lt.s32 	%p659, %r75, 0;
	setp.eq.s32 	%p660, %r96, 1062207488;
	add.f64 	%fd2985, %fd5326, 0d3FF0000000000000;
	sqrt.rn.f64 	%fd2986, %fd2985;
	mul.f64 	%fd2987, %fd2986, 0d3FF8000000000000;
	selp.f64 	%fd463, 0d4000F876CCDF6CDA, %fd2987, %p658;
	{
	.reg .b32 %temp; 
	mov.b64 	{%temp, %r126}, %fd463;
	}
	abs.f64 	%fd464, %fd463;
	{ // callseq 45, 0
	.param .b64 param0;
	st.param.f64 	[param0], %fd464;
	.param .b64 param1;
	st.param.f64 	[param1], 0d4000000000000000;
	.param .b64 retval0;
	call.uni (retval0), 
	__internal_accurate_pow, 
	(
	param0, 
	param1
	);
	ld.param.f64 	%fd2988, [retval0];
	} // callseq 45
	setp.lt.s32 	%p662, %r126, 0;
	neg.f64 	%fd2990, %fd2988;
	selp.f64 	%fd2991, %fd2990, %fd2988, %p660;
	selp.f64 	%fd2992, %fd2991, %fd2988, %p662;
	setp.eq.f64 	%p663, %fd463, 0d0000000000000000;
	selp.b32 	%r1208, %r126, 0, %p660;
	or.b32  	%r1209, %r1208, 2146435072;
	selp.b32 	%r1210, %r1209, %r1208, %p659;
	mov.b32 	%r1211, 0;
	mov.b64 	%fd2993, {%r1211, %r1210};
	selp.f64 	%fd5327, %fd2993, %fd2992, %p663;
	add.f64 	%fd2994, %fd463, 0d4000000000000000;
	{
	.reg .b32 %temp; 
	mov.b64 	{%temp, %r1212}, %fd2994;
	}
	and.b32  	%r1213, %r1212, 2146435072;
	setp.ne.s32 	%p664, %r1213, 2146435072;
	@%p664 bra 	$L__BB0_398;
	setp.num.f64 	%p665, %fd463, %fd463;
	@%p665 bra 	$L__BB0_396;
	mov.f64 	%fd2995, 0d4000000000000000;
	add.rn.f64 	%fd5327, %fd463, %fd2995;
	bra.uni 	$L__BB0_398;
$L__BB0_396:
	setp.neu.f64 	%p666, %fd464, 0d7FF0000000000000;
	@%p666 bra 	$L__BB0_398;
	selp.b32 	%r1214, %r95, %r76, %p23;
	selp.b32 	%r1215, %r1214, %r76, %p662;
	mov.b32 	%r1216, 0;
	mov.b64 	%fd5327, {%r1216, %r1215};
$L__BB0_398:
	setp.eq.f64 	%p668, %fd463, 0d3FF0000000000000;
	selp.f64 	%fd2996, 0d3FF0000000000000, %fd5327, %p668;
	mul.f64 	%fd2997, %fd459, 0dC000000000000000;
	div.rn.f64 	%fd469, %fd2997, %fd2996;
	fma.rn.f64 	%fd2998, %fd469, 0d3FF71547652B82FE, 0d4338000000000000;
	{
	.reg .b32 %temp; 
	mov.b64 	{%r127, %temp}, %fd2998;
	}
	mov.f64 	%fd2999, 0dC338000000000000;
	add.rn.f64 	%fd3000, %fd2998, %fd2999;
	fma.rn.f64 	%fd3001, %fd3000, 0dBFE62E42FEFA39EF, %fd469;
	fma.rn.f64 	%fd3002, %fd3000, 0dBC7ABC9E3B39803F, %fd3001;
	fma.rn.f64 	%fd3003, %fd3002, 0d3E5ADE1569CE2BDF, 0d3E928AF3FCA213EA;
	fma.rn.f64 	%fd3004, %fd3003, %fd3002, 0d3EC71DEE62401315;
	fma.rn.f64 	%fd3005, %fd3004, %fd3002, 0d3EFA01997C89EB71;
	fma.rn.f64 	%fd3006, %fd3005, %fd3002, 0d3F2A01A014761F65;
	fma.rn.f64 	%fd3007, %fd3006, %fd3002, 0d3F56C16C1852B7AF;
	fma.rn.f64 	%fd3008, %fd3007, %fd3002, 0d3F81111111122322;
	fma.rn.f64 	%fd3009, %fd3008, %fd3002, 0d3FA55555555502A1;
	fma.rn.f64 	%fd3010, %fd3009, %fd3002, 0d3FC5555555555511;
	fma.rn.f64 	%fd3011, %fd3010, %fd3002, 0d3FE000000000000B;
	fma.rn.f64 	%fd3012, %fd3011, %fd3002, 0d3FF0000000000000;
	fma.rn.f64 	%fd3013, %fd3012, %fd3002, 0d3FF0000000000000;
	{
	.reg .b32 %temp; 
	mov.b64 	{%r128, %temp}, %fd3013;
	}
	{
	.reg .b32 %temp; 
	mov.b64 	{%temp, %r129}, %fd3013;
	}
	shl.b32 	%r1217, %r127, 20;
	add.s32 	%r1218, %r1217, %r129;
	mov.b64 	%fd5328, {%r128, %r1218};
	{
	.reg .b32 %temp; 
	mov.b64 	{%temp, %r1219}, %fd469;
	}
	mov.b32 	%f21, %r1219;
	abs.f32 	%f2, %f21;
	setp.lt.f32 	%p669, %f2, 0f4086232B;
	@%p669 bra 	$L__BB0_401;
	setp.lt.f64 	%p670, %fd469, 0d0000000000000000;
	add.f64 	%fd3014, %fd469, 0d7FF0000000000000;
	selp.f64 	%fd5328, 0d0000000000000000, %fd3014, %p670;
	setp.geu.f32 	%p671, %f2, 0f40874800;
	@%p671 bra 	$L__BB0_401;
	shr.u32 	%r1220, %r127, 31;
	add.s32 	%r1221, %r127, %r1220;
	shr.s32 	%r1222, %r1221, 1;
	shl.b32 	%r1223, %r1222, 20;
	add.s32 	%r1224, %r129, %r1223;
	mov.b64 	%fd3015, {%r128, %r1224};
	sub.s32 	%r1225, %r127, %r1222;
	shl.b32 	%r1226, %r1225, 20;
	add.s32 	%r1227, %r1226, 1072693248;
	mov.b32 	%r1228, 0;
	mov.b64 	%fd3016, {%r1228, %r1227};
	mul.f64 	%fd5328, %fd3016, %fd3015;
$L__BB0_401:
	setp.geu.f64 	%p672, %fd257, %fd259;
	mul.f64 	%fd3017, %fd5798, %fd449;
	mul.f64 	%fd474, %fd3017, %fd5328;
	@%p672 bra 	$L__BB0_430;
	setp.lt.s32 	%p710, %r523, 1;
	sub.f64 	%fd475, %fd259, %fd257;
	mov.f64 	%fd5334, 0d0000000000000000;
	@%p710 bra 	$L__BB0_429;
	setp.eq.s32 	%p711, %r18, 0;
	{
	.reg .b32 %temp; 
	mov.b64 	{%temp, %r130}, %fd475;
	}
	abs.f64 	%fd476, %fd475;
	mov.f64 	%fd5334, 0d0000000000000000;
	mov.b32 	%r4156, 0;
	@%p711 bra 	$L__BB0_420;
	mov.f64 	%fd5334, 0d0000000000000000;
	mov.b32 	%r4155, 0;
$L__BB0_405:
	setp.neu.f64 	%p712, %fd475, 0d0000000000000000;
	setp.lt.s32 	%p713, %r130, 0;
	mul.wide.u32 	%rd320, %r4155, 8;
	add.s64 	%rd52, %rd175, %rd320;
	ld.f64 	%fd478, [%rd52];
	add.s32 	%r1280, %r4155, 1;
	cvt.rn.f64.u32 	%fd479, %r1280;
	{
	.reg .b32 %temp; 
	mov.b64 	{%temp, %r132}, %fd479;
	}
	shr.u32 	%r1281, %r132, 20;
	and.b32  	%r1282, %r1281, 2047;
	add.s32 	%r1283, %r1282, -1012;
	mov.b64 	%rd321, %fd479;
	shl.b64 	%rd322, %rd321, %r1283;
	setp.eq.s64 	%p714, %rd322, -9223372036854775808;
	{ // callseq 49, 0
	.param .b64 param0;
	st.param.f64 	[param0], %fd476;
	.param .b64 param1;
	st.param.f64 	[param1], %fd479;
	.param .b64 retval0;
	call.uni (retval0), 
	__internal_accurate_pow, 
	(
	param0, 
	param1
	);
	ld.param.f64 	%fd3044, [retval0];
	} // callseq 49
	and.pred  	%p37, %p713, %p714;
	neg.f64 	%fd3046, %fd3044;
	selp.f64 	%fd5331, %fd3046, %fd3044, %p37;
	@%p712 bra 	$L__BB0_407;
	selp.b32 	%r1284, %r130, 0, %p714;
	setp.lt.s32 	%p716, %r132, 0;
	or.b32  	%r1285, %r1284, 2146435072;
	selp.b32 	%r1286, %r1285, %r1284, %p716;
	mov.b32 	%r1287, 0;
	mov.b64 	%fd5331, {%r1287, %r1286};
$L__BB0_407:
	add.f64 	%fd3047, %fd475, %fd479;
	{
	.reg .b32 %temp; 
	mov.b64 	{%temp, %r1288}, %fd3047;
	}
	and.b32  	%r1289, %r1288, 2146435072;
	setp.ne.s32 	%p717, %r1289, 2146435072;
	@%p717 bra 	$L__BB0_412;
	setp.num.f64 	%p718, %fd475, %fd475;
	@%p718 bra 	$L__BB0_410;
	add.rn.f64 	%fd5331, %fd475, %fd479;
	bra.uni 	$L__BB0_412;
$L__BB0_410:
	setp.neu.f64 	%p719, %fd476, 0d7FF0000000000000;
	@%p719 bra 	$L__BB0_412;
	setp.lt.s32 	%p720, %r132, 0;
	selp.b32 	%r1290, 0, 2146435072, %p720;
	and.b32  	%r1291, %r132, 2147483647;
	setp.ne.s32 	%p721, %r1291, 1071644672;
	or.b32  	%r1292, %r1290, -2147483648;
	selp.b32 	%r1293, %r1292, %r1290, %p721;
	selp.b32 	%r1294, %r1293, %r1290, %p37;
	mov.b32 	%r1295, 0;
	mov.b64 	%fd5331, {%r1295, %r1294};
$L__BB0_412:
	setp.eq.f64 	%p722, %fd475, 0d3FF0000000000000;
	selp.f64 	%fd3048, 0d3FF0000000000000, %fd5331, %p722;
	div.rn.f64 	%fd3049, %fd478, %fd479;
	fma.rn.f64 	%fd486, %fd3049, %fd3048, %fd5334;
	ld.f64 	%fd487, [%rd52+8];
	add.s32 	%r4155, %r4155, 2;
	cvt.rn.f64.u32 	%fd488, %r4155;
	{
	.reg .b32 %temp; 
	mov.b64 	{%temp, %r134}, %fd488;
	}
	shr.u32 	%r1296, %r134, 20;
	and.b32  	%r1297, %r1296, 2047;
	add.s32 	%r1298, %r1297, -1012;
	mov.b64 	%rd323, %fd488;
	shl.b64 	%rd324, %rd323, %r1298;
	setp.eq.s64 	%p725, %rd324, -9223372036854775808;
	{ // callseq 50, 0
	.param .b64 param0;
	st.param.f64 	[param0], %fd476;
	.param .b64 param1;
	st.param.f64 	[param1], %fd488;
	.param .b64 retval0;
	call.uni (retval0), 
	__internal_accurate_pow, 
	(
	param0, 
	param1
	);
	ld.param.f64 	%fd3050, [retval0];
	} // callseq 50
	and.pred  	%p38, %p713, %p725;
	neg.f64 	%fd3052, %fd3050;
	selp.f64 	%fd5333, %fd3052, %fd3050, %p38;
	@%p712 bra 	$L__BB0_414;
	selp.b32 	%r1299, %r130, 0, %p725;
	setp.lt.s32 	%p727, %r134, 0;
	or.b32  	%r1300, %r1299, 2146435072;
	selp.b32 	%r1301, %r1300, %r1299, %p727;
	mov.b32 	%r1302, 0;
	mov.b64 	%fd5333, {%r1302, %r1301};
$L__BB0_414:
	add.f64 	%fd3053, %fd475, %fd488;
	{
	.reg .b32 %temp; 
	mov.b64 	{%temp, %r1303}, %fd3053;
	}
	and.b32  	%r1304, %r1303, 2146435072;
	setp.ne.s32 	%p728, %r1304, 2146435072;
	@%p728 bra 	$L__BB0_419;
	setp.nan.f64 	%p729, %fd475, %fd475;
	@%p729 bra 	$L__BB0_418;
	setp.neu.f64 	%p730, %fd476, 0d7FF0000000000000;
	@%p730 bra 	$L__BB0_419;
	setp.lt.s32 	%p731, %r134, 0;
	selp.b32 	%r1305, 0, 2146435072, %p731;
	and.b32  	%r1306, %r134, 2147483647;
	setp.ne.s32 	%p732, %r1306, 1071644672;
	or.b32  	%r1307, %r1305, -2147483648;
	selp.b32 	%r1308, %r1307, %r1305, %p732;
	selp.b32 	%r1309, %r1308, %r1305, %p38;
	mov.b32 	%r1310, 0;
	mov.b64 	%fd5333, {%r1310, %r1309};
	bra.uni 	$L__BB0_419;
$L__BB0_418:
	add.rn.f64 	%fd5333, %fd475, %fd488;
$L__BB0_419:
	selp.f64 	%fd3054, 0d3FF0000000000000, %fd5333, %p722;
	div.rn.f64 	%fd3055, %fd487, %fd488;
	fma.rn.f64 	%fd5334, %fd3055, %fd3054, %fd486;
	setp.ne.s32 	%p734, %r4155, %r20;
	mov.u32 	%r4156, %r20;
	@%p734 bra 	$L__BB0_405;
$L__BB0_420:
	setp.eq.s32 	%p735, %r19, 0;
	@%p735 bra 	$L__BB0_429;
	setp.neu.f64 	%p736, %fd475, 0d0000000000000000;
	setp.lt.s32 	%p737, %r130, 0;
	mul.wide.u32 	%rd325, %r4156, 8;
	add.s64 	%rd326, %rd175, %rd325;
	ld.f64 	%fd498, [%rd326];
	add.s32 	%r1311, %r4156, 1;
	cvt.rn.f64.u32 	%fd499, %r1311;
	{
	.reg .b32 %temp; 
	mov.b64 	{%temp, %r136}, %fd499;
	}
	shr.u32 	%r1312, %r136, 20;
	and.b32  	%r1313, %r1312, 2047;
	add.s32 	%r1314, %r1313, -1012;
	mov.b64 	%rd327, %fd499;
	shl.b64 	%rd328, %rd327, %r1314;
	setp.eq.s64 	%p738, %rd328, -9223372036854775808;
	{ // callseq 51, 0
	.param .b64 param0;
	st.param.f64 	[param0], %fd476;
	.param .b64 param1;
	st.param.f64 	[param1], %fd499;
	.param .b64 retval0;
	call.uni (retval0), 
	__internal_accurate_pow, 
	(
	param0, 
	param1
	);
	ld.param.f64 	%fd3056, [retval0];
	} // callseq 51
	and.pred  	%p39, %p737, %p738;
	neg.f64 	%fd3058, %fd3056;
	selp.f64 	%fd5337, %fd3058, %fd3056, %p39;
	@%p736 bra 	$L__BB0_423;
	selp.b32 	%r1315, %r130, 0, %p738;
	setp.lt.s32 	%p740, %r136, 0;
	or.b32  	%r1316, %r1315, 2146435072;
	selp.b32 	%r1317, %r1316, %r1315, %p740;
	mov.b32 	%r1318, 0;
	mov.b64 	%fd5337, {%r1318, %r1317};
$L__BB0_423:
	add.f64 	%fd3059, %fd475, %fd499;
	{
	.reg .b32 %temp; 
	mov.b64 	{%temp, %r1319}, %fd3059;
	}
	and.b32  	%r1320, %r1319, 2146435072;
	setp.ne.s32 	%p741, %r1320, 2146435072;
	@%p741 bra 	$L__BB0_428;
	setp.nan.f64 	%p742, %fd475, %fd475;
	@%p742 bra 	$L__BB0_427;
	setp.neu.f64 	%p743, %fd476, 0d7FF0000000000000;
	@%p743 bra 	$L__BB0_428;
	setp.lt.s32 	%p744, %r136, 0;
	selp.b32 	%r1321, 0, 2146435072, %p744;
	and.b32  	%r1322, %r136, 2147483647;
	setp.ne.s32 	%p745, %r1322, 1071644672;
	or.b32  	%r1323, %r1321, -2147483648;
	selp.b32 	%r1324, %r1323, %r1321, %p745;
	selp.b32 	%r1325, %r1324, %r1321, %p39;
	mov.b32 	%r1326, 0;
	mov.b64 	%fd5337, {%r1326, %r1325};
	bra.uni 	$L__BB0_428;
$L__BB0_427:
	add.rn.f64 	%fd5337, %fd475, %fd499;
$L__BB0_428:
	setp.eq.f64 	%p746, %fd475, 0d3FF0000000000000;
	selp.f64 	%fd3060, 0d3FF0000000000000, %fd5337, %p746;
	div.rn.f64 	%fd3061, %fd498, %fd499;
	fma.rn.f64 	%fd5334, %fd3061, %fd3060, %fd5334;
$L__BB0_429:
	sub.f64 	%fd5349, %fd2, %fd5334;
	bra.uni 	$L__BB0_458;
$L__BB0_430:
	setp.lt.s32 	%p673, %r523, 1;
	sub.f64 	%fd509, %fd257, %fd259;
	mov.f64 	%fd5344, 0d0000000000000000;
	@%p673 bra 	$L__BB0_457;
	setp.eq.s32 	%p674, %r18, 0;
	{
	.reg .b32 %temp; 
	mov.b64 	{%temp, %r137}, %fd509;
	}
	abs.f64 	%fd510, %fd509;
	mov.f64 	%fd5344, 0d0000000000000000;
	mov.b32 	%r4158, 0;
	@%p674 bra 	$L__BB0_448;
	mov.f64 	%fd5344, 0d0000000000000000;
	mov.b32 	%r4157, 0;
$L__BB0_433:
	setp.neu.f64 	%p675, %fd509, 0d0000000000000000;
	setp.lt.s32 	%p676, %r137, 0;
	mul.wide.u32 	%rd311, %r4157, 8;
	add.s64 	%rd56, %rd175, %rd311;
	ld.f64 	%fd512, [%rd56];
	add.s32 	%r1231, %r4157, 1;
	cvt.rn.f64.u32 	%fd513, %r1231;
	{
	.reg .b32 %temp; 
	mov.b64 	{%temp, %r139}, %fd513;
	}
	shr.u32 	%r1232, %r139, 20;
	and.b32  	%r1233, %r1232, 2047;
	add.s32 	%r1234, %r1233, -1012;
	mov.b64 	%rd312, %fd513;
	shl.b64 	%rd313, %rd312, %r1234;
	setp.eq.s64 	%p677, %rd313, -9223372036854775808;
	{ // callseq 46, 0
	.param .b64 param0;
	st.param.f64 	[param0], %fd510;
	.param .b64 param1;
	st.param.f64 	[param1], %fd513;
	.param .b64 retval0;
	call.uni (retval0), 
	__internal_accurate_pow, 
	(
	param0, 
	param1
	);
	ld.param.f64 	%fd3022, [retval0];
	} // callseq 46
	and.pred  	%p40, %p676, %p677;
	neg.f64 	%fd3024, %fd3022;
	selp.f64 	%fd5341, %fd3024, %fd3022, %p40;
	@%p675 bra 	$L__BB0_435;
	selp.b32 	%r1235, %r137, 0, %p677;
	setp.lt.s32 	%p679, %r139, 0;
	or.b32  	%r1236, %r1235, 2146435072;
	selp.b32 	%r1237, %r1236, %r1235, %p679;
	mov.b32 	%r1238, 0;
	mov.b64 	%fd5341, {%r1238, %r1237};
$L__BB0_435:
	add.f64 	%fd3025, %fd509, %fd513;
	{
	.reg .b32 %temp; 
	mov.b64 	{%temp, %r1239}, %fd3025;
	}
	and.b32  	%r1240, %r1239, 2146435072;
	setp.ne.s32 	%p680, %r1240, 2146435072;
	@%p680 bra 	$L__BB0_440;
	setp.num.f64 	%p681, %fd509, %fd509;
	@%p681 bra 	$L__BB0_438;
	add.rn.f64 	%fd5341, %fd509, %fd513;
	bra.uni 	$L__BB0_440;
$L__BB0_438:
	setp.neu.f64 	%p682, %fd510, 0d7FF0000000000000;
	@%p682 bra 	$L__BB0_440;
	setp.lt.s32 	%p683, %r139, 0;
	selp.b32 	%r1241, 0, 2146435072, %p683;
	and.b32  	%r1242, %r139, 2147483647;
	setp.ne.s32 	%p684, %r1242, 1071644672;
	or.b32  	%r1243, %r1241, -2147483648;
	selp.b32 	%r1244, %r1243, %r1241, %p684;
	selp.b32 	%r1245, %r1244, %r1241, %p40;
	mov.b32 	%r1246, 0;
	mov.b64 	%fd5341, {%r1246, %r1245};
$L__BB0_440:
	setp.eq.f64 	%p685, %fd509, 0d3FF0000000000000;
	selp.f64 	%fd3026, 0d3FF0000000000000, %fd5341, %p685;
	div.rn.f64 	%fd3027, %fd512, %fd513;
	fma.rn.f64 	%fd520, %fd3027, %fd3026, %fd5344;
	ld.f64 	%fd521, [%rd56+8];
	add.s32 	%r4157, %r4157, 2;
	cvt.rn.f64.u32 	%fd522, %r4157;
	{
	.reg .b32 %temp; 
	mov.b64 	{%temp, %r141}, %fd522;
	}
	shr.u32 	%r1247, %r141, 20;
	and.b32  	%r1248, %r1247, 2047;
	add.s32 	%r1249, %r1248, -1012;
	mov.b64 	%rd314, %fd522;
	shl.b64 	%rd315, %rd314, %r1249;
	setp.eq.s64 	%p688, %rd315, -9223372036854775808;
	{ // callseq 47, 0
	.param .b64 param0;
	st.param.f64 	[param0], %fd510;
	.param .b64 param1;
	st.param.f64 	[param1], %fd522;
	.param .b64 retval0;
	call.uni (retval0), 
	__internal_accurate_pow, 
	(
	param0, 
	param1
	);
	ld.param.f64 	%fd3028, [retval0];
	} // callseq 47
	and.pred  	%p41, %p676, %p688;
	neg.f64 	%fd3030, %fd3028;
	selp.f64 	%fd5343, %fd3030, %fd3028, %p41;
	@%p675 bra 	$L__BB0_442;
	selp.b32 	%r1250, %r137, 0, %p688;
	setp.lt.s32 	%p690, %r141, 0;
	or.b32  	%r1251, %r1250, 2146435072;
	selp.b32 	%r1252, %r1251, %r1250, %p690;
	mov.b32 	%r1253, 0;
	mov.b64 	%fd5343, {%r1253, %r1252};
$L__BB0_442:
	add.f64 	%fd3031, %fd509, %fd522;
	{
	.reg .b32 %temp; 
	mov.b64 	{%temp, %r1254}, %fd3031;
	}
	and.b32  	%r1255, %r1254, 2146435072;
	setp.ne.s32 	%p691, %r1255, 2146435072;
	@%p691 bra 	$L__BB0_447;
	setp.nan.f64 	%p692, %fd509, %fd509;
	@%p692 bra 	$L__BB0_446;
	setp.neu.f64 	%p693, %fd510, 0d7FF0000000000000;
	@%p693 bra 	$L__BB0_447;
	setp.lt.s32 	%p694, %r141, 0;
	selp.b32 	%r1256, 0, 2146435072, %p694;
	and.b32  	%r1257, %r141, 2147483647;
	setp.ne.s32 	%p695, %r1257, 1071644672;
	or.b32  	%r1258, %r1256, -2147483648;
	selp.b32 	%r1259, %r1258, %r1256, %p695;
	selp.b32 	%r1260, %r1259, %r1256, %p41;
	mov.b32 	%r1261, 0;
	mov.b64 	%fd5343, {%r1261, %r1260};
	bra.uni 	$L__BB0_447;
$L__BB0_446:
	add.rn.f64 	%fd5343, %fd509, %fd522;
$L__BB0_447:
	selp.f64 	%fd3032, 0d3FF0000000000000, %fd5343, %p685;
	div.rn.f64 	%fd3033, %fd521, %fd522;
	fma.rn.f64 	%fd5344, %fd3033, %fd3032, %fd520;
	setp.ne.s32 	%p697, %r4157, %r20;
	mov.u32 	%r4158, %r20;
	@%p697 bra 	$L__BB0_433;
$L__BB0_448:
	setp.eq.s32 	%p698, %r19, 0;
	@%p698 bra 	$L__BB0_457;
	setp.neu.f64 	%p699, %fd509, 0d0000000000000000;
	setp.lt.s32 	%p700, %r137, 0;
	mul.wide.u32 	%rd316, %r4158, 8;
	add.s64 	%rd317, %rd175, %rd316;
	ld.f64 	%fd532, [%rd317];
	add.s32 	%r1262, %r4158, 1;
	cvt.rn.f64.u32 	%fd533, %r1262;
	{
	.reg .b32 %temp; 
	mov.b64 	{%temp, %r143}, %fd533;
	}
	shr.u32 	%r1263, %r143, 20;
	and.b32  	%r1264, %r1263, 2047;
	add.s32 	%r1265, %r1264, -1012;
	mov.b64 	%rd318, %fd533;
	shl.b64 	%rd319, %rd318, %r1265;
	setp.eq.s64 	%p701, %rd319, -9223372036854775808;
	{ // callseq 48, 0
	.param .b64 param0;
	st.param.f64 	[param0], %fd510;
	.param .b64 param1;
	st.param.f64 	[param1], %fd533;
	.param .b64 retval0;
	call.uni (retval0), 
	__internal_accurate_pow, 
	(
	param0, 
	param1
	);
	ld.param.f64 	%fd3034, [retval0];
	} // callseq 48
	and.pred  	%p42, %p700, %p701;
	neg.f64 	%fd3036, %fd3034;
	selp.f64 	%fd5347, %fd3036, %fd3034, %p42;
	@%p699 bra 	$L__BB0_451;
	selp.b32 	%r1266, %r137, 0, %p701;
	setp.lt.s32 	%p703, %r143, 0;
	or.b32  	%r1267, %r1266, 2146435072;
	selp.b32 	%r1268, %r1267, %r1266, %p703;
	mov.b32 	%r1269, 0;
	mov.b64 	%fd5347, {%r1269, %r1268};
$L__BB0_451:
	add.f64 	%fd3037, %fd509, %fd533;
	{
	.reg .b32 %temp; 
	mov.b64 	{%temp, %r1270}, %fd3037;
	}
	and.b32  	%r1271, %r1270, 2146435072;
	setp.ne.s32 	%p704, %r1271, 2146435072;
	@%p704 bra 	$L__BB0_456;
	setp.nan.f64 	%p705, %fd509, %fd509;
	@%p705 bra 	$L__BB0_455;
	setp.neu.f64 	%p706, %fd510, 0d7FF0000000000000;
	@%p706 bra 	$L__BB0_456;
	setp.lt.s32 	%p707, %r143, 0;
	selp.b32 	%r1272, 0, 2146435072, %p707;
	and.b32  	%r1273, %r143, 2147483647;
	setp.ne.s32 	%p708, %r1273, 1071644672;
	or.b32  	%r1274, %r1272, -2147483648;
	selp.b32 	%r1275, %r1274, %r1272, %p708;
	selp.b32 	%r1276, %r1275, %r1272, %p42;
	mov.b32 	%r1277, 0;
	mov.b64 	%fd5347, {%r1277, %r1276};
	bra.uni 	$L__BB0_456;
$L__BB0_455:
	add.rn.f64 	%fd5347, %fd509, %fd533;
$L__BB0_456:
	setp.eq.f64 	%p709, %fd509, 0d3FF0000000000000;
	selp.f64 	%fd3038, 0d3FF0000000000000, %fd5347, %p709;
	div.rn.f64 	%fd3039, %fd532, %fd533;
	fma.rn.f64 	%fd5344, %fd3039, %fd3038, %fd5344;
$L__BB0_457:
	add.f64 	%fd5349, %fd2, %fd5344;
$L__BB0_458:
	setp.ne.s32 	%p747, %r98, 2146435072;
	sub.f64 	%fd544, %fd5800, %fd5349;
	mov.f64 	%fd5350, %fd5357;
	@%p747 bra 	$L__BB0_463;
	setp.num.f64 	%p748, %fd330, %fd330;
	@%p748 bra 	$L__BB0_461;
	mov.f64 	%fd3062, 0d4000000000000000;
	add.rn.f64 	%fd5350, %fd330, %fd3062;
	bra.uni 	$L__BB0_463;
$L__BB0_461:
	setp.neu.f64 	%p749, %fd331, 0d7FF0000000000000;
	mov.f64 	%fd5350, %fd5357;
	@%p749 bra 	$L__BB0_463;
	setp.lt.s32 	%p750, %r97, 0;
	selp.b32 	%r1327, %r95, %r76, %p23;
	selp.b32 	%r1328, %r1327, %r76, %p750;
	mov.b32 	%r1329, 0;
	mov.b64 	%fd5350, {%r1329, %r1328};
$L__BB0_463:
	setp.eq.f64 	%p751, %fd330, 0d3FF0000000000000;
	setp.lt.s32 	%p752, %r77, 0;
	setp.eq.s32 	%p753, %r101, 1072693248;
	add.f64 	%fd3063, %fd5350, 0d3FF0000000000000;
	sqrt.rn.f64 	%fd3064, %fd3063;
	mul.f64 	%fd3065, %fd3064, 0d3FF8000000000000;
	selp.f64 	%fd548, 0d4000F876CCDF6CDA, %fd3065, %p751;
	mov.f64 	%fd3066, 0d3FF8000000000000;
	div.rn.f64 	%fd549, %fd3066, %fd548;
	{
	.reg .b32 %temp; 
	mov.b64 	{%temp, %r144}, %fd549;
	}
	abs.f64 	%fd550, %fd549;
	{ // callseq 52, 0
	.param .b64 param0;
	st.param.f64 	[param0], %fd550;
	.param .b64 param1;
	st.param.f64 	[param1], 0d4010000000000000;
	.param .b64 retval0;
	call.uni (retval0), 
	__internal_accurate_pow, 
	(
	param0, 
	param1
	);
	ld.param.f64 	%fd3067, [retval0];
	} // callseq 52
	setp.lt.s32 	%p755, %r144, 0;
	neg.f64 	%fd3069, %fd3067;
	selp.f64 	%fd3070, %fd3069, %fd3067, %p753;
	selp.f64 	%fd3071, %fd3070, %fd3067, %p755;
	setp.eq.f64 	%p756, %fd549, 0d0000000000000000;
	selp.b32 	%r1330, %r144, 0, %p753;
	or.b32  	%r1331, %r1330, 2146435072;
	selp.b32 	%r1332, %r1331, %r1330, %p752;
	mov.b32 	%r1333, 0;
	mov.b64 	%fd3072, {%r1333, %r1332};
	selp.f64 	%fd5351, %fd3072, %fd3071, %p756;
	add.f64 	%fd3073, %fd549, 0d4010000000000000;
	{
	.reg .b32 %temp; 
	mov.b64 	{%temp, %r1334}, %fd3073;
	}
	and.b32  	%r1335, %r1334, 2146435072;
	setp.ne.s32 	%p757, %r1335, 2146435072;
	@%p757 bra 	$L__BB0_468;
	setp.num.f64 	%p758, %fd549, %fd549;
	@%p758 bra 	$L__BB0_466;
	mov.f64 	%fd3074, 0d4010000000000000;
	add.rn.f64 	%fd5351, %fd549, %fd3074;
	bra.uni 	$L__BB0_468;
$L__BB0_466:
	setp.neu.f64 	%p759, %fd550, 0d7FF0000000000000;
	@%p759 bra 	$L__BB0_468;
	selp.b32 	%r1336, %r100, %r99, %p24;
	selp.b32 	%r1337, %r1336, %r99, %p755;
	mov.b32 	%r1338, 0;
	mov.b64 	%fd5351, {%r1338, %r1337};
$L__BB0_468:
	setp.lt.s32 	%p761, %r75, 0;
	setp.eq.s32 	%p762, %r96, 1062207488;
	setp.eq.f64 	%p764, %fd549, 0d3FF0000000000000;
	add.f64 	%fd3075, %fd5351, %fd5351;
	selp.f64 	%fd555, 0d4000000000000000, %fd3075, %p764;
	{
	.reg .b32 %temp; 
	mov.b64 	{%temp, %r145}, %fd544;
	}
	abs.f64 	%fd556, %fd544;
	{ // callseq 53, 0
	.param .b64 param0;
	st.param.f64 	[param0], %fd556;
	.param .b64 param1;
	st.param.f64 	[param1], 0d4000000000000000;
	.param .b64 retval0;
	call.uni (retval0), 
	__internal_accurate_pow, 
	(
	param0, 
	param1
	);
	ld.param.f64 	%fd3076, [retval0];
	} // callseq 53
	setp.lt.s32 	%p765, %r145, 0;
	neg.f64 	%fd3078, %fd3076;
	selp.f64 	%fd3079, %fd3078, %fd3076, %p762;
	selp.f64 	%fd3080, %fd3079, %fd3076, %p765;
	setp.eq.f64 	%p766, %fd544, 0d0000000000000000;
	selp.b32 	%r1339, %r145, 0, %p762;
	or.b32  	%r1340, %r1339, 2146435072;
	selp.b32 	%r1341, %r1340, %r1339, %p761;
	mov.b32 	%r1342, 0;
	mov.b64 	%fd3081, {%r1342, %r1341};
	selp.f64 	%fd5355, %fd3081, %fd3080, %p766;
	add.f64 	%fd3082, %fd544, 0d4000000000000000;
	{
	.reg .b32 %temp; 
	mov.b64 	{%temp, %r1343}, %fd3082;
	}
	and.b32  	%r146, %r1343, 2146435072;
	setp.ne.s32 	%p767, %r146, 2146435072;
	mov.f64 	%fd5352, %fd5355;
	@%p767 bra 	$L__BB0_473;
	setp.num.f64 	%p768, %fd544, %fd544;
	@%p768 bra 	$L__BB0_471;
	mov.f64 	%fd3083, 0d4000000000000000;
	add.rn.f64 	%fd5352, %fd544, %fd3083;
	bra.uni 	$L__BB0_473;
$L__BB0_471:
	setp.neu.f64 	%p769, %fd556, 0d7FF0000000000000;
	mov.f64 	%fd5352, %fd5355;
	@%p769 bra 	$L__BB0_473;
	selp.b32 	%r1344, %r95, %r76, %p23;
	selp.b32 	%r1345, %r1344, %r76, %p765;
	mov.b32 	%r1346, 0;
	mov.b64 	%fd5352, {%r1346, %r1345};
$L__BB0_473:
	setp.ne.s32 	%p771, %r105, 2146435072;
	mov.f64 	%fd5353, %fd5356;
	@%p771 bra 	$L__BB0_478;
	setp.num.f64 	%p772, %fd5798, %fd5798;
	@%p772 bra 	$L__BB0_476;
	mov.f64 	%fd3084, 0d4000000000000000;
	add.rn.f64 	%fd5353, %fd5798, %fd3084;
	bra.uni 	$L__BB0_478;
$L__BB0_476:
	setp.neu.f64 	%p773, %fd349, 0d7FF0000000000000;
	mov.f64 	%fd5353, %fd5356;
	@%p773 bra 	$L__BB0_478;
	setp.lt.s32 	%p774, %r104, 0;
	selp.b32 	%r1347, %r95, %r76, %p23;
	selp.b32 	%r1348, %r1347, %r76, %p774;
	mov.b32 	%r1349, 0;
	mov.b64 	%fd5353, {%r1349, %r1348};
$L__BB0_478:
	setp.eq.f64 	%p775, %fd5798, 0d3FF0000000000000;
	selp.f64 	%fd3085, 0d3FF0000000000000, %fd5353, %p775;
	setp.eq.f64 	%p779, %fd544, 0d3FF0000000000000;
	selp.f64 	%fd3086, 0d3FF0000000000000, %fd5352, %p779;
	add.f64 	%fd564, %fd3086, %fd3085;
	{
	.reg .b32 %temp; 
	mov.b64 	{%temp, %r147}, %fd548;
	}
	abs.f64 	%fd565, %fd548;
	{ // callseq 54, 0
	.param .b64 param0;
	st.param.f64 	[param0], %fd565;
	.param .b64 param1;
	st.param.f64 	[param1], 0d4000000000000000;
	.param .b64 retval0;
	call.uni (retval0), 
	__internal_accurate_pow, 
	(
	param0, 
	param1
	);
	ld.param.f64 	%fd3087, [retval0];
	} // callseq 54
	setp.lt.s32 	%p780, %r147, 0;
	neg.f64 	%fd3089, %fd3087;
	selp.f64 	%fd3090, %fd3089, %fd3087, %p762;
	selp.f64 	%fd3091, %fd3090, %fd3087, %p780;
	setp.eq.f64 	%p781, %fd548, 0d0000000000000000;
	selp.b32 	%r1350, %r147, 0, %p762;
	or.b32  	%r1351, %r1350, 2146435072;
	selp.b32 	%r1352, %r1351, %r1350, %p761;
	mov.b32 	%r1353, 0;
	mov.b64 	%fd3092, {%r1353, %r1352};
	selp.f64 	%fd5354, %fd3092, %fd3091, %p781;
	add.f64 	%fd3093, %fd548, 0d4000000000000000;
	{
	.reg .b32 %temp; 
	mov.b64 	{%temp, %r1354}, %fd3093;
	}
	and.b32  	%r1355, %r1354, 2146435072;
	setp.ne.s32 	%p782, %r1355, 2146435072;
	@%p782 bra 	$L__BB0_483;
	setp.num.f64 	%p783, %fd548, %fd548;
	@%p783 bra 	$L__BB0_481;
	mov.f64 	%fd3094, 0d4000000000000000;
	add.rn.f64 	%fd5354, %fd548, %fd3094;
	bra.uni 	$L__BB0_483;
$L__BB0_481:
	setp.neu.f64 	%p784, %fd565, 0d7FF0000000000000;
	@%p784 bra 	$L__BB0_483;
	selp.b32 	%r1356, %r95, %r76, %p23;
	selp.b32 	%r1357, %r1356, %r76, %p780;
	mov.b32 	%r1358, 0;
	mov.b64 	%fd5354, {%r1358, %r1357};
$L__BB0_483:
	setp.ne.s32 	%p786, %r146, 2146435072;
	setp.eq.f64 	%p787, %fd548, 0d3FF0000000000000;
	selp.f64 	%fd3095, 0d3FF0000000000000, %fd5354, %p787;
	div.rn.f64 	%fd3096, %fd564, %fd3095;
	add.f64 	%fd3097, %fd3096, %fd3096;
	mov.f64 	%fd3098, 0d3FF0000000000000;
	sub.f64 	%fd3099, %fd3098, %fd3097;
	div.rn.f64 	%fd3100, %fd5796, %fd250;
	mul.f64 	%fd3101, %fd555, %fd3100;
	mul.f64 	%fd570, %fd3101, %fd3099;
	@%p786 bra 	$L__BB0_488;
	setp.num.f64 	%p788, %fd544, %fd544;
	@%p788 bra 	$L__BB0_486;
	mov.f64 	%fd3102, 0d4000000000000000;
	add.rn.f64 	%fd5355, %fd544, %fd3102;
	bra.uni 	$L__BB0_488;
$L__BB0_486:
	setp.neu.f64 	%p789, %fd556, 0d7FF0000000000000;
	@%p789 bra 	$L__BB0_488;
	setp.lt.s32 	%p790, %r145, 0;
	selp.b32 	%r1359, %r95, %r76, %p23;
	selp.b32 	%r1360, %r1359, %r76, %p790;
	mov.b32 	%r1361, 0;
	mov.b64 	%fd5355, {%r1361, %r1360};
$L__BB0_488:
	setp.ne.s32 	%p792, %r105, 2146435072;
	selp.f64 	%fd574, 0d3FF0000000000000, %fd5355, %p779;
	@%p792 bra 	$L__BB0_493;
	setp.num.f64 	%p793, %fd5798, %fd5798;
	@%p793 bra 	$L__BB0_491;
	mov.f64 	%fd3103, 0d4000000000000000;
	add.rn.f64 	%fd5356, %fd5798, %fd3103;
	bra.uni 	$L__BB0_493;
$L__BB0_491:
	setp.neu.f64 	%p794, %fd349, 0d7FF0000000000000;
	@%p794 bra 	$L__BB0_493;
	setp.lt.s32 	%p795, %r104, 0;
	selp.b32 	%r1362, %r95, %r76, %p23;
	selp.b32 	%r1363, %r1362, %r76, %p795;
	mov.b32 	%r1364, 0;
	mov.b64 	%fd5356, {%r1364, %r1363};
$L__BB0_493:
	setp.eq.f64 	%p796, %fd5798, 0d3FF0000000000000;
	setp.ne.s32 	%p797, %r98, 2146435072;
	selp.f64 	%fd3104, 0d3FF0000000000000, %fd5356, %p796;
	add.f64 	%fd578, %fd574, %fd3104;
	@%p797 bra 	$L__BB0_498;
	setp.num.f64 	%p798, %fd330, %fd330;
	@%p798 bra 	$L__BB0_496;
	mov.f64 	%fd3105, 0d4000000000000000;
	add.rn.f64 	%fd5357, %fd330, %fd3105;
	bra.uni 	$L__BB0_498;
$L__BB0_496:
	setp.neu.f64 	%p799, %fd331, 0d7FF0000000000000;
	@%p799 bra 	$L__BB0_498;
	setp.lt.s32 	%p800, %r97, 0;
	selp.b32 	%r1365, %r95, %r76, %p23;
	selp.b32 	%r1366, %r1365, %r76, %p800;
	mov.b32 	%r1367, 0;
	mov.b64 	%fd5357, {%r1367, %r1366};
$L__BB0_498:
	setp.eq.f64 	%p801, %fd330, 0d3FF0000000000000;
	setp.lt.s32 	%p802, %r75, 0;
	setp.eq.s32 	%p803, %r96, 1062207488;
	add.f64 	%fd3106, %fd5357, 0d3FF0000000000000;
	sqrt.rn.f64 	%fd3107, %fd3106;
	mul.f64 	%fd3108, %fd3107, 0d3FF8000000000000;
	selp.f64 	%fd582, 0d4000F876CCDF6CDA, %fd3108, %p801;
	{
	.reg .b32 %temp; 
	mov.b64 	{%temp, %r148}, %fd582;
	}
	abs.f64 	%fd583, %fd582;
	{ // callseq 55, 0
	.param .b64 param0;
	st.param.f64 	[param0], %fd583;
	.param .b64 param1;
	st.param.f64 	[param1], 0d4000000000000000;
	.param .b64 retval0;
	call.uni (retval0), 
	__internal_accurate_pow, 
	(
	param0, 
	param1
	);
	ld.param.f64 	%fd3109, [retval0];
	} // callseq 55
	setp.lt.s32 	%p805, %r148, 0;
	neg.f64 	%fd3111, %fd3109;
	selp.f64 	%fd3112, %fd3111, %fd3109, %p803;
	selp.f64 	%fd3113, %fd3112, %fd3109, %p805;
	setp.eq.f64 	%p806, %fd582, 0d0000000000000000;
	selp.b32 	%r1368, %r148, 0, %p803;
	or.b32  	%r1369, %r1368, 2146435072;
	selp.b32 	%r1370, %r1369, %r1368, %p802;
	mov.b32 	%r1371, 0;
	mov.b64 	%fd3114, {%r1371, %r1370};
	selp.f64 	%fd5358, %fd3114, %fd3113, %p806;
	add.f64 	%fd3115, %fd582, 0d4000000000000000;
	{
	.reg .b32 %temp; 
	mov.b64 	{%temp, %r1372}, %fd3115;
	}
	and.b32  	%r1373, %r1372, 2146435072;
	setp.ne.s32 	%p807, %r1373, 2146435072;
	@%p807 bra 	$L__BB0_503;
	setp.num.f64 	%p808, %fd582, %fd582;
	@%p808 bra 	$L__BB0_501;
	mov.f64 	%fd3116, 0d4000000000000000;
	add.rn.f64 	%fd5358, %fd582, %fd3116;
	bra.uni 	$L__BB0_503;
$L__BB0_501:
	setp.neu.f64 	%p809, %fd583, 0d7FF0000000000000;
	@%p809 bra 	$L__BB0_503;
	setp.lt.s32 	%p810, %r148, 0;
	selp.b32 	%r1374, %r95, %r76, %p23;
	selp.b32 	%r1375, %r1374, %r76, %p810;
	mov.b32 	%r1376, 0;
	mov.b64 	%fd5358, {%r1376, %r1375};
$L__BB0_503:
	setp.eq.f64 	%p811, %fd582, 0d3FF0000000000000;
	selp.f64 	%fd3117, 0d3FF0000000000000, %fd5358, %p811;
	mul.f64 	%fd3118, %fd578, 0dC000000000000000;
	div.rn.f64 	%fd588, %fd3118, %fd3117;
	fma.rn.f64 	%fd3119, %fd588, 0d3FF71547652B82FE, 0d4338000000000000;
	{
	.reg .b32 %temp; 
	mov.b64 	{%r149, %temp}, %fd3119;
	}
	mov.f64 	%fd3120, 0dC338000000000000;
	add.rn.f64 	%fd3121, %fd3119, %fd3120;
	fma.rn.f64 	%fd3122, %fd3121, 0dBFE62E42FEFA39EF, %fd588;
	fma.rn.f64 	%fd3123, %fd3121, 0dBC7ABC9E3B39803F, %fd3122;
	fma.rn.f64 	%fd3124, %fd3123, 0d3E5ADE1569CE2BDF, 0d3E928AF3FCA213EA;
	fma.rn.f64 	%fd3125, %fd3124, %fd3123, 0d3EC71DEE62401315;
	fma.rn.f64 	%fd3126, %fd3125, %fd3123, 0d3EFA01997C89EB71;
	fma.rn.f64 	%fd3127, %fd3126, %fd3123, 0d3F2A01A014761F65;
	fma.rn.f64 	%fd3128, %fd3127, %fd3123, 0d3F56C16C1852B7AF;
	fma.rn.f64 	%fd3129, %fd3128, %fd3123, 0d3F81111111122322;
	fma.rn.f64 	%fd3130, %fd3129, %fd3123, 0d3FA55555555502A1;
	fma.rn.f64 	%fd3131, %fd3130, %fd3123, 0d3FC5555555555511;
	fma.rn.f64 	%fd3132, %fd3131, %fd3123, 0d3FE000000000000B;
	fma.rn.f64 	%fd3133, %fd3132, %fd3123, 0d3FF0000000000000;
	fma.rn.f64 	%fd3134, %fd3133, %fd3123, 0d3FF0000000000000;
	{
	.reg .b32 %temp; 
	mov.b64 	{%r150, %temp}, %fd3134;
	}
	{
	.reg .b32 %temp; 
	mov.b64 	{%temp, %r151}, %fd3134;
	}
	shl.b32 	%r1377, %r149, 20;
	add.s32 	%r1378, %r1377, %r151;
	mov.b64 	%fd5359, {%r150, %r1378};
	{
	.reg .b32 %temp; 
	mov.b64 	{%temp, %r1379}, %fd588;
	}
	mov.b32 	%f22, %r1379;
	abs.f32 	%f3, %f22;
	setp.lt.f32 	%p812, %f3, 0f4086232B;
	@%p812 bra 	$L__BB0_506;
	setp.lt.f64 	%p813, %fd588, 0d0000000000000000;
	add.f64 	%fd3135, %fd588, 0d7FF0000000000000;
	selp.f64 	%fd5359, 0d0000000000000000, %fd3135, %p813;
	setp.geu.f32 	%p814, %f3, 0f40874800;
	@%p814 bra 	$L__BB0_506;
	shr.u32 	%r1380, %r149, 31;
	add.s32 	%r1381, %r149, %r1380;
	shr.s32 	%r1382, %r1381, 1;
	shl.b32 	%r1383, %r1382, 20;
	add.s32 	%r1384, %r151, %r1383;
	mov.b64 	%fd3136, {%r150, %r1384};
	sub.s32 	%r1385, %r149, %r1382;
	shl.b32 	%r1386, %r1385, 20;
	add.s32 	%r1387, %r1386, 1072693248;
	mov.b32 	%r1388, 0;
	mov.b64 	%fd3137, {%r1388, %r1387};
	mul.f64 	%fd5359, %fd3137, %fd3136;
$L__BB0_506:
	mul.f64 	%fd3138, %fd570, %fd5359;
	mul.f64 	%fd3139, %fd3138, 0dBFD87DB97BC71F63;
	mul.f64 	%fd593, %fd258, %fd5799;
	mul.f64 	%fd3140, %fd369, 0dBFD87DB97BC71F63;
	mul.f64 	%fd594, %fd258, %fd3140;
	mul.f64 	%fd595, %fd258, %fd5797;
	mul.f64 	%fd3141, %fd474, 0dBFD87DB97BC71F63;
	mul.f64 	%fd596, %fd258, %fd3141;
	mul.f64 	%fd597, %fd258, %fd5795;
	mul.f64 	%fd598, %fd258, %fd3139;
	fma.rn.f64 	%fd599, %fd593, 0d3FD0000000000000, %fd5800;
	fma.rn.f64 	%fd600, %fd594, 0d3FD0000000000000, %fd5799;
	fma.rn.f64 	%fd601, %fd595, 0d3FD0000000000000, %fd5798;
	fma.rn.f64 	%fd602, %fd596, 0d3FD0000000000000, %fd5797;
	fma.rn.f64 	%fd603, %fd597, 0d3FD0000000000000, %fd5796;
	fma.rn.f64 	%fd604, %fd598, 0d3FD0000000000000, %fd5795;
	fma.rn.f64 	%fd605, %fd258, 0d3FD0000000000000, %fd257;
	setp.geu.f64 	%p815, %fd605, %fd259;
	@%p815 bra 	$L__BB0_535;
	setp.lt.s32 	%p853, %r523, 1;
	sub.f64 	%fd606, %fd259, %fd605;
	mov.f64 	%fd5365, 0d0000000000000000;
	@%p853 bra 	$L__BB0_534;
	setp.eq.s32 	%p854, %r18, 0;
	{
	.reg .b32 %temp; 
	mov.b64 	{%temp, %r152}, %fd606;
	}
	abs.f64 	%fd607, %fd606;
	mov.f64 	%fd5365, 0d0000000000000000;
	mov.b32 	%r4160, 0;
	@%p854 bra 	$L__BB0_525;
	mov.f64 	%fd5365, 0d0000000000000000;
	mov.b32 	%r4159, 0;
$L__BB0_510:
	setp.neu.f64 	%p855, %fd606, 0d0000000000000000;
	setp.lt.s32 	%p856, %r152, 0;
	mul.wide.u32 	%rd338, %r4159, 8;
	add.s64 	%rd60, %rd175, %rd338;
	ld.f64 	%fd609, [%rd60];
	add.s32 	%r1440, %r4159, 1;
	cvt.rn.f64.u32 	%fd610, %r1440;
	{
	.reg .b32 %temp; 
	mov.b64 	{%temp, %r154}, %fd610;
	}
	shr.u32 	%r1441, %r154, 20;
	and.b32  	%r1442, %r1441, 2047;
	add.s32 	%r1443, %r1442, -1012;
	mov.b64 	%rd339, %fd610;
	shl.b64 	%rd340, %rd339, %r1443;
	setp.eq.s64 	%p857, %rd340, -9223372036854775808;
	{ // callseq 59, 0
	.param .b64 param0;
	st.param.f64 	[param0], %fd607;
	.param .b64 param1;
	st.param.f64 	[param1], %fd610;
	.param .b64 retval0;
	call.uni (retval0), 
	__internal_accurate_pow, 
	(
	param0, 
	param1
	);
	ld.param.f64 	%fd3168, [retval0];
	} // callseq 59
	and.pred  	%p43, %p856, %p857;
	neg.f64 	%fd3170, %fd3168;
	selp.f64 	%fd5362, %fd3170, %fd3168, %p43;
	@%p855 bra 	$L__BB0_512;
	selp.b32 	%r1444, %r152, 0, %p857;
	setp.lt.s32 	%p859, %r154, 0;
	or.b32  	%r1445, %r1444, 2146435072;
	selp.b32 	%r1446, %r1445, %r1444, %p859;
	mov.b32 	%r1447, 0;
	mov.b64 	%fd5362, {%r1447, %r1446};
$L__BB0_512:
	add.f64 	%fd3171, %fd606, %fd610;
	{
	.reg .b32 %temp; 
	mov.b64 	{%temp, %r1448}, %fd3171;
	}
	and.b32  	%r1449, %r1448, 2146435072;
	setp.ne.s32 	%p860, %r1449, 2146435072;
	@%p860 bra 	$L__BB0_517;
	setp.num.f64 	%p861, %fd606, %fd606;
	@%p861 bra 	$L__BB0_515;
	add.rn.f64 	%fd5362, %fd606, %fd610;
	bra.uni 	$L__BB0_517;
$L__BB0_515:
	setp.neu.f64 	%p862, %fd607, 0d7FF0000000000000;
	@%p862 bra 	$L__BB0_517;
	setp.lt.s32 	%p863, %r154, 0;
	selp.b32 	%r1450, 0, 2146435072, %p863;
	and.b32  	%r1451, %r154, 2147483647;
	setp.ne.s32 	%p864, %r1451, 1071644672;
	or.b32  	%r1452, %r1450, -2147483648;
	selp.b32 	%r1453, %r1452, %r1450, %p864;
	selp.b32 	%r1454, %r1453, %r1450, %p43;
	mov.b32 	%r1455, 0;
	mov.b64 	%fd5362, {%r1455, %r1454};
$L__BB0_517:
	setp.eq.f64 	%p865, %fd606, 0d3FF0000000000000;
	selp.f64 	%fd3172, 0d3FF0000000000000, %fd5362, %p865;
	div.rn.f64 	%fd3173, %fd609, %fd610;
	fma.rn.f64 	%fd617, %fd3173, %fd3172, %fd5365;
	ld.f64 	%fd618, [%rd60+8];
	add.s32 	%r4159, %r4159, 2;
	cvt.rn.f64.u32 	%fd619, %r4159;
	{
	.reg .b32 %temp; 
	mov.b64 	{%temp, %r156}, %fd619;
	}
	shr.u32 	%r1456, %r156, 20;
	and.b32  	%r1457, %r1456, 2047;
	add.s32 	%r1458, %r1457, -1012;
	mov.b64 	%rd341, %fd619;
	shl.b64 	%rd342, %rd341, %r1458;
	setp.eq.s64 	%p868, %rd342, -9223372036854775808;
	{ // callseq 60, 0
	.param .b64 param0;
	st.param.f64 	[param0], %fd607;
	.param .b64 param1;
	st.param.f64 	[param1], %fd619;
	.param .b64 retval0;
	call.uni (retval0), 
	__internal_accurate_pow, 
	(
	param0, 
	param1
	);
	ld.param.f64 	%fd3174, [retval0];
	} // callseq 60
	and.pred  	%p44, %p856, %p868;
	neg.f64 	%fd3176, %fd3174;
	selp.f64 	%fd5364, %fd3176, %fd3174, %p44;
	@%p855 bra 	$L__BB0_519;
	selp.b32 	%r1459, %r152, 0, %p868;
	setp.lt.s32 	%p870, %r156, 0;
	or.b32  	%r1460, %r1459, 2146435072;
	selp.b32 	%r1461, %r1460, %r1459, %p870;
	mov.b32 	%r1462, 0;
	mov.b64 	%fd5364, {%r1462, %r1461};
$L__BB0_519:
	add.f64 	%fd3177, %fd606, %fd619;
	{
	.reg .b32 %temp; 
	mov.b64 	{%temp, %r1463}, %fd3177;
	}
	and.b32  	%r1464, %r1463, 2146435072;
	setp.ne.s32 	%p871, %r1464, 2146435072;
	@%p871 bra 	$L__BB0_524;
	setp.nan.f64 	%p872, %fd606, %fd606;
	@%p872 bra 	$L__BB0_523;
	setp.neu.f64 	%p873, %fd607, 0d7FF0000000000000;
	@%p873 bra 	$L__BB0_524;
	setp.lt.s32 	%p874, %r156, 0;
	selp.b32 	%r1465, 0, 2146435072, %p874;
	and.b32  	%r1466, %r156, 2147483647;
	setp.ne.s32 	%p875, %r1466, 1071644672;
	or.b32  	%r1467, %r1465, -2147483648;
	selp.b32 	%r1468, %r1467, %r1465, %p875;
	selp.b32 	%r1469, %r1468, %r1465, %p44;
	mov.b32 	%r1470, 0;
	mov.b64 	%fd5364, {%r1470, %r1469};
	bra.uni 	$L__BB0_524;
$L__BB0_523:
	add.rn.f64 	%fd5364, %fd606, %fd619;
$L__BB0_524:
	selp.f64 	%fd3178, 0d3FF0000000000000, %fd5364, %p865;
	div.rn.f64 	%fd3179, %fd618, %fd619;
	fma.rn.f64 	%fd5365, %fd3179, %fd3178, %fd617;
	setp.ne.s32 	%p877, %r4159, %r20;
	mov.u32 	%r4160, %r20;
	@%p877 bra 	$L__BB0_510;
$L__BB0_525:
	setp.eq.s32 	%p878, %r19, 0;
	@%p878 bra 	$L__BB0_534;
	setp.neu.f64 	%p879, %fd606, 0d0000000000000000;
	setp.lt.s32 	%p880, %r152, 0;
	mul.wide.u32 	%rd343, %r4160, 8;
	add.s64 	%rd344, %rd175, %rd343;
	ld.f64 	%fd629, [%rd344];
	add.s32 	%r1471, %r4160, 1;
	cvt.rn.f64.u32 	%fd630, %r1471;
	{
	.reg .b32 %temp; 
	mov.b64 	{%temp, %r158}, %fd630;
	}
	shr.u32 	%r1472, %r158, 20;
	and.b32  	%r1473, %r1472, 2047;
	add.s32 	%r1474, %r1473, -1012;
	mov.b64 	%rd345, %fd630;
	shl.b64 	%rd346, %rd345, %r1474;
	setp.eq.s64 	%p881, %rd346, -9223372036854775808;
	{ // callseq 61, 0
	.param .b64 param0;
	st.param.f64 	[param0], %fd607;
	.param .b64 param1;
	st.param.f64 	[param1], %fd630;
	.param .b64 retval0;
	call.uni (retval0), 
	__internal_accurate_pow, 
	(
	param0, 
	param1
	);
	ld.param.f64 	%fd3180, [retval0];
	} // callseq 61
	and.pred  	%p45, %p880, %p881;
	neg.f64 	%fd3182, %fd3180;
	selp.f64 	%fd5368, %fd3182, %fd3180, %p45;
	@%p879 bra 	$L__BB0_528;
	selp.b32 	%r1475, %r152, 0, %p881;
	setp.lt.s32 	%p883, %r158, 0;
	or.b32  	%r1476, %r1475, 2146435072;
	selp.b32 	%r1477, %r1476, %r1475, %p883;
	mov.b32 	%r1478, 0;
	mov.b64 	%fd5368, {%r1478, %r1477};
$L__BB0_528:
	add.f64 	%fd3183, %fd606, %fd630;
	{
	.reg .b32 %temp; 
	mov.b64 	{%temp, %r1479}, %fd3183;
	}
	and.b32  	%r1480, %r1479, 2146435072;
	setp.ne.s32 	%p884, %r1480, 2146435072;
	@%p884 bra 	$L__BB0_533;
	setp.nan.f64 	%p885, %fd606, %fd606;
	@%p885 bra 	$L__BB0_532;
	setp.neu.f64 	%p886, %fd607, 0d7FF0000000000000;
	@%p886 bra 	$L__BB0_533;
	setp.lt.s32 	%p887, %r158, 0;
	selp.b32 	%r1481, 0, 2146435072, %p887;
	and.b32  	%r1482, %r158, 2147483647;
	setp.ne.s32 	%p888, %r1482, 1071644672;
	or.b32  	%r1483, %r1481, -2147483648;
	selp.b32 	%r1484, %r1483, %r1481, %p888;
	selp.b32 	%r1485, %r1484, %r1481, %p45;
	mov.b32 	%r1486, 0;
	mov.b64 	%fd5368, {%r1486, %r1485};
	bra.uni 	$L__BB0_533;
$L__BB0_532:
	add.rn.f64 	%fd5368, %fd606, %fd630;
$L__BB0_533:
	setp.eq.f64 	%p889, %fd606, 0d3FF0000000000000;
	selp.f64 	%fd3184, 0d3FF0000000000000, %fd5368, %p889;
	div.rn.f64 	%fd3185, %fd629, %fd630;
	fma.rn.f64 	%fd5365, %fd3185, %fd3184, %fd5365;
$L__BB0_534:
	sub.f64 	%fd5380, %fd2, %fd5365;
	bra.uni 	$L__BB0_563;
$L__BB0_535:
	setp.lt.s32 	%p816, %r523, 1;
	sub.f64 	%fd640, %fd605, %fd259;
	mov.f64 	%fd5375, 0d0000000000000000;
	@%p816 bra 	$L__BB0_562;
	setp.eq.s32 	%p817, %r18, 0;
	{
	.reg .b32 %temp; 
	mov.b64 	{%temp, %r159}, %fd640;
	}
	abs.f64 	%fd641, %fd640;
	mov.f64 	%fd5375, 0d0000000000000000;
	mov.b32 	%r4162, 0;
	@%p817 bra 	$L__BB0_553;
	mov.f64 	%fd5375, 0d0000000000000000;
	mov.b32 	%r4161, 0;
$L__BB0_538:
	setp.neu.f64 	%p818, %fd640, 0d0000000000000000;
	setp.lt.s32 	%p819, %r159, 0;
	mul.wide.u32 	%rd329, %r4161, 8;
	add.s64 	%rd64, %rd175, %rd329;
	ld.f64 	%fd643, [%rd64];
	add.s32 	%r1391, %r4161, 1;
	cvt.rn.f64.u32 	%fd644, %r1391;
	{
	.reg .b32 %temp; 
	mov.b64 	{%temp, %r161}, %fd644;
	}
	shr.u32 	%r1392, %r161, 20;
	and.b32  	%r1393, %r1392, 2047;
	add.s32 	%r1394, %r1393, -1012;
	mov.b64 	%rd330, %fd644;
	shl.b64 	%rd331, %rd330, %r1394;
	setp.eq.s64 	%p820, %rd331, -9223372036854775808;
	{ // callseq 56, 0
	.param .b64 param0;
	st.param.f64 	[param0], %fd641;
	.param .b64 param1;
	st.param.f64 	[param1], %fd644;
	.param .b64 retval0;
	call.uni (retval0), 
	__internal_accurate_pow, 
	(
	param0, 
	param1
	);
	ld.param.f64 	%fd3146, [retval0];
	} // callseq 56
	and.pred  	%p46, %p819, %p820;
	neg.f64 	%fd3148, %fd3146;
	selp.f64 	%fd5372, %fd3148, %fd3146, %p46;
	@%p818 bra 	$L__BB0_540;
	selp.b32 	%r1395, %r159, 0, %p820;
	setp.lt.s32 	%p822, %r161, 0;
	or.b32  	%r1396, %r1395, 2146435072;
	selp.b32 	%r1397, %r1396, %r1395, %p822;
	mov.b32 	%r1398, 0;
	mov.b64 	%fd5372, {%r1398, %r1397};
$L__BB0_540:
	add.f64 	%fd3149, %fd640, %fd644;
	{
	.reg .b32 %temp; 
	mov.b64 	{%temp, %r1399}, %fd3149;
	}
	and.b32  	%r1400, %r1399, 2146435072;
	setp.ne.s32 	%p823, %r1400, 2146435072;
	@%p823 bra 	$L__BB0_545;
	setp.num.f64 	%p824, %fd640, %fd640;
	@%p824 bra 	$L__BB0_543;
	add.rn.f64 	%fd5372, %fd640, %fd644;
	bra.uni 	$L__BB0_545;
$L__BB0_543:
	setp.neu.f64 	%p825, %fd641, 0d7FF0000000000000;
	@%p825 bra 	$L__BB0_545;
	setp.lt.s32 	%p826, %r161, 0;
	selp.b32 	%r1401, 0, 2146435072, %p826;
	and.b32  	%r1402, %r161, 2147483647;
	setp.ne.s32 	%p827, %r1402, 1071644672;
	or.b32  	%r1403, %r1401, -2147483648;
	selp.b32 	%r1404, %r1403, %r1401, %p827;
	selp.b32 	%r1405, %r1404, %r1401, %p46;
	mov.b32 	%r1406, 0;
	mov.b64 	%fd5372, {%r1406, %r1405};
$L__BB0_545:
	setp.eq.f64 	%p828, %fd640, 0d3FF0000000000000;
	selp.f64 	%fd3150, 0d3FF0000000000000, %fd5372, %p828;
	div.rn.f64 	%fd3151, %fd643, %fd644;
	fma.rn.f64 	%fd651, %fd3151, %fd3150, %fd5375;
	ld.f64 	%fd652, [%rd64+8];
	add.s32 	%r4161, %r4161, 2;
	cvt.rn.f64.u32 	%fd653, %r4161;
	{
	.reg .b32 %temp; 
	mov.b64 	{%temp, %r163}, %fd653;
	}
	shr.u32 	%r1407, %r163, 20;
	and.b32  	%r1408, %r1407, 2047;
	add.s32 	%r1409, %r1408, -1012;
	mov.b64 	%rd332, %fd653;
	shl.b64 	%rd333, %rd332, %r1409;
	setp.eq.s64 	%p831, %rd333, -9223372036854775808;
	{ // callseq 57, 0
	.param .b64 param0;
	st.param.f64 	[param0], %fd641;
	.param .b64 param1;
	st.param.f64 	[param1], %fd653;
	.param .b64 retval0;
	call.uni (retval0), 
	__internal_accurate_pow, 
	(
	param0, 
	param1
	);
	ld.param.f64 	%fd3152, [retval0];
	} // callseq 57
	and.pred  	%p47, %p819, %p831;
	neg.f64 	%fd3154, %fd3152;
	selp.f64 	%fd5374, %fd3154, %fd3152, %p47;
	@%p818 bra 	$L__BB0_547;
	selp.b32 	%r1410, %r159, 0, %p831;
	setp.lt.s32 	%p833, %r163, 0;
	or.b32  	%r1411, %r1410, 2146435072;
	selp.b32 	%r1412, %r1411, %r1410, %p833;
	mov.b32 	%r1413, 0;
	mov.b64 	%fd5374, {%r1413, %r1412};
$L__BB0_547:
	add.f64 	%fd3155, %fd640, %fd653;
	{
	.reg .b32 %temp; 
	mov.b64 	{%temp, %r1414}, %fd3155;
	}
	and.b32  	%r1415, %r1414, 2146435072;
	setp.ne.s32 	%p834, %r1415, 2146435072;
	@%p834 bra 	$L__BB0_552;
	setp.nan.f64 	%p835, %fd640, %fd640;
	@%p835 bra 	$L__BB0_551;
	setp.neu.f64 	%p836, %fd641, 0d7FF0000000000000;
	@%p836 bra 	$L__BB0_552;
	setp.lt.s32 	%p837, %r163, 0;
	selp.b32 	%r1416, 0, 2146435072, %p837;
	and.b32  	%r1417, %r163, 2147483647;
	setp.ne.s32 	%p838, %r1417, 1071644672;
	or.b32  	%r1418, %r1416, -2147483648;
	selp.b32 	%r1419, %r1418, %r1416, %p838;
	selp.b32 	%r1420, %r1419, %r1416, %p47;
	mov.b32 	%r1421, 0;
	mov.b64 	%fd5374, {%r1421, %r1420};
	bra.uni 	$L__BB0_552;
$L__BB0_551:
	add.rn.f64 	%fd5374, %fd640, %fd653;
$L__BB0_552:
	selp.f64 	%fd3156, 0d3FF0000000000000, %fd5374, %p828;
	div.rn.f64 	%fd3157, %fd652, %fd653;
	fma.rn.f64 	%fd5375, %fd3157, %fd3156, %fd651;
	setp.ne.s32 	%p840, %r4161, %r20;
	mov.u32 	%r4162, %r20;
	@%p840 bra 	$L__BB0_538;
$L__BB0_553:
	setp.eq.s32 	%p841, %r19, 0;
	@%p841 bra 	$L__BB0_562;
	setp.neu.f64 	%p842, %fd640, 0d0000000000000000;
	setp.lt.s32 	%p843, %r159, 0;
	mul.wide.u32 	%rd334, %r4162, 8;
	add.s64 	%rd335, %rd175, %rd334;
	ld.f64 	%fd663, [%rd335];
	add.s32 	%r1422, %r4162, 1;
	cvt.rn.f64.u32 	%fd664, %r1422;
	{
	.reg .b32 %temp; 
	mov.b64 	{%temp, %r165}, %fd664;
	}
	shr.u32 	%r1423, %r165, 20;
	and.b32  	%r1424, %r1423, 2047;
	add.s32 	%r1425, %r1424, -1012;
	mov.b64 	%rd336, %fd664;
	shl.b64 	%rd337, %rd336, %r1425;
	setp.eq.s64 	%p844, %rd337, -9223372036854775808;
	{ // callseq 58, 0
	.param .b64 param0;
	st.param.f64 	[param0], %fd641;
	.param .b64 param1;
	st.param.f64 	[param1], %fd664;
	.param .b64 retval0;
	call.uni (retval0), 
	__internal_accurate_pow, 
	(
	param0, 
	param1
	);
	ld.param.f64 	%fd3158, [retval0];
	} // callseq 58
	and.pred  	%p48, %p843, %p844;
	neg.f64 	%fd3160, %fd3158;
	selp.f64 	%fd5378, %fd3160, %fd3158, %p48;
	@%p842 bra 	$L__BB0_556;
	selp.b32 	%r1426, %r159, 0, %p844;
	setp.lt.s32 	%p846, %r165, 0;
	or.b32  	%r1427, %r1426, 2146435072;
	selp.b32 	%r1428, %r1427, %r1426, %p846;
	mov.b32 	%r1429, 0;
	mov.b64 	%fd5378, {%r1429, %r1428};
$L__BB0_556:
	add.f64 	%fd3161, %fd640, %fd664;
	{
	.reg .b32 %temp; 
	mov.b64 	{%temp, %r1430}, %fd3161;
	}
	and.b32  	%r1431, %r1430, 2146435072;
	setp.ne.s32 	%p847, %r1431, 2146435072;
	@%p847 bra 	$L__BB0_561;
	setp.nan.f64 	%p848, %fd640, %fd640;
	@%p848 bra 	$L__BB0_560;
	setp.neu.f64 	%p849, %fd641, 0d7FF0000000000000;
	@%p849 bra 	$L__BB0_561;
	setp.lt.s32 	%p850, %r165, 0;
	selp.b32 	%r1432, 0, 2146435072, %p850;
	and.b32  	%r1433, %r165, 2147483647;
	setp.ne.s32 	%p851, %r1433, 1071644672;
	or.b32  	%r1434, %r1432, -2147483648;
	selp.b32 	%r1435, %r1434, %r1432, %p851;
	selp.b32 	%r1436, %r1435, %r1432, %p48;
	mov.b32 	%r1437, 0;
	mov.b64 	%fd5378, {%r1437, %r1436};
	bra.uni 	$L__BB0_561;
$L__BB0_560:
	add.rn.f64 	%fd5378, %fd640, %fd664;
$L__BB0_561:
	setp.eq.f64 	%p852, %fd640, 0d3FF0000000000000;
	selp.f64 	%fd3162, 0d3FF0000000000000, %fd5378, %p852;
	div.rn.f64 	%fd3163, %fd663, %fd664;
	fma.rn.f64 	%fd5375, %fd3163, %fd3162, %fd5375;
$L__BB0_562:
	add.f64 	%fd5380, %fd2, %fd5375;
$L__BB0_563:
	setp.lt.s32 	%p890, %r75, 0;
	setp.eq.s32 	%p891, %r96, 1062207488;
	sub.f64 	%fd675, %fd599, %fd5380;
	div.rn.f64 	%fd676, %fd603, 0d4020A1C833FFF0AA;
	{
	.reg .b32 %temp; 
	mov.b64 	{%temp, %r166}, %fd676;
	}
	abs.f64 	%fd677, %fd676;
	{ // callseq 62, 0
	.param .b64 param0;
	st.param.f64 	[param0], %fd677;
	.param .b64 param1;
	st.param.f64 	[param1], 0d4000000000000000;
	.param .b64 retval0;
	call.uni (retval0), 
	__internal_accurate_pow, 
	(
	param0, 
	param1
	);
	ld.param.f64 	%fd3186, [retval0];
	} // callseq 62
	setp.lt.s32 	%p893, %r166, 0;
	neg.f64 	%fd3188, %fd3186;
	selp.f64 	%fd3189, %fd3188, %fd3186, %p891;
	selp.f64 	%fd3190, %fd3189, %fd3186, %p893;
	setp.eq.f64 	%p894, %fd676, 0d0000000000000000;
	selp.b32 	%r1487, %r166, 0, %p891;
	or.b32  	%r1488, %r1487, 2146435072;
	selp.b32 	%r1489, %r1488, %r1487, %p890;
	mov.b32 	%r1490, 0;
	mov.b64 	%fd3191, {%r1490, %r1489};
	selp.f64 	%fd5444, %fd3191, %fd3190, %p894;
	add.f64 	%fd3192, %fd676, 0d4000000000000000;
	{
	.reg .b32 %temp; 
	mov.b64 	{%temp, %r1491}, %fd3192;
	}
	and.b32  	%r167, %r1491, 2146435072;
	setp.ne.s32 	%p895, %r167, 2146435072;
	mov.f64 	%fd5381, %fd5444;
	@%p895 bra 	$L__BB0_568;
	setp.num.f64 	%p896, %fd676, %fd676;
	@%p896 bra 	$L__BB0_566;
	mov.f64 	%fd3193, 0d4000000000000000;
	add.rn.f64 	%fd5381, %fd676, %fd3193;
	bra.uni 	$L__BB0_568;
$L__BB0_566:
	setp.neu.f64 	%p897, %fd677, 0d7FF0000000000000;
	mov.f64 	%fd5381, %fd5444;
	@%p897 bra 	$L__BB0_568;
	selp.b32 	%r1492, %r95, %r76, %p23;
	selp.b32 	%r1493, %r1492, %r76, %p893;
	mov.b32 	%r1494, 0;
	mov.b64 	%fd5381, {%r1494, %r1493};
$L__BB0_568:
	setp.lt.s32 	%p899, %r77, 0;
	setp.eq.s32 	%p900, %r101, 1072693248;
	setp.eq.f64 	%p902, %fd676, 0d3FF0000000000000;
	add.f64 	%fd3194, %fd5381, 0d3FF0000000000000;
	sqrt.rn.f64 	%fd3195, %fd3194;
	mul.f64 	%fd3196, %fd3195, 0d3FF8000000000000;
	selp.f64 	%fd682, 0d4000F876CCDF6CDA, %fd3196, %p902;
	{
	.reg .b32 %temp; 
	mov.b64 	{%temp, %r168}, %fd682;
	}
	abs.f64 	%fd683, %fd682;
	{ // callseq 63, 0
	.param .b64 param0;
	st.param.f64 	[param0], %fd683;
	.param .b64 param1;
	st.param.f64 	[param1], 0d4010000000000000;
	.param .b64 retval0;
	call.uni (retval0), 
	__internal_accurate_pow, 
	(
	param0, 
	param1
	);
	ld.param.f64 	%fd3197, [retval0];
	} // callseq 63
	setp.lt.s32 	%p903, %r168, 0;
	neg.f64 	%fd3199, %fd3197;
	selp.f64 	%fd3200, %fd3199, %fd3197, %p900;
	selp.f64 	%fd3201, %fd3200, %fd3197, %p903;
	setp.eq.f64 	%p904, %fd682, 0d0000000000000000;
	selp.b32 	%r1495, %r168, 0, %p900;
	or.b32  	%r1496, %r1495, 2146435072;
	selp.b32 	%r1497, %r1496, %r1495, %p899;
	mov.b32 	%r1498, 0;
	mov.b64 	%fd3202, {%r1498, %r1497};
	selp.f64 	%fd5382, %fd3202, %fd3201, %p904;
	add.f64 	%fd3203, %fd682, 0d4010000000000000;
	{
	.reg .b32 %temp; 
	mov.b64 	{%temp, %r1499}, %fd3203;
	}
	and.b32  	%r1500, %r1499, 2146435072;
	setp.ne.s32 	%p905, %r1500, 2146435072;
	@%p905 bra 	$L__BB0_573;
	setp.num.f64 	%p906, %fd682, %fd682;
	@%p906 bra 	$L__BB0_571;
	mov.f64 	%fd3204, 0d4010000000000000;
	add.rn.f64 	%fd5382, %fd682, %fd3204;
	bra.uni 	$L__BB0_573;
$L__BB0_571:
	setp.neu.f64 	%p907, %fd683, 0d7FF0000000000000;
	@%p907 bra 	$L__BB0_573;
	selp.b32 	%r1501, %r100, %r99, %p24;
	selp.b32 	%r1502, %r1501, %r99, %p903;
	mov.b32 	%r1503, 0;
	mov.b64 	%fd5382, {%r1503, %r1502};
$L__BB0_573:
	setp.eq.f64 	%p912, %fd682, 0d3FF0000000000000;
	selp.f64 	%fd3205, 0d3FF0000000000000, %fd5382, %p912;
	div.rn.f64 	%fd3206, %fd249, %fd3205;
	mul.f64 	%fd688, %fd3206, 0d4010000000000000;
	{
	.reg .b32 %temp; 
	mov.b64 	{%temp, %r169}, %fd675;
	}
	abs.f64 	%fd689, %fd675;
	{ // callseq 64, 0
	.param .b64 param0;
	st.param.f64 	[param0], %fd689;
	.param .b64 param1;
	st.param.f64 	[param1], 0d4000000000000000;
	.param .b64 retval0;
	call.uni (retval0), 
	__internal_accurate_pow, 
	(
	param0, 
	param1
	);
	ld.param.f64 	%fd3207, [retval0];
	} // callseq 64
	setp.lt.s32 	%p913, %r169, 0;
	neg.f64 	%fd3209, %fd3207;
	selp.f64 	%fd3210, %fd3209, %fd3207, %p891;
	selp.f64 	%fd3211, %fd3210, %fd3207, %p913;
	setp.eq.f64 	%p914, %fd675, 0d0000000000000000;
	selp.b32 	%r1504, %r169, 0, %p891;
	or.b32  	%r1505, %r1504, 2146435072;
	selp.b32 	%r1506, %r1505, %r1504, %p890;
	mov.b32 	%r1507, 0;
	mov.b64 	%fd3212, {%r1507, %r1506};
	selp.f64 	%fd5383, %fd3212, %fd3211, %p914;
	add.f64 	%fd3213, %fd675, 0d4000000000000000;
	{
	.reg .b32 %temp; 
	mov.b64 	{%temp, %r1508}, %fd3213;
	}
	and.b32  	%r1509, %r1508, 2146435072;
	setp.ne.s32 	%p915, %r1509, 2146435072;
	@%p915 bra 	$L__BB0_578;
	setp.num.f64 	%p916, %fd675, %fd675;
	@%p916 bra 	$L__BB0_576;
	mov.f64 	%fd3214, 0d4000000000000000;
	add.rn.f64 	%fd5383, %fd675, %fd3214;
	bra.uni 	$L__BB0_578;
$L__BB0_576:
	setp.neu.f64 	%p917, %fd689, 0d7FF0000000000000;
	@%p917 bra 	$L__BB0_578;
	selp.b32 	%r1510, %r95, %r76, %p23;
	selp.b32 	%r1511, %r1510, %r76, %p913;
	mov.b32 	%r1512, 0;
	mov.b64 	%fd5383, {%r1512, %r1511};
$L__BB0_578:
	setp.lt.s32 	%p919, %r75, 0;
	setp.eq.s32 	%p920, %r96, 1062207488;
	setp.eq.f64 	%p922, %fd675, 0d3FF0000000000000;
	selp.f64 	%fd694, 0d3FF0000000000000, %fd5383, %p922;
	{
	.reg .b32 %temp; 
	mov.b64 	{%temp, %r170}, %fd601;
	}
	abs.f64 	%fd695, %fd601;
	{ // callseq 65, 0
	.param .b64 param0;
	st.param.f64 	[param0], %fd695;
	.param .b64 param1;
	st.param.f64 	[param1], 0d4000000000000000;
	.param .b64 retval0;
	call.uni (retval0), 
	__internal_accurate_pow, 
	(
	param0, 
	param1
	);
	ld.param.f64 	%fd3215, [retval0];
	} // callseq 65
	setp.lt.s32 	%p923, %r170, 0;
	neg.f64 	%fd3217, %fd3215;
	selp.f64 	%fd3218, %fd3217, %fd3215, %p920;
	selp.f64 	%fd3219, %fd3218, %fd3215, %p923;
	setp.eq.f64 	%p924, %fd601, 0d0000000000000000;
	selp.b32 	%r1513, %r170, 0, %p920;
	or.b32  	%r1514, %r1513, 2146435072;
	selp.b32 	%r1515, %r1514, %r1513, %p919;
	mov.b32 	%r1516, 0;
	mov.b64 	%fd3220, {%r1516, %r1515};
	selp.f64 	%fd5443, %fd3220, %fd3219, %p924;
	add.f64 	%fd3221, %fd601, 0d4000000000000000;
	{
	.reg .b32 %temp; 
	mov.b64 	{%temp, %r1517}, %fd3221;
	}
	and.b32  	%r171, %r1517, 2146435072;
	setp.ne.s32 	%p925, %r171, 2146435072;
	mov.f64 	%fd5384, %fd5443;
	@%p925 bra 	$L__BB0_583;
	setp.num.f64 	%p926, %fd601, %fd601;
	@%p926 bra 	$L__BB0_581;
	mov.f64 	%fd3222, 0d4000000000000000;
	add.rn.f64 	%fd5384, %fd601, %fd3222;
	bra.uni 	$L__BB0_583;
$L__BB0_581:
	setp.neu.f64 	%p927, %fd695, 0d7FF0000000000000;
	mov.f64 	%fd5384, %fd5443;
	@%p927 bra 	$L__BB0_583;
	selp.b32 	%r1518, %r95, %r76, %p23;
	selp.b32 	%r1519, %r1518, %r76, %p923;
	mov.b32 	%r1520, 0;
	mov.b64 	%fd5384, {%r1520, %r1519};
$L__BB0_583:
	setp.ne.s32 	%p929, %r167, 2146435072;
	setp.eq.f64 	%p930, %fd601, 0d3FF0000000000000;
	selp.f64 	%fd3223, 0d3FF0000000000000, %fd5384, %p930;
	add.f64 	%fd700, %fd694, %fd3223;
	mov.f64 	%fd5385, %fd5444;
	@%p929 bra 	$L__BB0_588;
	setp.num.f64 	%p931, %fd676, %fd676;
	@%p931 bra 	$L__BB0_586;
	mov.f64 	%fd3224, 0d4000000000000000;
	add.rn.f64 	%fd5385, %fd676, %fd3224;
	bra.uni 	$L__BB0_588;
$L__BB0_586:
	setp.neu.f64 	%p932, %fd677, 0d7FF0000000000000;
	mov.f64 	%fd5385, %fd5444;
	@%p932 bra 	$L__BB0_588;
	setp.lt.s32 	%p933, %r166, 0;
	selp.b32 	%r1521, %r95, %r76, %p23;
	selp.b32 	%r1522, %r1521, %r76, %p933;
	mov.b32 	%r1523, 0;
	mov.b64 	%fd5385, {%r1523, %r1522};
$L__BB0_588:
	setp.eq.f64 	%p934, %fd676, 0d3FF0000000000000;
	add.f64 	%fd3225, %fd5385, 0d3FF0000000000000;
	sqrt.rn.f64 	%fd3226, %fd3225;
	mul.f64 	%fd3227, %fd3226, 0d3FF8000000000000;
	selp.f64 	%fd704, 0d4000F876CCDF6CDA, %fd3227, %p934;
	{
	.reg .b32 %temp; 
	mov.b64 	{%temp, %r172}, %fd704;
	}
	abs.f64 	%fd705, %fd704;
	{ // callseq 66, 0
	.param .b64 param0;
	st.param.f64 	[param0], %fd705;
	.param .b64 param1;
	st.param.f64 	[param1], 0d4000000000000000;
	.param .b64 retval0;
	call.uni (retval0), 
	__internal_accurate_pow, 
	(
	param0, 
	param1
	);
	ld.param.f64 	%fd3228, [retval0];
	} // callseq 66
	setp.lt.s32 	%p938, %r172, 0;
	neg.f64 	%fd3230, %fd3228;
	selp.f64 	%fd3231, %fd3230, %fd3228, %p920;
	selp.f64 	%fd3232, %fd3231, %fd3228, %p938;
	setp.eq.f64 	%p939, %fd704, 0d0000000000000000;
	selp.b32 	%r1524, %r172, 0, %p920;
	or.b32  	%r1525, %r1524, 2146435072;
	selp.b32 	%r1526, %r1525, %r1524, %p919;
	mov.b32 	%r1527, 0;
	mov.b64 	%fd3233, {%r1527, %r1526};
	selp.f64 	%fd5386, %fd3233, %fd3232, %p939;
	add.f64 	%fd3234, %fd704, 0d4000000000000000;
	{
	.reg .b32 %temp; 
	mov.b64 	{%temp, %r1528}, %fd3234;
	}
	and.b32  	%r1529, %r1528, 2146435072;
	setp.ne.s32 	%p940, %r1529, 2146435072;
	@%p940 bra 	$L__BB0_593;
	setp.num.f64 	%p941, %fd704, %fd704;
	@%p941 bra 	$L__BB0_591;
	mov.f64 	%fd3235, 0d4000000000000000;
	add.rn.f64 	%fd5386, %fd704, %fd3235;
	bra.uni 	$L__BB0_593;
$L__BB0_591:
	setp.neu.f64 	%p942, %fd705, 0d7FF0000000000000;
	@%p942 bra 	$L__BB0_593;
	selp.b32 	%r1530, %r95, %r76, %p23;
	selp.b32 	%r1531, %r1530, %r76, %p938;
	mov.b32 	%r1532, 0;
	mov.b64 	%fd5386, {%r1532, %r1531};
$L__BB0_593:
	setp.eq.f64 	%p944, %fd704, 0d3FF0000000000000;
	selp.f64 	%fd3236, 0d3FF0000000000000, %fd5386, %p944;
	mul.f64 	%fd3237, %fd700, 0dC000000000000000;
	div.rn.f64 	%fd710, %fd3237, %fd3236;
	fma.rn.f64 	%fd3238, %fd710, 0d3FF71547652B82FE, 0d4338000000000000;
	{
	.reg .b32 %temp; 
	mov.b64 	{%r173, %temp}, %fd3238;
	}
	mov.f64 	%fd3239, 0dC338000000000000;
	add.rn.f64 	%fd3240, %fd3238, %fd3239;
	fma.rn.f64 	%fd3241, %fd3240, 0dBFE62E42FEFA39EF, %fd710;
	fma.rn.f64 	%fd3242, %fd3240, 0dBC7ABC9E3B39803F, %fd3241;
	fma.rn.f64 	%fd3243, %fd3242, 0d3E5ADE1569CE2BDF, 0d3E928AF3FCA213EA;
	fma.rn.f64 	%fd3244, %fd3243, %fd3242, 0d3EC71DEE62401315;
	fma.rn.f64 	%fd3245, %fd3244, %fd3242, 0d3EFA01997C89EB71;
	fma.rn.f64 	%fd3246, %fd3245, %fd3242, 0d3F2A01A014761F65;
	fma.rn.f64 	%fd3247, %fd3246, %fd3242, 0d3F56C16C1852B7AF;
	fma.rn.f64 	%fd3248, %fd3247, %fd3242, 0d3F81111111122322;
	fma.rn.f64 	%fd3249, %fd3248, %fd3242, 0d3FA55555555502A1;
	fma.rn.f64 	%fd3250, %fd3249, %fd3242, 0d3FC5555555555511;
	fma.rn.f64 	%fd3251, %fd3250, %fd3242, 0d3FE000000000000B;
	fma.rn.f64 	%fd3252, %fd3251, %fd3242, 0d3FF0000000000000;
	fma.rn.f64 	%fd3253, %fd3252, %fd3242, 0d3FF0000000000000;
	{
	.reg .b32 %temp; 
	mov.b64 	{%r174, %temp}, %fd3253;
	}
	{
	.reg .b32 %temp; 
	mov.b64 	{%temp, %r175}, %fd3253;
	}
	shl.b32 	%r1533, %r173, 20;
	add.s32 	%r1534, %r1533, %r175;
	mov.b64 	%fd5387, {%r174, %r1534};
	{
	.reg .b32 %temp; 
	mov.b64 	{%temp, %r1535}, %fd710;
	}
	mov.b32 	%f23, %r1535;
	abs.f32 	%f4, %f23;
	setp.lt.f32 	%p945, %f4, 0f4086232B;
	@%p945 bra 	$L__BB0_596;
	setp.lt.f64 	%p946, %fd710, 0d0000000000000000;
	add.f64 	%fd3254, %fd710, 0d7FF0000000000000;
	selp.f64 	%fd5387, 0d0000000000000000, %fd3254, %p946;
	setp.geu.f32 	%p947, %f4, 0f40874800;
	@%p947 bra 	$L__BB0_596;
	shr.u32 	%r1536, %r173, 31;
	add.s32 	%r1537, %r173, %r1536;
	shr.s32 	%r1538, %r1537, 1;
	shl.b32 	%r1539, %r1538, 20;
	add.s32 	%r1540, %r175, %r1539;
	mov.b64 	%fd3255, {%r174, %r1540};
	sub.s32 	%r1541, %r173, %r1538;
	shl.b32 	%r1542, %r1541, 20;
	add.s32 	%r1543, %r1542, 1072693248;
	mov.b32 	%r1544, 0;
	mov.b64 	%fd3256, {%r1544, %r1543};
	mul.f64 	%fd5387, %fd3256, %fd3255;
$L__BB0_596:
	setp.geu.f64 	%p948, %fd605, %fd259;
	mul.f64 	%fd3257, %fd675, %fd688;
	mul.f64 	%fd715, %fd3257, %fd5387;
	@%p948 bra 	$L__BB0_625;
	setp.lt.s32 	%p986, %r523, 1;
	sub.f64 	%fd716, %fd259, %fd605;
	mov.f64 	%fd5393, 0d0000000000000000;
	@%p986 bra 	$L__BB0_624;
	setp.eq.s32 	%p987, %r18, 0;
	{
	.reg .b32 %temp; 
	mov.b64 	{%temp, %r176}, %fd716;
	}
	abs.f64 	%fd717, %fd716;
	mov.f64 	%fd5393, 0d0000000000000000;
	mov.b32 	%r4164, 0;
	@%p987 bra 	$L__BB0_615;
	mov.f64 	%fd5393, 0d0000000000000000;
	mov.b32 	%r4163, 0;
$L__BB0_600:
	setp.neu.f64 	%p988, %fd716, 0d0000000000000000;
	setp.lt.s32 	%p989, %r176, 0;
	mul.wide.u32 	%rd356, %r4163, 8;
	add.s64 	%rd68, %rd175, %rd356;
	ld.f64 	%fd719, [%rd68];
	add.s32 	%r1596, %r4163, 1;
	cvt.rn.f64.u32 	%fd720, %r1596;
	{
	.reg .b32 %temp; 
	mov.b64 	{%temp, %r178}, %fd720;
	}
	shr.u32 	%r1597, %r178, 20;
	and.b32  	%r1598, %r1597, 2047;
	add.s32 	%r1599, %r1598, -1012;
	mov.b64 	%rd357, %fd720;
	shl.b64 	%rd358, %rd357, %r1599;
	setp.eq.s64 	%p990, %rd358, -9223372036854775808;
	{ // callseq 70, 0
	.param .b64 param0;
	st.param.f64 	[param0], %fd717;
	.param .b64 param1;
	st.param.f64 	[param1], %fd720;
	.param .b64 retval0;
	call.uni (retval0), 
	__internal_accurate_pow, 
	(
	param0, 
	param1
	);
	ld.param.f64 	%fd3284, [retval0];
	} // callseq 70
	and.pred  	%p49, %p989, %p990;
	neg.f64 	%fd3286, %fd3284;
	selp.f64 	%fd5390, %fd3286, %fd3284, %p49;
	@%p988 bra 	$L__BB0_602;
	selp.b32 	%r1600, %r176, 0, %p990;
	setp.lt.s32 	%p992, %r178, 0;
	or.b32  	%r1601, %r1600, 2146435072;
	selp.b32 	%r1602, %r1601, %r1600, %p992;
	mov.b32 	%r1603, 0;
	mov.b64 	%fd5390, {%r1603, %r1602};
$L__BB0_602:
	add.f64 	%fd3287, %fd716, %fd720;
	{
	.reg .b32 %temp; 
	mov.b64 	{%temp, %r1604}, %fd3287;
	}
	and.b32  	%r1605, %r1604, 2146435072;
	setp.ne.s32 	%p993, %r1605, 2146435072;
	@%p993 bra 	$L__BB0_607;
	setp.num.f64 	%p994, %fd716, %fd716;
	@%p994 bra 	$L__BB0_605;
	add.rn.f64 	%fd5390, %fd716, %fd720;
	bra.uni 	$L__BB0_607;
$L__BB0_605:
	setp.neu.f64 	%p995, %fd717, 0d7FF0000000000000;
	@%p995 bra 	$L__BB0_607;
	setp.lt.s32 	%p996, %r178, 0;
	selp.b32 	%r1606, 0, 2146435072, %p996;
	and.b32  	%r1607, %r178, 2147483647;
	setp.ne.s32 	%p997, %r1607, 1071644672;
	or.b32  	%r1608, %r1606, -2147483648;
	selp.b32 	%r1609, %r1608, %r1606, %p997;
	selp.b32 	%r1610, %r1609, %r1606, %p49;
	mov.b32 	%r1611, 0;
	mov.b64 	%fd5390, {%r1611, %r1610};
$L__BB0_607:
	setp.eq.f64 	%p998, %fd716, 0d3FF0000000000000;
	selp.f64 	%fd3288, 0d3FF0000000000000, %fd5390, %p998;
	div.rn.f64 	%fd3289, %fd719, %fd720;
	fma.rn.f64 	%fd727, %fd3289, %fd3288, %fd5393;
	ld.f64 	%fd728, [%rd68+8];
	add.s32 	%r4163, %r4163, 2;
	cvt.rn.f64.u32 	%fd729, %r4163;
	{
	.reg .b32 %temp; 
	mov.b64 	{%temp, %r180}, %fd729;
	}
	shr.u32 	%r1612, %r180, 20;
	and.b32  	%r1613, %r1612, 2047;
	add.s32 	%r1614, %r1613, -1012;
	mov.b64 	%rd359, %fd729;
	shl.b64 	%rd360, %rd359, %r1614;
	setp.eq.s64 	%p1001, %rd360, -9223372036854775808;
	{ // callseq 71, 0
	.param .b64 param0;
	st.param.f64 	[param0], %fd717;
	.param .b64 param1;
	st.param.f64 	[param1], %fd729;
	.param .b64 retval0;
	call.uni (retval0), 
	__internal_accurate_pow, 
	(
	param0, 
	param1
	);
	ld.param.f64 	%fd3290, [retval0];
	} // callseq 71
	and.pred  	%p50, %p989, %p1001;
	neg.f64 	%fd3292, %fd3290;
	selp.f64 	%fd5392, %fd3292, %fd3290, %p50;
	@%p988 bra 	$L__BB0_609;
	selp.b32 	%r1615, %r176, 0, %p1001;
	setp.lt.s32 	%p1003, %r180, 0;
	or.b32  	%r1616, %r1615, 2146435072;
	selp.b32 	%r1617, %r1616, %r1615, %p1003;
	mov.b32 	%r1618, 0;
	mov.b64 	%fd5392, {%r1618, %r1617};
$L__BB0_609:
	add.f64 	%fd3293, %fd716, %fd729;
	{
	.reg .b32 %temp; 
	mov.b64 	{%temp, %r1619}, %fd3293;
	}
	and.b32  	%r1620, %r1619, 2146435072;
	setp.ne.s32 	%p1004, %r1620, 2146435072;
	@%p1004 bra 	$L__BB0_614;
	setp.nan.f64 	%p1005, %fd716, %fd716;
	@%p1005 bra 	$L__BB0_613;
	setp.neu.f64 	%p1006, %fd717, 0d7FF0000000000000;
	@%p1006 bra 	$L__BB0_614;
	setp.lt.s32 	%p1007, %r180, 0;
	selp.b32 	%r1621, 0, 2146435072, %p1007;
	and.b32  	%r1622, %r180, 2147483647;
	setp.ne.s32 	%p1008, %r1622, 1071644672;
	or.b32  	%r1623, %r1621, -2147483648;
	selp.b32 	%r1624, %r1623, %r1621, %p1008;
	selp.b32 	%r1625, %r1624, %r1621, %p50;
	mov.b32 	%r1626, 0;
	mov.b64 	%fd5392, {%r1626, %r1625};
	bra.uni 	$L__BB0_614;
$L__BB0_613:
	add.rn.f64 	%fd5392, %fd716, %fd729;
$L__BB0_614:
	selp.f64 	%fd3294, 0d3FF0000000000000, %fd5392, %p998;
	div.rn.f64 	%fd3295, %fd728, %fd729;
	fma.rn.f64 	%fd5393, %fd3295, %fd3294, %fd727;
	setp.ne.s32 	%p1010, %r4163, %r20;
	mov.u32 	%r4164, %r20;
	@%p1010 bra 	$L__BB0_600;
$L__BB0_615:
	setp.eq.s32 	%p1011, %r19, 0;
	@%p1011 bra 	$L__BB0_624;
	setp.neu.f64 	%p1012, %fd716, 0d0000000000000000;
	setp.lt.s32 	%p1013, %r176, 0;
	mul.wide.u32 	%rd361, %r4164, 8;
	add.s64 	%rd362, %rd175, %rd361;
	ld.f64 	%fd739, [%rd362];
	add.s32 	%r1627, %r4164, 1;
	cvt.rn.f64.u32 	%fd740, %r1627;
	{
	.reg .b32 %temp; 
	mov.b64 	{%temp, %r182}, %fd740;
	}
	shr.u32 	%r1628, %r182, 20;
	and.b32  	%r1629, %r1628, 2047;
	add.s32 	%r1630, %r1629, -1012;
	mov.b64 	%rd363, %fd740;
	shl.b64 	%rd364, %rd363, %r1630;
	setp.eq.s64 	%p1014, %rd364, -9223372036854775808;
	{ // callseq 72, 0
	.param .b64 param0;
	st.param.f64 	[param0], %fd717;
	.param .b64 param1;
	st.param.f64 	[param1], %fd740;
	.param .b64 retval0;
	call.uni (retval0), 
	__internal_accurate_pow, 
	(
	param0, 
	param1
	);
	ld.param.f64 	%fd3296, [retval0];
	} // callseq 72
	and.pred  	%p51, %p1013, %p1014;
	neg.f64 	%fd3298, %fd3296;
	selp.f64 	%fd5396, %fd3298, %fd3296, %p51;
	@%p1012 bra 	$L__BB0_618;
	selp.b32 	%r1631, %r176, 0, %p1014;
	setp.lt.s32 	%p1016, %r182, 0;
	or.b32  	%r1632, %r1631, 2146435072;
	selp.b32 	%r1633, %r1632, %r1631, %p1016;
	mov.b32 	%r1634, 0;
	mov.b64 	%fd5396, {%r1634, %r1633};
$L__BB0_618:
	add.f64 	%fd3299, %fd716, %fd740;
	{
	.reg .b32 %temp; 
	mov.b64 	{%temp, %r1635}, %fd3299;
	}
	and.b32  	%r1636, %r1635, 2146435072;
	setp.ne.s32 	%p1017, %r1636, 2146435072;
	@%p1017 bra 	$L__BB0_623;
	setp.nan.f64 	%p1018, %fd716, %fd716;
	@%p1018 bra 	$L__BB0_622;
	setp.neu.f64 	%p1019, %fd717, 0d7FF0000000000000;
	@%p1019 bra 	$L__BB0_623;
	setp.lt.s32 	%p1020, %r182, 0;
	selp.b32 	%r1637, 0, 2146435072, %p1020;
	and.b32  	%r1638, %r182, 2147483647;
	setp.ne.s32 	%p1021, %r1638, 1071644672;
	or.b32  	%r1639, %r1637, -2147483648;
	selp.b32 	%r1640, %r1639, %r1637, %p1021;
	selp.b32 	%r1641, %r1640, %r1637, %p51;
	mov.b32 	%r1642, 0;
	mov.b64 	%fd5396, {%r1642, %r1641};
	bra.uni 	$L__BB0_623;
$L__BB0_622:
	add.rn.f64 	%fd5396, %fd716, %fd740;
$L__BB0_623:
	setp.eq.f64 	%p1022, %fd716, 0d3FF0000000000000;
	selp.f64 	%fd3300, 0d3FF0000000000000, %fd5396, %p1022;
	div.rn.f64 	%fd3301, %fd739, %fd740;
	fma.rn.f64 	%fd5393, %fd3301, %fd3300, %fd5393;
$L__BB0_624:
	sub.f64 	%fd5408, %fd2, %fd5393;
	bra.uni 	$L__BB0_653;
$L__BB0_625:
	setp.lt.s32 	%p949, %r523, 1;
	sub.f64 	%fd750, %fd605, %fd259;
	mov.f64 	%fd5403, 0d0000000000000000;
	@%p949 bra 	$L__BB0_652;
	setp.eq.s32 	%p950, %r18, 0;
	{
	.reg .b32 %temp; 
	mov.b64 	{%temp, %r183}, %fd750;
	}
	abs.f64 	%fd751, %fd750;
	mov.f64 	%fd5403, 0d0000000000000000;
	mov.b32 	%r4166, 0;
	@%p950 bra 	$L__BB0_643;
	mov.f64 	%fd5403, 0d0000000000000000;
	mov.b32 	%r4165, 0;
$L__BB0_628:
	setp.neu.f64 	%p951, %fd750, 0d0000000000000000;
	setp.lt.s32 	%p952, %r183, 0;
	mul.wide.u32 	%rd347, %r4165, 8;
	add.s64 	%rd72, %rd175, %rd347;
	ld.f64 	%fd753, [%rd72];
	add.s32 	%r1547, %r4165, 1;
	cvt.rn.f64.u32 	%fd754, %r1547;
	{
	.reg .b32 %temp; 
	mov.b64 	{%temp, %r185}, %fd754;
	}
	shr.u32 	%r1548, %r185, 20;
	and.b32  	%r1549, %r1548, 2047;
	add.s32 	%r1550, %r1549, -1012;
	mov.b64 	%rd348, %fd754;
	shl.b64 	%rd349, %rd348, %r1550;
	setp.eq.s64 	%p953, %rd349, -9223372036854775808;
	{ // callseq 67, 0
	.param .b64 param0;
	st.param.f64 	[param0], %fd751;
	.param .b64 param1;
	st.param.f64 	[param1], %fd754;
	.param .b64 retval0;
	call.uni (retval0), 
	__internal_accurate_pow, 
	(
	param0, 
	param1
	);
	ld.param.f64 	%fd3262, [retval0];
	} // callseq 67
	and.pred  	%p52, %p952, %p953;
	neg.f64 	%fd3264, %fd3262;
	selp.f64 	%fd5400, %fd3264, %fd3262, %p52;
	@%p951 bra 	$L__BB0_630;
	selp.b32 	%r1551, %r183, 0, %p953;
	setp.lt.s32 	%p955, %r185, 0;
	or.b32  	%r1552, %r1551, 2146435072;
	selp.b32 	%r1553, %r1552, %r1551, %p955;
	mov.b32 	%r1554, 0;
	mov.b64 	%fd5400, {%r1554, %r1553};
$L__BB0_630:
	add.f64 	%fd3265, %fd750, %fd754;
	{
	.reg .b32 %temp; 
	mov.b64 	{%temp, %r1555}, %fd3265;
	}
	and.b32  	%r1556, %r1555, 2146435072;
	setp.ne.s32 	%p956, %r1556, 2146435072;
	@%p956 bra 	$L__BB0_635;
	setp.num.f64 	%p957, %fd750, %fd750;
	@%p957 bra 	$L__BB0_633;
	add.rn.f64 	%fd5400, %fd750, %fd754;
	bra.uni 	$L__BB0_635;
$L__BB0_633:
	setp.neu.f64 	%p958, %fd751, 0d7FF0000000000000;
	@%p958 bra 	$L__BB0_635;
	setp.lt.s32 	%p959, %r185, 0;
	selp.b32 	%r1557, 0, 2146435072, %p959;
	and.b32  	%r1558, %r185, 2147483647;
	setp.ne.s32 	%p960, %r1558, 1071644672;
	or.b32  	%r1559, %r1557, -2147483648;
	selp.b32 	%r1560, %r1559, %r1557, %p960;
	selp.b32 	%r1561, %r1560, %r1557, %p52;
	mov.b32 	%r1562, 0;
	mov.b64 	%fd5400, {%r1562, %r1561};
$L__BB0_635:
	setp.eq.f64 	%p961, %fd750, 0d3FF0000000000000;
	selp.f64 	%fd3266, 0d3FF0000000000000, %fd5400, %p961;
	div.rn.f64 	%fd3267, %fd753, %fd754;
	fma.rn.f64 	%fd761, %fd3267, %fd3266, %fd5403;
	ld.f64 	%fd762, [%rd72+8];
	add.s32 	%r4165, %r4165, 2;
	cvt.rn.f64.u32 	%fd763, %r4165;
	{
	.reg .b32 %temp; 
	mov.b64 	{%temp, %r187}, %fd763;
	}
	shr.u32 	%r1563, %r187, 20;
	and.b32  	%r1564, %r1563, 2047;
	add.s32 	%r1565, %r1564, -1012;
	mov.b64 	%rd350, %fd763;
	shl.b64 	%rd351, %rd350, %r1565;
	setp.eq.s64 	%p964, %rd351, -9223372036854775808;
	{ // callseq 68, 0
	.param .b64 param0;
	st.param.f64 	[param0], %fd751;
	.param .b64 param1;
	st.param.f64 	[param1], %fd763;
	.param .b64 retval0;
	call.uni (retval0), 
	__internal_accurate_pow, 
	(
	param0, 
	param1
	);
	ld.param.f64 	%fd3268, [retval0];
	} // callseq 68
	and.pred  	%p53, %p952, %p964;
	neg.f64 	%fd3270, %fd3268;
	selp.f64 	%fd5402, %fd3270, %fd3268, %p53;
	@%p951 bra 	$L__BB0_637;
	selp.b32 	%r1566, %r183, 0, %p964;
	setp.lt.s32 	%p966, %r187, 0;
	or.b32  	%r1567, %r1566, 2146435072;
	selp.b32 	%r1568, %r1567, %r1566, %p966;
	mov.b32 	%r1569, 0;
	mov.b64 	%fd5402, {%r1569, %r1568};
$L__BB0_637:
	add.f64 	%fd3271, %fd750, %fd763;
	{
	.reg .b32 %temp; 
	mov.b64 	{%temp, %r1570}, %fd3271;
	}
	and.b32  	%r1571, %r1570, 2146435072;
	setp.ne.s32 	%p967, %r1571, 2146435072;
	@%p967 bra 	$L__BB0_642;
	setp.nan.f64 	%p968, %fd750, %fd750;
	@%p968 bra 	$L__BB0_641;
	setp.neu.f64 	%p969, %fd751, 0d7FF0000000000000;
	@%p969 bra 	$L__BB0_642;
	setp.lt.s32 	%p970, %r187, 0;
	selp.b32 	%r1572, 0, 2146435072, %p970;
	and.b32  	%r1573, %r187, 2147483647;
	setp.ne.s32 	%p971, %r1573, 1071644672;
	or.b32  	%r1574, %r1572, -2147483648;
	selp.b32 	%r1575, %r1574, %r1572, %p971;
	selp.b32 	%r1576, %r1575, %r1572, %p53;
	mov.b32 	%r1577, 0;
	mov.b64 	%fd5402, {%r1577, %r1576};
	bra.uni 	$L__BB0_642;
$L__BB0_641:
	add.rn.f64 	%fd5402, %fd750, %fd763;
$L__BB0_642:
	selp.f64 	%fd3272, 0d3FF0000000000000, %fd5402, %p961;
	div.rn.f64 	%fd3273, %fd762, %fd763;
	fma.rn.f64 	%fd5403, %fd3273, %fd3272, %fd761;
	setp.ne.s32 	%p973, %r4165, %r20;
	mov.u32 	%r4166, %r20;
	@%p973 bra 	$L__BB0_628;
$L__BB0_643:
	setp.eq.s32 	%p974, %r19, 0;
	@%p974 bra 	$L__BB0_652;
	setp.neu.f64 	%p975, %fd750, 0d0000000000000000;
	setp.lt.s32 	%p976, %r183, 0;
	mul.wide.u32 	%rd352, %r4166, 8;
	add.s64 	%rd353, %rd175, %rd352;
	ld.f64 	%fd773, [%rd353];
	add.s32 	%r1578, %r4166, 1;
	cvt.rn.f64.u32 	%fd774, %r1578;
	{
	.reg .b32 %temp; 
	mov.b64 	{%temp, %r189}, %fd774;
	}
	shr.u32 	%r1579, %r189, 20;
	and.b32  	%r1580, %r1579, 2047;
	add.s32 	%r1581, %r1580, -1012;
	mov.b64 	%rd354, %fd774;
	shl.b64 	%rd355, %rd354, %r1581;
	setp.eq.s64 	%p977, %rd355, -9223372036854775808;
	{ // callseq 69, 0
	.param .b64 param0;
	st.param.f64 	[param0], %fd751;
	.param .b64 param1;
	st.param.f64 	[param1], %fd774;
	.param .b64 retval0;
	call.uni (retval0), 
	__internal_accurate_pow, 
	(
	param0, 
	param1
	);
	ld.param.f64 	%fd3274, [retval0];
	} // callseq 69
	and.pred  	%p54, %p976, %p977;
	neg.f64 	%fd3276, %fd3274;
	selp.f64 	%fd5406, %fd3276, %fd3274, %p54;
	@%p975 bra 	$L__BB0_646;
	selp.b32 	%r1582, %r183, 0, %p977;
	setp.lt.s32 	%p979, %r189, 0;
	or.b32  	%r1583, %r1582, 2146435072;
	selp.b32 	%r1584, %r1583, %r1582, %p979;
	mov.b32 	%r1585, 0;
	mov.b64 	%fd5406, {%r1585, %r1584};
$L__BB0_646:
	add.f64 	%fd3277, %fd750, %fd774;
	{
	.reg .b32 %temp; 
	mov.b64 	{%temp, %r1586}, %fd3277;
	}
	and.b32  	%r1587, %r1586, 2146435072;
	setp.ne.s32 	%p980, %r1587, 2146435072;
	@%p980 bra 	$L__BB0_651;
	setp.nan.f64 	%p981, %fd750, %fd750;
	@%p981 bra 	$L__BB0_650;
	setp.neu.f64 	%p982, %fd751, 0d7FF0000000000000;
	@%p982 bra 	$L__BB0_651;
	setp.lt.s32 	%p983, %r189, 0;
	selp.b32 	%r1588, 0, 2146435072, %p983;
	and.b32  	%r1589, %r189, 2147483647;
	setp.ne.s32 	%p984, %r1589, 1071644672;
	or.b32  	%r1590, %r1588, -2147483648;
	selp.b32 	%r1591, %r1590, %r1588, %p984;
	selp.b32 	%r1592, %r1591, %r1588, %p54;
	mov.b32 	%r1593, 0;
	mov.b64 	%fd5406, {%r1593, %r1592};
	bra.uni 	$L__BB0_651;
$L__BB0_650:
	add.rn.f64 	%fd5406, %fd750, %fd774;
$L__BB0_651:
	setp.eq.f64 	%p985, %fd750, 0d3FF0000000000000;
	selp.f64 	%fd3278, 0d3FF0000000000000, %fd5406, %p985;
	div.rn.f64 	%fd3279, %fd773, %fd774;
	fma.rn.f64 	%fd5403, %fd3279, %fd3278, %fd5403;
$L__BB0_652:
	add.f64 	%fd5408, %fd2, %fd5403;
$L__BB0_653:
	setp.ne.s32 	%p1023, %r167, 2146435072;
	sub.f64 	%fd785, %fd599, %fd5408;
	mov.f64 	%fd5409, %fd5444;
	@%p1023 bra 	$L__BB0_658;
	setp.num.f64 	%p1024, %fd676, %fd676;
	@%p1024 bra 	$L__BB0_656;
	mov.f64 	%fd3302, 0d4000000000000000;
	add.rn.f64 	%fd5409, %fd676, %fd3302;
	bra.uni 	$L__BB0_658;
$L__BB0_656:
	setp.neu.f64 	%p1025, %fd677, 0d7FF0000000000000;
	mov.f64 	%fd5409, %fd5444;
	@%p1025 bra 	$L__BB0_658;
	setp.lt.s32 	%p1026, %r166, 0;
	selp.b32 	%r1643, %r95, %r76, %p23;
	selp.b32 	%r1644, %r1643, %r76, %p1026;
	mov.b32 	%r1645, 0;
	mov.b64 	%fd5409, {%r1645, %r1644};
$L__BB0_658:
	setp.eq.f64 	%p1027, %fd676, 0d3FF0000000000000;
	setp.lt.s32 	%p1028, %r77, 0;
	setp.eq.s32 	%p1029, %r101, 1072693248;
	add.f64 	%fd3303, %fd5409, 0d3FF0000000000000;
	sqrt.rn.f64 	%fd3304, %fd3303;
	mul.f64 	%fd3305, %fd3304, 0d3FF8000000000000;
	selp.f64 	%fd789, 0d4000F876CCDF6CDA, %fd3305, %p1027;
	{
	.reg .b32 %temp; 
	mov.b64 	{%temp, %r190}, %fd789;
	}
	abs.f64 	%fd790, %fd789;
	{ // callseq 73, 0
	.param .b64 param0;
	st.param.f64 	[param0], %fd790;
	.param .b64 param1;
	st.param.f64 	[param1], 0d4010000000000000;
	.param .b64 retval0;
	call.uni (retval0), 
	__internal_accurate_pow, 
	(
	param0, 
	param1
	);
	ld.param.f64 	%fd3306, [retval0];
	} // callseq 73
	setp.lt.s32 	%p1031, %r190, 0;
	neg.f64 	%fd3308, %fd3306;
	selp.f64 	%fd3309, %fd3308, %fd3306, %p1029;
	selp.f64 	%fd3310, %fd3309, %fd3306, %p1031;
	setp.eq.f64 	%p1032, %fd789, 0d0000000000000000;
	selp.b32 	%r1646, %r190, 0, %p1029;
	or.b32  	%r1647, %r1646, 2146435072;
	selp.b32 	%r1648, %r1647, %r1646, %p1028;
	mov.b32 	%r1649, 0;
	mov.b64 	%fd3311, {%r1649, %r1648};
	selp.f64 	%fd5410, %fd3311, %fd3310, %p1032;
	add.f64 	%fd3312, %fd789, 0d4010000000000000;
	{
	.reg .b32 %temp; 
	mov.b64 	{%temp, %r1650}, %fd3312;
	}
	and.b32  	%r1651, %r1650, 2146435072;
	setp.ne.s32 	%p1033, %r1651, 2146435072;
	@%p1033 bra 	$L__BB0_663;
	setp.num.f64 	%p1034, %fd789, %fd789;
	@%p1034 bra 	$L__BB0_661;
	mov.f64 	%fd3313, 0d4010000000000000;
	add.rn.f64 	%fd5410, %fd789, %fd3313;
	bra.uni 	$L__BB0_663;
$L__BB0_661:
	setp.neu.f64 	%p1035, %fd790, 0d7FF0000000000000;
	@%p1035 bra 	$L__BB0_663;
	selp.b32 	%r1652, %r100, %r99, %p24;
	selp.b32 	%r1653, %r1652, %r99, %p1031;
	mov.b32 	%r1654, 0;
	mov.b64 	%fd5410, {%r1654, %r1653};
$L__BB0_663:
	setp.lt.s32 	%p1037, %r75, 0;
	setp.eq.s32 	%p1038, %r96, 1062207488;
	setp.eq.f64 	%p1040, %fd789, 0d3FF0000000000000;
	selp.f64 	%fd3314, 0d3FF0000000000000, %fd5410, %p1040;
	div.rn.f64 	%fd3315, %fd249, %fd3314;
	mul.f64 	%fd795, %fd3315, 0d4010000000000000;
	{
	.reg .b32 %temp; 
	mov.b64 	{%temp, %r191}, %fd785;
	}
	abs.f64 	%fd796, %fd785;
	{ // callseq 74, 0
	.param .b64 param0;
	st.param.f64 	[param0], %fd796;
	.param .b64 param1;
	st.param.f64 	[param1], 0d4000000000000000;
	.param .b64 retval0;
	call.uni (retval0), 
	__internal_accurate_pow, 
	(
	param0, 
	param1
	);
	ld.param.f64 	%fd3316, [retval0];
	} // callseq 74
	setp.lt.s32 	%p1041, %r191, 0;
	neg.f64 	%fd3318, %fd3316;
	selp.f64 	%fd3319, %fd3318, %fd3316, %p1038;
	selp.f64 	%fd3320, %fd3319, %fd3316, %p1041;
	setp.eq.f64 	%p1042, %fd785, 0d0000000000000000;
	selp.b32 	%r1655, %r191, 0, %p1038;
	or.b32  	%r1656, %r1655, 2146435072;
	selp.b32 	%r1657, %r1656, %r1655, %p1037;
	mov.b32 	%r1658, 0;
	mov.b64 	%fd3321, {%r1658, %r1657};
	selp.f64 	%fd5411, %fd3321, %fd3320, %p1042;
	add.f64 	%fd3322, %fd785, 0d4000000000000000;
	{
	.reg .b32 %temp; 
	mov.b64 	{%temp, %r1659}, %fd3322;
	}
	and.b32  	%r1660, %r1659, 2146435072;
	setp.ne.s32 	%p1043, %r1660, 2146435072;
	@%p1043 bra 	$L__BB0_668;
	setp.num.f64 	%p1044, %fd785, %fd785;
	@%p1044 bra 	$L__BB0_666;
	mov.f64 	%fd3323, 0d4000000000000000;
	add.rn.f64 	%fd5411, %fd785, %fd3323;
	bra.uni 	$L__BB0_668;
$L__BB0_666:
	setp.neu.f64 	%p1045, %fd796, 0d7FF0000000000000;
	@%p1045 bra 	$L__BB0_668;
	setp.lt.s32 	%p1046, %r191, 0;
	selp.b32 	%r1661, %r95, %r76, %p23;
	selp.b32 	%r1662, %r1661, %r76, %p1046;
	mov.b32 	%r1663, 0;
	mov.b64 	%fd5411, {%r1663, %r1662};
$L__BB0_668:
	setp.ne.s32 	%p1047, %r171, 2146435072;
	setp.eq.f64 	%p1048, %fd785, 0d3FF0000000000000;
	selp.f64 	%fd801, 0d3FF0000000000000, %fd5411, %p1048;
	mov.f64 	%fd5412, %fd5443;
	@%p1047 bra 	$L__BB0_673;
	setp.num.f64 	%p1049, %fd601, %fd601;
	@%p1049 bra 	$L__BB0_671;
	mov.f64 	%fd3324, 0d4000000000000000;
	add.rn.f64 	%fd5412, %fd601, %fd3324;
	bra.uni 	$L__BB0_673;
$L__BB0_671:
	setp.neu.f64 	%p1050, %fd695, 0d7FF0000000000000;
	mov.f64 	%fd5412, %fd5443;
	@%p1050 bra 	$L__BB0_673;
	setp.lt.s32 	%p1051, %r170, 0;
	selp.b32 	%r1664, %r95, %r76, %p23;
	selp.b32 	%r1665, %r1664, %r76, %p1051;
	mov.b32 	%r1666, 0;
	mov.b64 	%fd5412, {%r1666, %r1665};
$L__BB0_673:
	setp.eq.f64 	%p1052, %fd601, 0d3FF0000000000000;
	selp.f64 	%fd3325, 0d3FF0000000000000, %fd5412, %p1052;
	add.f64 	%fd805, %fd801, %fd3325;
	mov.f64 	%fd5413, %fd5444;
	@%p1023 bra 	$L__BB0_678;
	setp.num.f64 	%p1054, %fd676, %fd676;
	@%p1054 bra 	$L__BB0_676;
	mov.f64 	%fd3326, 0d4000000000000000;
	add.rn.f64 	%fd5413, %fd676, %fd3326;
	bra.uni 	$L__BB0_678;
$L__BB0_676:
	setp.neu.f64 	%p1055, %fd677, 0d7FF0000000000000;
	mov.f64 	%fd5413, %fd5444;
	@%p1055 bra 	$L__BB0_678;
	setp.lt.s32 	%p1056, %r166, 0;
	selp.b32 	%r1667, %r95, %r76, %p23;
	selp.b32 	%r1668, %r1667, %r76, %p1056;
	mov.b32 	%r1669, 0;
	mov.b64 	%fd5413, {%r1669, %r1668};
$L__BB0_678:
	add.f64 	%fd3327, %fd5413, 0d3FF0000000000000;
	sqrt.rn.f64 	%fd3328, %fd3327;
	mul.f64 	%fd3329, %fd3328, 0d3FF8000000000000;
	selp.f64 	%fd809, 0d4000F876CCDF6CDA, %fd3329, %p1027;
	{
	.reg .b32 %temp; 
	mov.b64 	{%temp, %r192}, %fd809;
	}
	abs.f64 	%fd810, %fd809;
	{ // callseq 75, 0
	.param .b64 param0;
	st.param.f64 	[param0], %fd810;
	.param .b64 param1;
	st.param.f64 	[param1], 0d4000000000000000;
	.param .b64 retval0;
	call.uni (retval0), 
	__internal_accurate_pow, 
	(
	param0, 
	param1
	);
	ld.param.f64 	%fd3330, [retval0];
	} // callseq 75
	setp.lt.s32 	%p1061, %r192, 0;
	neg.f64 	%fd3332, %fd3330;
	selp.f64 	%fd3333, %fd3332, %fd3330, %p1038;
	selp.f64 	%fd3334, %fd3333, %fd3330, %p1061;
	setp.eq.f64 	%p1062, %fd809, 0d0000000000000000;
	selp.b32 	%r1670, %r192, 0, %p1038;
	or.b32  	%r1671, %r1670, 2146435072;
	selp.b32 	%r1672, %r1671, %r1670, %p1037;
	mov.b32 	%r1673, 0;
	mov.b64 	%fd3335, {%r1673, %r1672};
	selp.f64 	%fd5414, %fd3335, %fd3334, %p1062;
	add.f64 	%fd3336, %fd809, 0d4000000000000000;
	{
	.reg .b32 %temp; 
	mov.b64 	{%temp, %r1674}, %fd3336;
	}
	and.b32  	%r1675, %r1674, 2146435072;
	setp.ne.s32 	%p1063, %r1675, 2146435072;
	@%p1063 bra 	$L__BB0_683;
	setp.num.f64 	%p1064, %fd809, %fd809;
	@%p1064 bra 	$L__BB0_681;
	mov.f64 	%fd3337, 0d4000000000000000;
	add.rn.f64 	%fd5414, %fd809, %fd3337;
	bra.uni 	$L__BB0_683;
$L__BB0_681:
	setp.neu.f64 	%p1065, %fd810, 0d7FF0000000000000;
	@%p1065 bra 	$L__BB0_683;
	selp.b32 	%r1676, %r95, %r76, %p23;
	selp.b32 	%r1677, %r1676, %r76, %p1061;
	mov.b32 	%r1678, 0;
	mov.b64 	%fd5414, {%r1678, %r1677};
$L__BB0_683:
	setp.eq.f64 	%p1067, %fd809, 0d3FF0000000000000;
	selp.f64 	%fd3338, 0d3FF0000000000000, %fd5414, %p1067;
	mul.f64 	%fd3339, %fd805, 0dC000000000000000;
	div.rn.f64 	%fd815, %fd3339, %fd3338;
	fma.rn.f64 	%fd3340, %fd815, 0d3FF71547652B82FE, 0d4338000000000000;
	{
	.reg .b32 %temp; 
	mov.b64 	{%r193, %temp}, %fd3340;
	}
	mov.f64 	%fd3341, 0dC338000000000000;
	add.rn.f64 	%fd3342, %fd3340, %fd3341;
	fma.rn.f64 	%fd3343, %fd3342, 0dBFE62E42FEFA39EF, %fd815;
	fma.rn.f64 	%fd3344, %fd3342, 0dBC7ABC9E3B39803F, %fd3343;
	fma.rn.f64 	%fd3345, %fd3344, 0d3E5ADE1569CE2BDF, 0d3E928AF3FCA213EA;
	fma.rn.f64 	%fd3346, %fd3345, %fd3344, 0d3EC71DEE62401315;
	fma.rn.f64 	%fd3347, %fd3346, %fd3344, 0d3EFA01997C89EB71;
	fma.rn.f64 	%fd3348, %fd3347, %fd3344, 0d3F2A01A014761F65;
	fma.rn.f64 	%fd3349, %fd3348, %fd3344, 0d3F56C16C1852B7AF;
	fma.rn.f64 	%fd3350, %fd3349, %fd3344, 0d3F81111111122322;
	fma.rn.f64 	%fd3351, %fd3350, %fd3344, 0d3FA55555555502A1;
	fma.rn.f64 	%fd3352, %fd3351, %fd3344, 0d3FC5555555555511;
	fma.rn.f64 	%fd3353, %fd3352, %fd3344, 0d3FE000000000000B;
	fma.rn.f64 	%fd3354, %fd3353, %fd3344, 0d3FF0000000000000;
	fma.rn.f64 	%fd3355, %fd3354, %fd3344, 0d3FF0000000000000;
	{
	.reg .b32 %temp; 
	mov.b64 	{%r194, %temp}, %fd3355;
	}
	{
	.reg .b32 %temp; 
	mov.b64 	{%temp, %r195}, %fd3355;
	}
	shl.b32 	%r1679, %r193, 20;
	add.s32 	%r1680, %r1679, %r195;
	mov.b64 	%fd5415, {%r194, %r1680};
	{
	.reg .b32 %temp; 
	mov.b64 	{%temp, %r1681}, %fd815;
	}
	mov.b32 	%f24, %r1681;
	abs.f32 	%f5, %f24;
	setp.lt.f32 	%p1068, %f5, 0f4086232B;
	@%p1068 bra 	$L__BB0_686;
	setp.lt.f64 	%p1069, %fd815, 0d0000000000000000;
	add.f64 	%fd3356, %fd815, 0d7FF0000000000000;
	selp.f64 	%fd5415, 0d0000000000000000, %fd3356, %p1069;
	setp.geu.f32 	%p1070, %f5, 0f40874800;
	@%p1070 bra 	$L__BB0_686;
	shr.u32 	%r1682, %r193, 31;
	add.s32 	%r1683, %r193, %r1682;
	shr.s32 	%r1684, %r1683, 1;
	shl.b32 	%r1685, %r1684, 20;
	add.s32 	%r1686, %r195, %r1685;
	mov.b64 	%fd3357, {%r194, %r1686};
	sub.s32 	%r1687, %r193, %r1684;
	shl.b32 	%r1688, %r1687, 20;
	add.s32 	%r1689, %r1688, 1072693248;
	mov.b32 	%r1690, 0;
	mov.b64 	%fd3358, {%r1690, %r1689};
	mul.f64 	%fd5415, %fd3358, %fd3357;
$L__BB0_686:
	setp.geu.f64 	%p1071, %fd605, %fd259;
	mul.f64 	%fd3359, %fd601, %fd795;
	mul.f64 	%fd820, %fd3359, %fd5415;
	@%p1071 bra 	$L__BB0_715;
	setp.lt.s32 	%p1109, %r523, 1;
	sub.f64 	%fd821, %fd259, %fd605;
	mov.f64 	%fd5421, 0d0000000000000000;
	@%p1109 bra 	$L__BB0_714;
	setp.eq.s32 	%p1110, %r18, 0;
	{
	.reg .b32 %temp; 
	mov.b64 	{%temp, %r196}, %fd821;
	}
	abs.f64 	%fd822, %fd821;
	mov.f64 	%fd5421, 0d0000000000000000;
	mov.b32 	%r4168, 0;
	@%p1110 bra 	$L__BB0_705;
	mov.f64 	%fd5421, 0d0000000000000000;
	mov.b32 	%r4167, 0;
$L__BB0_690:
	setp.neu.f64 	%p1111, %fd821, 0d0000000000000000;
	setp.lt.s32 	%p1112, %r196, 0;
	mul.wide.u32 	%rd374, %r4167, 8;
	add.s64 	%rd76, %rd175, %rd374;
	ld.f64 	%fd824, [%rd76];
	add.s32 	%r1742, %r4167, 1;
	cvt.rn.f64.u32 	%fd825, %r1742;
	{
	.reg .b32 %temp; 
	mov.b64 	{%temp, %r198}, %fd825;
	}
	shr.u32 	%r1743, %r198, 20;
	and.b32  	%r1744, %r1743, 2047;
	add.s32 	%r1745, %r1744, -1012;
	mov.b64 	%rd375, %fd825;
	shl.b64 	%rd376, %rd375, %r1745;
	setp.eq.s64 	%p1113, %rd376, -9223372036854775808;
	{ // callseq 79, 0
	.param .b64 param0;
	st.param.f64 	[param0], %fd822;
	.param .b64 param1;
	st.param.f64 	[param1], %fd825;
	.param .b64 retval0;
	call.uni (retval0), 
	__internal_accurate_pow, 
	(
	param0, 
	param1
	);
	ld.param.f64 	%fd3386, [retval0];
	} // callseq 79
	and.pred  	%p55, %p1112, %p1113;
	neg.f64 	%fd3388, %fd3386;
	selp.f64 	%fd5418, %fd3388, %fd3386, %p55;
	@%p1111 bra 	$L__BB0_692;
	selp.b32 	%r1746, %r196, 0, %p1113;
	setp.lt.s32 	%p1115, %r198, 0;
	or.b32  	%r1747, %r1746, 2146435072;
	selp.b32 	%r1748, %r1747, %r1746, %p1115;
	mov.b32 	%r1749, 0;
	mov.b64 	%fd5418, {%r1749, %r1748};
$L__BB0_692:
	add.f64 	%fd3389, %fd821, %fd825;
	{
	.reg .b32 %temp; 
	mov.b64 	{%temp, %r1750}, %fd3389;
	}
	and.b32  	%r1751, %r1750, 2146435072;
	setp.ne.s32 	%p1116, %r1751, 2146435072;
	@%p1116 bra 	$L__BB0_697;
	setp.num.f64 	%p1117, %fd821, %fd821;
	@%p1117 bra 	$L__BB0_695;
	add.rn.f64 	%fd5418, %fd821, %fd825;
	bra.uni 	$L__BB0_697;
$L__BB0_695:
	setp.neu.f64 	%p1118, %fd822, 0d7FF0000000000000;
	@%p1118 bra 	$L__BB0_697;
	setp.lt.s32 	%p1119, %r198, 0;
	selp.b32 	%r1752, 0, 2146435072, %p1119;
	and.b32  	%r1753, %r198, 2147483647;
	setp.ne.s32 	%p1120, %r1753, 1071644672;
	or.b32  	%r1754, %r1752, -2147483648;
	selp.b32 	%r1755, %r1754, %r1752, %p1120;
	selp.b32 	%r1756, %r1755, %r1752, %p55;
	mov.b32 	%r1757, 0;
	mov.b64 	%fd5418, {%r1757, %r1756};
$L__BB0_697:
	setp.eq.f64 	%p1121, %fd821, 0d3FF0000000000000;
	selp.f64 	%fd3390, 0d3FF0000000000000, %fd5418, %p1121;
	div.rn.f64 	%fd3391, %fd824, %fd825;
	fma.rn.f64 	%fd832, %fd3391, %fd3390, %fd5421;
	ld.f64 	%fd833, [%rd76+8];
	add.s32 	%r4167, %r4167, 2;
	cvt.rn.f64.u32 	%fd834, %r4167;
	{
	.reg .b32 %temp; 
	mov.b64 	{%temp, %r200}, %fd834;
	}
	shr.u32 	%r1758, %r200, 20;
	and.b32  	%r1759, %r1758, 2047;
	add.s32 	%r1760, %r1759, -1012;
	mov.b64 	%rd377, %fd834;
	shl.b64 	%rd378, %rd377, %r1760;
	setp.eq.s64 	%p1124, %rd378, -9223372036854775808;
	{ // callseq 80, 0
	.param .b64 param0;
	st.param.f64 	[param0], %fd822;
	.param .b64 param1;
	st.param.f64 	[param1], %fd834;
	.param .b64 retval0;
	call.uni (retval0), 
	__internal_accurate_pow, 
	(
	param0, 
	param1
	);
	ld.param.f64 	%fd3392, [retval0];
	} // callseq 80
	and.pred  	%p56, %p1112, %p1124;
	neg.f64 	%fd3394, %fd3392;
	selp.f64 	%fd5420, %fd3394, %fd3392, %p56;
	@%p1111 bra 	$L__BB0_699;
	selp.b32 	%r1761, %r196, 0, %p1124;
	setp.lt.s32 	%p1126, %r200, 0;
	or.b32  	%r1762, %r1761, 2146435072;
	selp.b32 	%r1763, %r1762, %r1761, %p1126;
	mov.b32 	%r1764, 0;
	mov.b64 	%fd5420, {%r1764, %r1763};
$L__BB0_699:
	add.f64 	%fd3395, %fd821, %fd834;
	{
	.reg .b32 %temp; 
	mov.b64 	{%temp, %r1765}, %fd3395;
	}
	and.b32  	%r1766, %r1765, 2146435072;
	setp.ne.s32 	%p1127, %r1766, 2146435072;
	@%p1127 bra 	$L__BB0_704;
	setp.nan.f64 	%p1128, %fd821, %fd821;
	@%p1128 bra 	$L__BB0_703;
	setp.neu.f64 	%p1129, %fd822, 0d7FF0000000000000;
	@%p1129 bra 	$L__BB0_704;
	setp.lt.s32 	%p1130, %r200, 0;
	selp.b32 	%r1767, 0, 2146435072, %p1130;
	and.b32  	%r1768, %r200, 2147483647;
	setp.ne.s32 	%p1131, %r1768, 1071644672;
	or.b32  	%r1769, %r1767, -2147483648;
	selp.b32 	%r1770, %r1769, %r1767, %p1131;
	selp.b32 	%r1771, %r1770, %r1767, %p56;
	mov.b32 	%r1772, 0;
	mov.b64 	%fd5420, {%r1772, %r1771};
	bra.uni 	$L__BB0_704;
$L__BB0_703:
	add.rn.f64 	%fd5420, %fd821, %fd834;
$L__BB0_704:
	selp.f64 	%fd3396, 0d3FF0000000000000, %fd5420, %p1121;
	div.rn.f64 	%fd3397, %fd833, %fd834;
	fma.rn.f64 	%fd5421, %fd3397, %fd3396, %fd832;
	setp.ne.s32 	%p1133, %r4167, %r20;
	mov.u32 	%r4168, %r20;
	@%p1133 bra 	$L__BB0_690;
$L__BB0_705:
	setp.eq.s32 	%p1134, %r19, 0;
	@%p1134 bra 	$L__BB0_714;
	setp.neu.f64 	%p1135, %fd821, 0d0000000000000000;
	setp.lt.s32 	%p1136, %r196, 0;
	mul.wide.u32 	%rd379, %r4168, 8;
	add.s64 	%rd380, %rd175, %rd379;
	ld.f64 	%fd844, [%rd380];
	add.s32 	%r1773, %r4168, 1;
	cvt.rn.f64.u32 	%fd845, %r1773;
	{
	.reg .b32 %temp; 
	mov.b64 	{%temp, %r202}, %fd845;
	}
	shr.u32 	%r1774, %r202, 20;
	and.b32  	%r1775, %r1774, 2047;
	add.s32 	%r1776, %r1775, -1012;
	mov.b64 	%rd381, %fd845;
	shl.b64 	%rd382, %rd381, %r1776;
	setp.eq.s64 	%p1137, %rd382, -9223372036854775808;
	{ // callseq 81, 0
	.param .b64 param0;
	st.param.f64 	[param0], %fd822;
	.param .b64 param1;
	st.param.f64 	[param1], %fd845;
	.param .b64 retval0;
	call.uni (retval0), 
	__internal_accurate_pow, 
	(
	param0, 
	param1
	);
	ld.param.f64 	%fd3398, [retval0];
	} // callseq 81
	and.pred  	%p57, %p1136, %p1137;
	neg.f64 	%fd3400, %fd3398;
	selp.f64 	%fd5424, %fd3400, %fd3398, %p57;
	@%p1135 bra 	$L__BB0_708;
	selp.b32 	%r1777, %r196, 0, %p1137;
	setp.lt.s32 	%p1139, %r202, 0;
	or.b32  	%r1778, %r1777, 2146435072;
	selp.b32 	%r1779, %r1778, %r1777, %p1139;
	mov.b32 	%r1780, 0;
	mov.b64 	%fd5424, {%r1780, %r1779};
$L__BB0_708:
	add.f64 	%fd3401, %fd821, %fd845;
	{
	.reg .b32 %temp; 
	mov.b64 	{%temp, %r1781}, %fd3401;
	}
	and.b32  	%r1782, %r1781, 2146435072;
	setp.ne.s32 	%p1140, %r1782, 2146435072;
	@%p1140 bra 	$L__BB0_713;
	setp.nan.f64 	%p1141, %fd821, %fd821;
	@%p1141 bra 	$L__BB0_712;
	setp.neu.f64 	%p1142, %fd822, 0d7FF0000000000000;
	@%p1142 bra 	$L__BB0_713;
	setp.lt.s32 	%p1143, %r202, 0;
	selp.b32 	%r1783, 0, 2146435072, %p1143;
	and.b32  	%r1784, %r202, 2147483647;
	setp.ne.s32 	%p1144, %r1784, 1071644672;
	or.b32  	%r1785, %r1783, -2147483648;
	selp.b32 	%r1786, %r1785, %r1783, %p1144;
	selp.b32 	%r1787, %r1786, %r1783, %p57;
	mov.b32 	%r1788, 0;
	mov.b64 	%fd5424, {%r1788, %r1787};
	bra.uni 	$L__BB0_713;
$L__BB0_712:
	add.rn.f64 	%fd5424, %fd821, %fd845;
$L__BB0_713:
	setp.eq.f64 	%p1145, %fd821, 0d3FF0000000000000;
	selp.f64 	%fd3402, 0d3FF0000000000000, %fd5424, %p1145;
	div.rn.f64 	%fd3403, %fd844, %fd845;
	fma.rn.f64 	%fd5421, %fd3403, %fd3402, %fd5421;
$L__BB0_714:
	sub.f64 	%fd5436, %fd2, %fd5421;
	bra.uni 	$L__BB0_743;
$L__BB0_715:
	setp.lt.s32 	%p1072, %r523, 1;
	sub.f64 	%fd855, %fd605, %fd259;
	mov.f64 	%fd5431, 0d0000000000000000;
	@%p1072 bra 	$L__BB0_742;
	setp.eq.s32 	%p1073, %r18, 0;
	{
	.reg .b32 %temp; 
	mov.b64 	{%temp, %r203}, %fd855;
	}
	abs.f64 	%fd856, %fd855;
	mov.f64 	%fd5431, 0d0000000000000000;
	mov.b32 	%r4170, 0;
	@%p1073 bra 	$L__BB0_733;
	mov.f64 	%fd5431, 0d0000000000000000;
	mov.b32 	%r4169, 0;
$L__BB0_718:
	setp.neu.f64 	%p1074, %fd855, 0d0000000000000000;
	setp.lt.s32 	%p1075, %r203, 0;
	mul.wide.u32 	%rd365, %r4169, 8;
	add.s64 	%rd80, %rd175, %rd365;
	ld.f64 	%fd858, [%rd80];
	add.s32 	%r1693, %r4169, 1;
	cvt.rn.f64.u32 	%fd859, %r1693;
	{
	.reg .b32 %temp; 
	mov.b64 	{%temp, %r205}, %fd859;
	}
	shr.u32 	%r1694, %r205, 20;
	and.b32  	%r1695, %r1694, 2047;
	add.s32 	%r1696, %r1695, -1012;
	mov.b64 	%rd366, %fd859;
	shl.b64 	%rd367, %rd366, %r1696;
	setp.eq.s64 	%p1076, %rd367, -9223372036854775808;
	{ // callseq 76, 0
	.param .b64 param0;
	st.param.f64 	[param0], %fd856;
	.param .b64 param1;
	st.param.f64 	[param1], %fd859;
	.param .b64 retval0;
	call.uni (retval0), 
	__internal_accurate_pow, 
	(
	param0, 
	param1
	);
	ld.param.f64 	%fd3364, [retval0];
	} // callseq 76
	and.pred  	%p58, %p1075, %p1076;
	neg.f64 	%fd3366, %fd3364;
	selp.f64 	%fd5428, %fd3366, %fd3364, %p58;
	@%p1074 bra 	$L__BB0_720;
	selp.b32 	%r1697, %r203, 0, %p1076;
	setp.lt.s32 	%p1078, %r205, 0;
	or.b32  	%r1698, %r1697, 2146435072;
	selp.b32 	%r1699, %r1698, %r1697, %p1078;
	mov.b32 	%r1700, 0;
	mov.b64 	%fd5428, {%r1700, %r1699};
$L__BB0_720:
	add.f64 	%fd3367, %fd855, %fd859;
	{
	.reg .b32 %temp; 
	mov.b64 	{%temp, %r1701}, %fd3367;
	}
	and.b32  	%r1702, %r1701, 2146435072;
	setp.ne.s32 	%p1079, %r1702, 2146435072;
	@%p1079 bra 	$L__BB0_725;
	setp.num.f64 	%p1080, %fd855, %fd855;
	@%p1080 bra 	$L__BB0_723;
	add.rn.f64 	%fd5428, %fd855, %fd859;
	bra.uni 	$L__BB0_725;
$L__BB0_723:
	setp.neu.f64 	%p1081, %fd856, 0d7FF0000000000000;
	@%p1081 bra 	$L__BB0_725;
	setp.lt.s32 	%p1082, %r205, 0;
	selp.b32 	%r1703, 0, 2146435072, %p1082;
	and.b32  	%r1704, %r205, 2147483647;
	setp.ne.s32 	%p1083, %r1704, 1071644672;
	or.b32  	%r1705, %r1703, -2147483648;
	selp.b32 	%r1706, %r1705, %r1703, %p1083;
	selp.b32 	%r1707, %r1706, %r1703, %p58;
	mov.b32 	%r1708, 0;
	mov.b64 	%fd5428, {%r1708, %r1707};
$L__BB0_725:
	setp.eq.f64 	%p1084, %fd855, 0d3FF0000000000000;
	selp.f64 	%fd3368, 0d3FF0000000000000, %fd5428, %p1084;
	div.rn.f64 	%fd3369, %fd858, %fd859;
	fma.rn.f64 	%fd866, %fd3369, %fd3368, %fd5431;
	ld.f64 	%fd867, [%rd80+8];
	add.s32 	%r4169, %r4169, 2;
	cvt.rn.f64.u32 	%fd868, %r4169;
	{
	.reg .b32 %temp; 
	mov.b64 	{%temp, %r207}, %fd868;
	}
	shr.u32 	%r1709, %r207, 20;
	and.b32  	%r1710, %r1709, 2047;
	add.s32 	%r1711, %r1710, -1012;
	mov.b64 	%rd368, %fd868;
	shl.b64 	%rd369, %rd368, %r1711;
	setp.eq.s64 	%p1087, %rd369, -9223372036854775808;
	{ // callseq 77, 0
	.param .b64 param0;
	st.param.f64 	[param0], %fd856;
	.param .b64 param1;
	st.param.f64 	[param1], %fd868;
	.param .b64 retval0;
	call.uni (retval0), 
	__internal_accurate_pow, 
	(
	param0, 
	param1
	);
	ld.param.f64 	%fd3370, [retval0];
	} // callseq 77
	and.pred  	%p59, %p1075, %p1087;
	neg.f64 	%fd3372, %fd3370;
	selp.f64 	%fd5430, %fd3372, %fd3370, %p59;
	@%p1074 bra 	$L__BB0_727;
	selp.b32 	%r1712, %r203, 0, %p1087;
	setp.lt.s32 	%p1089, %r207, 0;
	or.b32  	%r1713, %r1712, 2146435072;
	selp.b32 	%r1714, %r1713, %r1712, %p1089;
	mov.b32 	%r1715, 0;
	mov.b64 	%fd5430, {%r1715, %r1714};
$L__BB0_727:
	add.f64 	%fd3373, %fd855, %fd868;
	{
	.reg .b32 %temp; 
	mov.b64 	{%temp, %r1716}, %fd3373;
	}
	and.b32  	%r1717, %r1716, 2146435072;
	setp.ne.s32 	%p1090, %r1717, 2146435072;
	@%p1090 bra 	$L__BB0_732;
	setp.nan.f64 	%p1091, %fd855, %fd855;
	@%p1091 bra 	$L__BB0_731;
	setp.neu.f64 	%p1092, %fd856, 0d7FF0000000000000;
	@%p1092 bra 	$L__BB0_732;
	setp.lt.s32 	%p1093, %r207, 0;
	selp.b32 	%r1718, 0, 2146435072, %p1093;
	and.b32  	%r1719, %r207, 2147483647;
	setp.ne.s32 	%p1094, %r1719, 1071644672;
	or.b32  	%r1720, %r1718, -2147483648;
	selp.b32 	%r1721, %r1720, %r1718, %p1094;
	selp.b32 	%r1722, %r1721, %r1718, %p59;
	mov.b32 	%r1723, 0;
	mov.b64 	%fd5430, {%r1723, %r1722};
	bra.uni 	$L__BB0_732;
$L__BB0_731:
	add.rn.f64 	%fd5430, %fd855, %fd868;
$L__BB0_732:
	selp.f64 	%fd3374, 0d3FF0000000000000, %fd5430, %p1084;
	div.rn.f64 	%fd3375, %fd867, %fd868;
	fma.rn.f64 	%fd5431, %fd3375, %fd3374, %fd866;
	setp.ne.s32 	%p1096, %r4169, %r20;
	mov.u32 	%r4170, %r20;
	@%p1096 bra 	$L__BB0_718;
$L__BB0_733:
	setp.eq.s32 	%p1097, %r19, 0;
	@%p1097 bra 	$L__BB0_742;
	setp.neu.f64 	%p1098, %fd855, 0d0000000000000000;
	setp.lt.s32 	%p1099, %r203, 0;
	mul.wide.u32 	%rd370, %r4170, 8;
	add.s64 	%rd371, %rd175, %rd370;
	ld.f64 	%fd878, [%rd371];
	add.s32 	%r1724, %r4170, 1;
	cvt.rn.f64.u32 	%fd879, %r1724;
	{
	.reg .b32 %temp; 
	mov.b64 	{%temp, %r209}, %fd879;
	}
	shr.u32 	%r1725, %r209, 20;
	and.b32  	%r1726, %r1725, 2047;
	add.s32 	%r1727, %r1726, -1012;
	mov.b64 	%rd372, %fd879;
	shl.b64 	%rd373, %rd372, %r1727;
	setp.eq.s64 	%p1100, %rd373, -9223372036854775808;
	{ // callseq 78, 0
	.param .b64 param0;
	st.param.f64 	[param0], %fd856;
	.param .b64 param1;
	st.param.f64 	[param1], %fd879;
	.param .b64 retval0;
	call.uni (retval0), 
	__internal_accurate_pow, 
	(
	param0, 
	param1
	);
	ld.param.f64 	%fd3376, [retval0];
	} // callseq 78
	and.pred  	%p60, %p1099, %p1100;
	neg.f64 	%fd3378, %fd3376;
	selp.f64 	%fd5434, %fd3378, %fd3376, %p60;
	@%p1098 bra 	$L__BB0_736;
	selp.b32 	%r1728, %r203, 0, %p1100;
	setp.lt.s32 	%p1102, %r209, 0;
	or.b32  	%r1729, %r1728, 2146435072;
	selp.b32 	%r1730, %r1729, %r1728, %p1102;
	mov.b32 	%r1731, 0;
	mov.b64 	%fd5434, {%r1731, %r1730};
$L__BB0_736:
	add.f64 	%fd3379, %fd855, %fd879;
	{
	.reg .b32 %temp; 
	mov.b64 	{%temp, %r1732}, %fd3379;
	}
	and.b32  	%r1733, %r1732, 2146435072;
	setp.ne.s32 	%p1103, %r1733, 2146435072;
	@%p1103 bra 	$L__BB0_741;
	setp.nan.f64 	%p1104, %fd855, %fd855;
	@%p1104 bra 	$L__BB0_740;
	setp.neu.f64 	%p1105, %fd856, 0d7FF0000000000000;
	@%p1105 bra 	$L__BB0_741;
	setp.lt.s32 	%p1106, %r209, 0;
	selp.b32 	%r1734, 0, 2146435072, %p1106;
	and.b32  	%r1735, %r209, 2147483647;
	setp.ne.s32 	%p1107, %r1735, 1071644672;
	or.b32  	%r1736, %r1734, -2147483648;
	selp.b32 	%r1737, %r1736, %r1734, %p1107;
	selp.b32 	%r1738, %r1737, %r1734, %p60;
	mov.b32 	%r1739, 0;
	mov.b64 	%fd5434, {%r1739, %r1738};
	bra.uni 	$L__BB0_741;
$L__BB0_740:
	add.rn.f64 	%fd5434, %fd855, %fd879;
$L__BB0_741:
	setp.eq.f64 	%p1108, %fd855, 0d3FF0000000000000;
	selp.f64 	%fd3380, 0d3FF0000000000000, %fd5434, %p1108;
	div.rn.f64 	%fd3381, %fd878, %fd879;
	fma.rn.f64 	%fd5431, %fd3381, %fd3380, %fd5431;
$L__BB0_742:
	add.f64 	%fd5436, %fd2, %fd5431;
$L__BB0_743:
	setp.ne.s32 	%p1146, %r167, 2146435072;
	sub.f64 	%fd890, %fd599, %fd5436;
	mov.f64 	%fd5437, %fd5444;
	@%p1146 bra 	$L__BB0_748;
	setp.num.f64 	%p1147, %fd676, %fd676;
	@%p1147 bra 	$L__BB0_746;
	mov.f64 	%fd3404, 0d4000000000000000;
	add.rn.f64 	%fd5437, %fd676, %fd3404;
	bra.uni 	$L__BB0_748;
$L__BB0_746:
	setp.neu.f64 	%p1148, %fd677, 0d7FF0000000000000;
	mov.f64 	%fd5437, %fd5444;
	@%p1148 bra 	$L__BB0_748;
	setp.lt.s32 	%p1149, %r166, 0;
	selp.b32 	%r1789, %r95, %r76, %p23;
	selp.b32 	%r1790, %r1789, %r76, %p1149;
	mov.b32 	%r1791, 0;
	mov.b64 	%fd5437, {%r1791, %r1790};
$L__BB0_748:
	setp.eq.f64 	%p1150, %fd676, 0d3FF0000000000000;
	setp.lt.s32 	%p1151, %r77, 0;
	setp.eq.s32 	%p1152, %r101, 1072693248;
	add.f64 	%fd3405, %fd5437, 0d3FF0000000000000;
	sqrt.rn.f64 	%fd3406, %fd3405;
	mul.f64 	%fd3407, %fd3406, 0d3FF8000000000000;
	selp.f64 	%fd894, 0d4000F876CCDF6CDA, %fd3407, %p1150;
	mov.f64 	%fd3408, 0d3FF8000000000000;
	div.rn.f64 	%fd895, %fd3408, %fd894;
	{
	.reg .b32 %temp; 
	mov.b64 	{%temp, %r210}, %fd895;
	}
	abs.f64 	%fd896, %fd895;
	{ // callseq 82, 0
	.param .b64 param0;
	st.param.f64 	[param0], %fd896;
	.param .b64 param1;
	st.param.f64 	[param1], 0d4010000000000000;
	.param .b64 retval0;
	call.uni (retval0), 
	__internal_accurate_pow, 
	(
	param0, 
	param1
	);
	ld.param.f64 	%fd3409, [retval0];
	} // callseq 82
	setp.lt.s32 	%p1154, %r210, 0;
	neg.f64 	%fd3411, %fd3409;
	selp.f64 	%fd3412, %fd3411, %fd3409, %p1152;
	selp.f64 	%fd3413, %fd3412, %fd3409, %p1154;
	setp.eq.f64 	%p1155, %fd895, 0d0000000000000000;
	selp.b32 	%r1792, %r210, 0, %p1152;
	or.b32  	%r1793, %r1792, 2146435072;
	selp.b32 	%r1794, %r1793, %r1792, %p1151;
	mov.b32 	%r1795, 0;
	mov.b64 	%fd3414, {%r1795, %r1794};
	selp.f64 	%fd5438, %fd3414, %fd3413, %p1155;
	add.f64 	%fd3415, %fd895, 0d4010000000000000;
	{
	.reg .b32 %temp; 
	mov.b64 	{%temp, %r1796}, %fd3415;
	}
	and.b32  	%r1797, %r1796, 2146435072;
	setp.ne.s32 	%p1156, %r1797, 2146435072;
	@%p1156 bra 	$L__BB0_753;
	setp.num.f64 	%p1157, %fd895, %fd895;
	@%p1157 bra 	$L__BB0_751;
	mov.f64 	%fd3416, 0d4010000000000000;
	add.rn.f64 	%fd5438, %fd895, %fd3416;
	bra.uni 	$L__BB0_753;
$L__BB0_751:
	setp.neu.f64 	%p1158, %fd896, 0d7FF0000000000000;
	@%p1158 bra 	$L__BB0_753;
	selp.b32 	%r1798, %r100, %r99, %p24;
	selp.b32 	%r1799, %r1798, %r99, %p1154;
	mov.b32 	%r1800, 0;
	mov.b64 	%fd5438, {%r1800, %r1799};
$L__BB0_753:
	setp.lt.s32 	%p1160, %r75, 0;
	setp.eq.s32 	%p1161, %r96, 1062207488;
	setp.eq.f64 	%p1163, %fd895, 0d3FF0000000000000;
	add.f64 	%fd3417, %fd5438, %fd5438;
	selp.f64 	%fd3418, 0d4000000000000000, %fd3417, %p1163;
	div.rn.f64 	%fd3419, %fd603, %fd250;
	mul.f64 	%fd901, %fd3418, %fd3419;
	{
	.reg .b32 %temp; 
	mov.b64 	{%temp, %r211}, %fd890;
	}
	abs.f64 	%fd902, %fd890;
	{ // callseq 83, 0
	.param .b64 param0;
	st.param.f64 	[param0], %fd902;
	.param .b64 param1;
	st.param.f64 	[param1], 0d4000000000000000;
	.param .b64 retval0;
	call.uni (retval0), 
	__internal_accurate_pow, 
	(
	param0, 
	param1
	);
	ld.param.f64 	%fd3420, [retval0];
	} // callseq 83
	setp.lt.s32 	%p1164, %r211, 0;
	neg.f64 	%fd3422, %fd3420;
	selp.f64 	%fd3423, %fd3422, %fd3420, %p1161;
	selp.f64 	%fd3424, %fd3423, %fd3420, %p1164;
	setp.eq.f64 	%p1165, %fd890, 0d0000000000000000;
	selp.b32 	%r1801, %r211, 0, %p1161;
	or.b32  	%r1802, %r1801, 2146435072;
	selp.b32 	%r1803, %r1802, %r1801, %p1160;
	mov.b32 	%r1804, 0;
	mov.b64 	%fd3425, {%r1804, %r1803};
	selp.f64 	%fd5442, %fd3425, %fd3424, %p1165;
	add.f64 	%fd3426, %fd890, 0d4000000000000000;
	{
	.reg .b32 %temp; 
	mov.b64 	{%temp, %r1805}, %fd3426;
	}
	and.b32  	%r212, %r1805, 2146435072;
	setp.ne.s32 	%p1166, %r212, 2146435072;
	mov.f64 	%fd5439, %fd5442;
	@%p1166 bra 	$L__BB0_758;
	setp.num.f64 	%p1167, %fd890, %fd890;
	@%p1167 bra 	$L__BB0_756;
	mov.f64 	%fd3427, 0d4000000000000000;
	add.rn.f64 	%fd5439, %fd890, %fd3427;
	bra.uni 	$L__BB0_758;
$L__BB0_756:
	setp.neu.f64 	%p1168, %fd902, 0d7FF0000000000000;
	mov.f64 	%fd5439, %fd5442;
	@%p1168 bra 	$L__BB0_758;
	selp.b32 	%r1806, %r95, %r76, %p23;
	selp.b32 	%r1807, %r1806, %r76, %p1164;
	mov.b32 	%r1808, 0;
	mov.b64 	%fd5439, {%r1808, %r1807};
$L__BB0_758:
	setp.ne.s32 	%p1170, %r171, 2146435072;
	mov.f64 	%fd5440, %fd5443;
	@%p1170 bra 	$L__BB0_763;
	setp.num.f64 	%p1171, %fd601, %fd601;
	@%p1171 bra 	$L__BB0_761;
	mov.f64 	%fd3428, 0d4000000000000000;
	add.rn.f64 	%fd5440, %fd601, %fd3428;
	bra.uni 	$L__BB0_763;
$L__BB0_761:
	setp.neu.f64 	%p1172, %fd695, 0d7FF0000000000000;
	mov.f64 	%fd5440, %fd5443;
	@%p1172 bra 	$L__BB0_763;
	setp.lt.s32 	%p1173, %r170, 0;
	selp.b32 	%r1809, %r95, %r76, %p23;
	selp.b32 	%r1810, %r1809, %r76, %p1173;
	mov.b32 	%r1811, 0;
	mov.b64 	%fd5440, {%r1811, %r1810};
$L__BB0_763:
	setp.eq.f64 	%p1174, %fd601, 0d3FF0000000000000;
	selp.f64 	%fd3429, 0d3FF0000000000000, %fd5440, %p1174;
	setp.eq.f64 	%p1178, %fd890, 0d3FF0000000000000;
	selp.f64 	%fd3430, 0d3FF0000000000000, %fd5439, %p1178;
	add.f64 	%fd910, %fd3430, %fd3429;
	{
	.reg .b32 %temp; 
	mov.b64 	{%temp, %r213}, %fd894;
	}
	abs.f64 	%fd911, %fd894;
	{ // callseq 84, 0
	.param .b64 param0;
	st.param.f64 	[param0], %fd911;
	.param .b64 param1;
	st.param.f64 	[param1], 0d4000000000000000;
	.param .b64 retval0;
	call.uni (retval0), 
	__internal_accurate_pow, 
	(
	param0, 
	param1
	);
	ld.param.f64 	%fd3431, [retval0];
	} // callseq 84
	setp.lt.s32 	%p1179, %r213, 0;
	neg.f64 	%fd3433, %fd3431;
	selp.f64 	%fd3434, %fd3433, %fd3431, %p1161;
	selp.f64 	%fd3435, %fd3434, %fd3431, %p1179;
	setp.eq.f64 	%p1180, %fd894, 0d0000000000000000;
	selp.b32 	%r1812, %r213, 0, %p1161;
	or.b32  	%r1813, %r1812, 2146435072;
	selp.b32 	%r1814, %r1813, %r1812, %p1160;
	mov.b32 	%r1815, 0;
	mov.b64 	%fd3436, {%r1815, %r1814};
	selp.f64 	%fd5441, %fd3436, %fd3435, %p1180;
	add.f64 	%fd3437, %fd894, 0d4000000000000000;
	{
	.reg .b32 %temp; 
	mov.b64 	{%temp, %r1816}, %fd3437;
	}
	and.b32  	%r1817, %r1816, 2146435072;
	setp.ne.s32 	%p1181, %r1817, 2146435072;
	@%p1181 bra 	$L__BB0_768;
	setp.num.f64 	%p1182, %fd894, %fd894;
	@%p1182 bra 	$L__BB0_766;
	mov.f64 	%fd3438, 0d4000000000000000;
	add.rn.f64 	%fd5441, %fd894, %fd3438;
	bra.uni 	$L__BB0_768;
$L__BB0_766:
	setp.neu.f64 	%p1183, %fd911, 0d7FF0000000000000;
	@%p1183 bra 	$L__BB0_768;
	selp.b32 	%r1818, %r95, %r76, %p23;
	selp.b32 	%r1819, %r1818, %r76, %p1179;
	mov.b32 	%r1820, 0;
	mov.b64 	%fd5441, {%r1820, %r1819};
$L__BB0_768:
	setp.ne.s32 	%p1185, %r212, 2146435072;
	setp.eq.f64 	%p1186, %fd894, 0d3FF0000000000000;
	selp.f64 	%fd3439, 0d3FF0000000000000, %fd5441, %p1186;
	div.rn.f64 	%fd3440, %fd910, %fd3439;
	add.f64 	%fd3441, %fd3440, %fd3440;
	mov.f64 	%fd3442, 0d3FF0000000000000;
	sub.f64 	%fd3443, %fd3442, %fd3441;
	mul.f64 	%fd916, %fd901, %fd3443;
	@%p1185 bra 	$L__BB0_773;
	setp.num.f64 	%p1187, %fd890, %fd890;
	@%p1187 bra 	$L__BB0_771;
	mov.f64 	%fd3444, 0d4000000000000000;
	add.rn.f64 	%fd5442, %fd890, %fd3444;
	bra.uni 	$L__BB0_773;
$L__BB0_771:
	setp.neu.f64 	%p1188, %fd902, 0d7FF0000000000000;
	@%p1188 bra 	$L__BB0_773;
	setp.lt.s32 	%p1189, %r211, 0;
	selp.b32 	%r1821, %r95, %r76, %p23;
	selp.b32 	%r1822, %r1821, %r76, %p1189;
	mov.b32 	%r1823, 0;
	mov.b64 	%fd5442, {%r1823, %r1822};
$L__BB0_773:
	setp.ne.s32 	%p1191, %r171, 2146435072;
	selp.f64 	%fd920, 0d3FF0000000000000, %fd5442, %p1178;
	@%p1191 bra 	$L__BB0_778;
	setp.num.f64 	%p1192, %fd601, %fd601;
	@%p1192 bra 	$L__BB0_776;
	mov.f64 	%fd3445, 0d4000000000000000;
	add.rn.f64 	%fd5443, %fd601, %fd3445;
	bra.uni 	$L__BB0_778;
$L__BB0_776:
	setp.neu.f64 	%p1193, %fd695, 0d7FF0000000000000;
	@%p1193 bra 	$L__BB0_778;
	setp.lt.s32 	%p1194, %r170, 0;
	selp.b32 	%r1824, %r95, %r76, %p23;
	selp.b32 	%r1825, %r1824, %r76, %p1194;
	mov.b32 	%r1826, 0;
	mov.b64 	%fd5443, {%r1826, %r1825};
$L__BB0_778:
	setp.ne.s32 	%p1196, %r167, 2146435072;
	selp.f64 	%fd3446, 0d3FF0000000000000, %fd5443, %p1174;
	add.f64 	%fd924, %fd920, %fd3446;
	@%p1196 bra 	$L__BB0_783;
	setp.num.f64 	%p1197, %fd676, %fd676;
	@%p1197 bra 	$L__BB0_781;
	mov.f64 	%fd3447, 0d4000000000000000;
	add.rn.f64 	%fd5444, %fd676, %fd3447;
	bra.uni 	$L__BB0_783;
$L__BB0_781:
	setp.neu.f64 	%p1198, %fd677, 0d7FF0000000000000;
	@%p1198 bra 	$L__BB0_783;
	setp.lt.s32 	%p1199, %r166, 0;
	selp.b32 	%r1827, %r95, %r76, %p23;
	selp.b32 	%r1828, %r1827, %r76, %p1199;
	mov.b32 	%r1829, 0;
	mov.b64 	%fd5444, {%r1829, %r1828};
$L__BB0_783:
	setp.eq.f64 	%p1200, %fd676, 0d3FF0000000000000;
	setp.lt.s32 	%p1201, %r75, 0;
	setp.eq.s32 	%p1202, %r96, 1062207488;
	add.f64 	%fd3448, %fd5444, 0d3FF0000000000000;
	sqrt.rn.f64 	%fd3449, %fd3448;
	mul.f64 	%fd3450, %fd3449, 0d3FF8000000000000;
	selp.f64 	%fd928, 0d4000F876CCDF6CDA, %fd3450, %p1200;
	{
	.reg .b32 %temp; 
	mov.b64 	{%temp, %r214}, %fd928;
	}
	abs.f64 	%fd929, %fd928;
	{ // callseq 85, 0
	.param .b64 param0;
	st.param.f64 	[param0], %fd929;
	.param .b64 param1;
	st.param.f64 	[param1], 0d4000000000000000;
	.param .b64 retval0;
	call.uni (retval0), 
	__internal_accurate_pow, 
	(
	param0, 
	param1
	);
	ld.param.f64 	%fd3451, [retval0];
	} // callseq 85
	setp.lt.s32 	%p1204, %r214, 0;
	neg.f64 	%fd3453, %fd3451;
	selp.f64 	%fd3454, %fd3453, %fd3451, %p1202;
	selp.f64 	%fd3455, %fd3454, %fd3451, %p1204;
	setp.eq.f64 	%p1205, %fd928, 0d0000000000000000;
	selp.b32 	%r1830, %r214, 0, %p1202;
	or.b32  	%r1831, %r1830, 2146435072;
	selp.b32 	%r1832, %r1831, %r1830, %p1201;
	mov.b32 	%r1833, 0;
	mov.b64 	%fd3456, {%r1833, %r1832};
	selp.f64 	%fd5445, %fd3456, %fd3455, %p1205;
	add.f64 	%fd3457, %fd928, 0d4000000000000000;
	{
	.reg .b32 %temp; 
	mov.b64 	{%temp, %r1834}, %fd3457;
	}
	and.b32  	%r1835, %r1834, 2146435072;
	setp.ne.s32 	%p1206, %r1835, 2146435072;
	@%p1206 bra 	$L__BB0_788;
	setp.num.f64 	%p1207, %fd928, %fd928;
	@%p1207 bra 	$L__BB0_786;
	mov.f64 	%fd3458, 0d4000000000000000;
	add.rn.f64 	%fd5445, %fd928, %fd3458;
	bra.uni 	$L__BB0_788;
$L__BB0_786:
	setp.neu.f64 	%p1208, %fd929, 0d7FF0000000000000;
	@%p1208 bra 	$L__BB0_788;
	selp.b32 	%r1836, %r95, %r76, %p23;
	selp.b32 	%r1837, %r1836, %r76, %p1204;
	mov.b32 	%r1838, 0;
	mov.b64 	%fd5445, {%r1838, %r1837};
$L__BB0_788:
	setp.eq.f64 	%p1210, %fd928, 0d3FF0000000000000;
	selp.f64 	%fd3459, 0d3FF0000000000000, %fd5445, %p1210;
	mul.f64 	%fd3460, %fd924, 0dC000000000000000;
	div.rn.f64 	%fd934, %fd3460, %fd3459;
	fma.rn.f64 	%fd3461, %fd934, 0d3FF71547652B82FE, 0d4338000000000000;
	{
	.reg .b32 %temp; 
	mov.b64 	{%r215, %temp}, %fd3461;
	}
	mov.f64 	%fd3462, 0dC338000000000000;
	add.rn.f64 	%fd3463, %fd3461, %fd3462;
	fma.rn.f64 	%fd3464, %fd3463, 0dBFE62E42FEFA39EF, %fd934;
	fma.rn.f64 	%fd3465, %fd3463, 0dBC7ABC9E3B39803F, %fd3464;
	fma.rn.f64 	%fd3466, %fd3465, 0d3E5ADE1569CE2BDF, 0d3E928AF3FCA213EA;
	fma.rn.f64 	%fd3467, %fd3466, %fd3465, 0d3EC71DEE62401315;
	fma.rn.f64 	%fd3468, %fd3467, %fd3465, 0d3EFA01997C89EB71;
	fma.rn.f64 	%fd3469, %fd3468, %fd3465, 0d3F2A01A014761F65;
	fma.rn.f64 	%fd3470, %fd3469, %fd3465, 0d3F56C16C1852B7AF;
	fma.rn.f64 	%fd3471, %fd3470, %fd3465, 0d3F81111111122322;
	fma.rn.f64 	%fd3472, %fd3471, %fd3465, 0d3FA55555555502A1;
	fma.rn.f64 	%fd3473, %fd3472, %fd3465, 0d3FC5555555555511;
	fma.rn.f64 	%fd3474, %fd3473, %fd3465, 0d3FE000000000000B;
	fma.rn.f64 	%fd3475, %fd3474, %fd3465, 0d3FF0000000000000;
	fma.rn.f64 	%fd3476, %fd3475, %fd3465, 0d3FF0000000000000;
	{
	.reg .b32 %temp; 
	mov.b64 	{%r216, %temp}, %fd3476;
	}
	{
	.reg .b32 %temp; 
	mov.b64 	{%temp, %r217}, %fd3476;
	}
	shl.b32 	%r1839, %r215, 20;
	add.s32 	%r1840, %r1839, %r217;
	mov.b64 	%fd5446, {%r216, %r1840};
	{
	.reg .b32 %temp; 
	mov.b64 	{%temp, %r1841}, %fd934;
	}
	mov.b32 	%f25, %r1841;
	abs.f32 	%f6, %f25;
	setp.lt.f32 	%p1211, %f6, 0f4086232B;
	@%p1211 bra 	$L__BB0_791;
	setp.lt.f64 	%p1212, %fd934, 0d0000000000000000;
	add.f64 	%fd3477, %fd934, 0d7FF0000000000000;
	selp.f64 	%fd5446, 0d0000000000000000, %fd3477, %p1212;
	setp.geu.f32 	%p1213, %f6, 0f40874800;
	@%p1213 bra 	$L__BB0_791;
	shr.u32 	%r1842, %r215, 31;
	add.s32 	%r1843, %r215, %r1842;
	shr.s32 	%r1844, %r1843, 1;
	shl.b32 	%r1845, %r1844, 20;
	add.s32 	%r1846, %r217, %r1845;
	mov.b64 	%fd3478, {%r216, %r1846};
	sub.s32 	%r1847, %r215, %r1844;
	shl.b32 	%r1848, %r1847, 20;
	add.s32 	%r1849, %r1848, 1072693248;
	mov.b32 	%r1850, 0;
	mov.b64 	%fd3479, {%r1850, %r1849};
	mul.f64 	%fd5446, %fd3479, %fd3478;
$L__BB0_791:
	mul.f64 	%fd3480, %fd916, %fd5446;
	mul.f64 	%fd3481, %fd3480, 0dBFD87DB97BC71F63;
	mul.f64 	%fd939, %fd258, %fd600;
	mul.f64 	%fd3482, %fd715, 0dBFD87DB97BC71F63;
	mul.f64 	%fd940, %fd258, %fd3482;
	mul.f64 	%fd941, %fd258, %fd602;
	mul.f64 	%fd3483, %fd820, 0dBFD87DB97BC71F63;
	mul.f64 	%fd942, %fd258, %fd3483;
	mul.f64 	%fd943, %fd258, %fd604;
	mul.f64 	%fd944, %fd258, %fd3481;
	fma.rn.f64 	%fd3484, %fd593, 0d3FB8000000000000, %fd5800;
	fma.rn.f64 	%fd945, %fd939, 0d3FD2000000000000, %fd3484;
	fma.rn.f64 	%fd3485, %fd594, 0d3FB8000000000000, %fd5799;
	fma.rn.f64 	%fd946, %fd940, 0d3FD2000000000000, %fd3485;
	fma.rn.f64 	%fd3486, %fd595, 0d3FB8000000000000, %fd5798;
	fma.rn.f64 	%fd947, %fd941, 0d3FD2000000000000, %fd3486;
	fma.rn.f64 	%fd3487, %fd596, 0d3FB8000000000000, %fd5797;
	fma.rn.f64 	%fd948, %fd942, 0d3FD2000000000000, %fd3487;
	fma.rn.f64 	%fd3488, %fd597, 0d3FB8000000000000, %fd5796;
	fma.rn.f64 	%fd949, %fd943, 0d3FD2000000000000, %fd3488;
	fma.rn.f64 	%fd3489, %fd598, 0d3FB8000000000000, %fd5795;
	fma.rn.f64 	%fd950, %fd944, 0d3FD2000000000000, %fd3489;
	fma.rn.f64 	%fd951, %fd258, 0d3FD8000000000000, %fd257;
	setp.geu.f64 	%p1214, %fd951, %fd259;
	@%p1214 bra 	$L__BB0_820;
	setp.lt.s32 	%p1252, %r523, 1;
	sub.f64 	%fd952, %fd259, %fd951;
	mov.f64 	%fd5452, 0d0000000000000000;
	@%p1252 bra 	$L__BB0_819;
	setp.eq.s32 	%p1253, %r18, 0;
	{
	.reg .b32 %temp; 
	mov.b64 	{%temp, %r218}, %fd952;
	}
	abs.f64 	%fd953, %fd952;
	mov.f64 	%fd5452, 0d0000000000000000;
	mov.b32 	%r4172, 0;
	@%p1253 bra 	$L__BB0_810;
	mov.f64 	%fd5452, 0d0000000000000000;
	mov.b32 	%r4171, 0;
$L__BB0_795:
	setp.neu.f64 	%p1254, %fd952, 0d0000000000000000;
	setp.lt.s32 	%p1255, %r218, 0;
	mul.wide.u32 	%rd392, %r4171, 8;
	add.s64 	%rd84, %rd175, %rd392;
	ld.f64 	%fd955, [%rd84];
	add.s32 	%r1902, %r4171, 1;
	cvt.rn.f64.u32 	%fd956, %r1902;
	{
	.reg .b32 %temp; 
	mov.b64 	{%temp, %r220}, %fd956;
	}
	shr.u32 	%r1903, %r220, 20;
	and.b32  	%r1904, %r1903, 2047;
	add.s32 	%r1905, %r1904, -1012;
	mov.b64 	%rd393, %fd956;
	shl.b64 	%rd394, %rd393, %r1905;
	setp.eq.s64 	%p1256, %rd394, -9223372036854775808;
	{ // callseq 89, 0
	.param .b64 param0;
	st.param.f64 	[param0], %fd953;
	.param .b64 param1;
	st.param.f64 	[param1], %fd956;
	.param .b64 retval0;
	call.uni (retval0), 
	__internal_accurate_pow, 
	(
	param0, 
	param1
	);
	ld.param.f64 	%fd3516, [retval0];
	} // callseq 89
	and.pred  	%p61, %p1255, %p1256;
	neg.f64 	%fd3518, %fd3516;
	selp.f64 	%fd5449, %fd3518, %fd3516, %p61;
	@%p1254 bra 	$L__BB0_797;
	selp.b32 	%r1906, %r218, 0, %p1256;
	setp.lt.s32 	%p1258, %r220, 0;
	or.b32  	%r1907, %r1906, 2146435072;
	selp.b32 	%r1908, %r1907, %r1906, %p1258;
	mov.b32 	%r1909, 0;
	mov.b64 	%fd5449, {%r1909, %r1908};
$L__BB0_797:
	add.f64 	%fd3519, %fd952, %fd956;
	{
	.reg .b32 %temp; 
	mov.b64 	{%temp, %r1910}, %fd3519;
	}
	and.b32  	%r1911, %r1910, 2146435072;
	setp.ne.s32 	%p1259, %r1911, 2146435072;
	@%p1259 bra 	$L__BB0_802;
	setp.num.f64 	%p1260, %fd952, %fd952;
	@%p1260 bra 	$L__BB0_800;
	add.rn.f64 	%fd5449, %fd952, %fd956;
	bra.uni 	$L__BB0_802;
$L__BB0_800:
	setp.neu.f64 	%p1261, %fd953, 0d7FF0000000000000;
	@%p1261 bra 	$L__BB0_802;
	setp.lt.s32 	%p1262, %r220, 0;
	selp.b32 	%r1912, 0, 2146435072, %p1262;
	and.b32  	%r1913, %r220, 2147483647;
	setp.ne.s32 	%p1263, %r1913, 1071644672;
	or.b32  	%r1914, %r1912, -2147483648;
	selp.b32 	%r1915, %r1914, %r1912, %p1263;
	selp.b32 	%r1916, %r1915, %r1912, %p61;
	mov.b32 	%r1917, 0;
	mov.b64 	%fd5449, {%r1917, %r1916};
$L__BB0_802:
	setp.eq.f64 	%p1264, %fd952, 0d3FF0000000000000;
	selp.f64 	%fd3520, 0d3FF0000000000000, %fd5449, %p1264;
	div.rn.f64 	%fd3521, %fd955, %fd956;
	fma.rn.f64 	%fd963, %fd3521, %fd3520, %fd5452;
	ld.f64 	%fd964, [%rd84+8];
	add.s32 	%r4171, %r4171, 2;
	cvt.rn.f64.u32 	%fd965, %r4171;
	{
	.reg .b32 %temp; 
	mov.b64 	{%temp, %r222}, %fd965;
	}
	shr.u32 	%r1918, %r222, 20;
	and.b32  	%r1919, %r1918, 2047;
	add.s32 	%r1920, %r1919, -1012;
	mov.b64 	%rd395, %fd965;
	shl.b64 	%rd396, %rd395, %r1920;
	setp.eq.s64 	%p1267, %rd396, -9223372036854775808;
	{ // callseq 90, 0
	.param .b64 param0;
	st.param.f64 	[param0], %fd953;
	.param .b64 param1;
	st.param.f64 	[param1], %fd965;
	.param .b64 retval0;
	call.uni (retval0), 
	__internal_accurate_pow, 
	(
	param0, 
	param1
	);
	ld.param.f64 	%fd3522, [retval0];
	} // callseq 90
	and.pred  	%p62, %p1255, %p1267;
	neg.f64 	%fd3524, %fd3522;
	selp.f64 	%fd5451, %fd3524, %fd3522, %p62;
	@%p1254 bra 	$L__BB0_804;
	selp.b32 	%r1921, %r218, 0, %p1267;
	setp.lt.s32 	%p1269, %r222, 0;
	or.b32  	%r1922, %r1921, 2146435072;
	selp.b32 	%r1923, %r1922, %r1921, %p1269;
	mov.b32 	%r1924, 0;
	mov.b64 	%fd5451, {%r1924, %r1923};
$L__BB0_804:
	add.f64 	%fd3525, %fd952, %fd965;
	{
	.reg .b32 %temp; 
	mov.b64 	{%temp, %r1925}, %fd3525;
	}
	and.b32  	%r1926, %r1925, 2146435072;
	setp.ne.s32 	%p1270, %r1926, 2146435072;
	@%p1270 bra 	$L__BB0_809;
	setp.nan.f64 	%p1271, %fd952, %fd952;
	@%p1271 bra 	$L__BB0_808;
	setp.neu.f64 	%p1272, %fd953, 0d7FF0000000000000;
	@%p1272 bra 	$L__BB0_809;
	setp.lt.s32 	%p1273, %r222, 0;
	selp.b32 	%r1927, 0, 2146435072, %p1273;
	and.b32  	%r1928, %r222, 2147483647;
	setp.ne.s32 	%p1274, %r1928, 1071644672;
	or.b32  	%r1929, %r1927, -2147483648;
	selp.b32 	%r1930, %r1929, %r1927, %p1274;
	selp.b32 	%r1931, %r1930, %r1927, %p62;
	mov.b32 	%r1932, 0;
	mov.b64 	%fd5451, {%r1932, %r1931};
	bra.uni 	$L__BB0_809;
$L__BB0_808:
	add.rn.f64 	%fd5451, %fd952, %fd965;
$L__BB0_809:
	selp.f64 	%fd3526, 0d3FF0000000000000, %fd5451, %p1264;
	div.rn.f64 	%fd3527, %fd964, %fd965;
	fma.rn.f64 	%fd5452, %fd3527, %fd3526, %fd963;
	setp.ne.s32 	%p1276, %r4171, %r20;
	mov.u32 	%r4172, %r20;
	@%p1276 bra 	$L__BB0_795;
$L__BB0_810:
	setp.eq.s32 	%p1277, %r19, 0;
	@%p1277 bra 	$L__BB0_819;
	setp.neu.f64 	%p1278, %fd952, 0d0000000000000000;
	setp.lt.s32 	%p1279, %r218, 0;
	mul.wide.u32 	%rd397, %r4172, 8;
	add.s64 	%rd398, %rd175, %rd397;
	ld.f64 	%fd975, [%rd398];
	add.s32 	%r1933, %r4172, 1;
	cvt.rn.f64.u32 	%fd976, %r1933;
	{
	.reg .b32 %temp; 
	mov.b64 	{%temp, %r224}, %fd976;
	}
	shr.u32 	%r1934, %r224, 20;
	and.b32  	%r1935, %r1934, 2047;
	add.s32 	%r1936, %r1935, -1012;
	mov.b64 	%rd399, %fd976;
	shl.b64 	%rd400, %rd399, %r1936;
	setp.eq.s64 	%p1280, %rd400, -9223372036854775808;
	{ // callseq 91, 0
	.param .b64 param0;
	st.param.f64 	[param0], %fd953;
	.param .b64 param1;
	st.param.f64 	[param1], %fd976;
	.param .b64 retval0;
	call.uni (retval0), 
	__internal_accurate_pow, 
	(
	param0, 
	param1
	);
	ld.param.f64 	%fd3528, [retval0];
	} // callseq 91
	and.pred  	%p63, %p1279, %p1280;
	neg.f64 	%fd3530, %fd3528;
	selp.f64 	%fd5455, %fd3530, %fd3528, %p63;
	@%p1278 bra 	$L__BB0_813;
	selp.b32 	%r1937, %r218, 0, %p1280;
	setp.lt.s32 	%p1282, %r224, 0;
	or.b32  	%r1938, %r1937, 2146435072;
	selp.b32 	%r1939, %r1938, %r1937, %p1282;
	mov.b32 	%r1940, 0;
	mov.b64 	%fd5455, {%r1940, %r1939};
$L__BB0_813:
	add.f64 	%fd3531, %fd952, %fd976;
	{
	.reg .b32 %temp; 
	mov.b64 	{%temp, %r1941}, %fd3531;
	}
	and.b32  	%r1942, %r1941, 2146435072;
	setp.ne.s32 	%p1283, %r1942, 2146435072;
	@%p1283 bra 	$L__BB0_818;
	setp.nan.f64 	%p1284, %fd952, %fd952;
	@%p1284 bra 	$L__BB0_817;
	setp.neu.f64 	%p1285, %fd953, 0d7FF0000000000000;
	@%p1285 bra 	$L__BB0_818;
	setp.lt.s32 	%p1286, %r224, 0;
	selp.b32 	%r1943, 0, 2146435072, %p1286;
	and.b32  	%r1944, %r224, 2147483647;
	setp.ne.s32 	%p1287, %r1944, 1071644672;
	or.b32  	%r1945, %r1943, -2147483648;
	selp.b32 	%r1946, %r1945, %r1943, %p1287;
	selp.b32 	%r1947, %r1946, %r1943, %p63;
	mov.b32 	%r1948, 0;
	mov.b64 	%fd5455, {%r1948, %r1947};
	bra.uni 	$L__BB0_818;
$L__BB0_817:
	add.rn.f64 	%fd5455, %fd952, %fd976;
$L__BB0_818:
	setp.eq.f64 	%p1288, %fd952, 0d3FF0000000000000;
	selp.f64 	%fd3532, 0d3FF0000000000000, %fd5455, %p1288;
	div.rn.f64 	%fd3533, %fd975, %fd976;
	fma.rn.f64 	%fd5452, %fd3533, %fd3532, %fd5452;
$L__BB0_819:
	sub.f64 	%fd5467, %fd2, %fd5452;
	bra.uni 	$L__BB0_848;
$L__BB0_820:
	setp.lt.s32 	%p1215, %r523, 1;
	sub.f64 	%fd986, %fd951, %fd259;
	mov.f64 	%fd5462, 0d0000000000000000;
	@%p1215 bra 	$L__BB0_847;
	setp.eq.s32 	%p1216, %r18, 0;
	{
	.reg .b32 %temp; 
	mov.b64 	{%temp, %r225}, %fd986;
	}
	abs.f64 	%fd987, %fd986;
	mov.f64 	%fd5462, 0d0000000000000000;
	mov.b32 	%r4174, 0;
	@%p1216 bra 	$L__BB0_838;
	mov.f64 	%fd5462, 0d0000000000000000;
	mov.b32 	%r4173, 0;
$L__BB0_823:
	setp.neu.f64 	%p1217, %fd986, 0d0000000000000000;
	setp.lt.s32 	%p1218, %r225, 0;
	mul.wide.u32 	%rd383, %r4173, 8;
	add.s64 	%rd88, %rd175, %rd383;
	ld.f64 	%fd989, [%rd88];
	add.s32 	%r1853, %r4173, 1;
	cvt.rn.f64.u32 	%fd990, %r1853;
	{
	.reg .b32 %temp; 
	mov.b64 	{%temp, %r227}, %fd990;
	}
	shr.u32 	%r1854, %r227, 20;
	and.b32  	%r1855, %r1854, 2047;
	add.s32 	%r1856, %r1855, -1012;
	mov.b64 	%rd384, %fd990;
	shl.b64 	%rd385, %rd384, %r1856;
	setp.eq.s64 	%p1219, %rd385, -9223372036854775808;
	{ // callseq 86, 0
	.param .b64 param0;
	st.param.f64 	[param0], %fd987;
	.param .b64 param1;
	st.param.f64 	[param1], %fd990;
	.param .b64 retval0;
	call.uni (retval0), 
	__internal_accurate_pow, 
	(
	param0, 
	param1
	);
	ld.param.f64 	%fd3494, [retval0];
	} // callseq 86
	and.pred  	%p64, %p1218, %p1219;
	neg.f64 	%fd3496, %fd3494;
	selp.f64 	%fd5459, %fd3496, %fd3494, %p64;
	@%p1217 bra 	$L__BB0_825;
	selp.b32 	%r1857, %r225, 0, %p1219;
	setp.lt.s32 	%p1221, %r227, 0;
	or.b32  	%r1858, %r1857, 2146435072;
	selp.b32 	%r1859, %r1858, %r1857, %p1221;
	mov.b32 	%r1860, 0;
	mov.b64 	%fd5459, {%r1860, %r1859};
$L__BB0_825:
	add.f64 	%fd3497, %fd986, %fd990;
	{
	.reg .b32 %temp; 
	mov.b64 	{%temp, %r1861}, %fd3497;
	}
	and.b32  	%r1862, %r1861, 2146435072;
	setp.ne.s32 	%p1222, %r1862, 2146435072;
	@%p1222 bra 	$L__BB0_830;
	setp.num.f64 	%p1223, %fd986, %fd986;
	@%p1223 bra 	$L__BB0_828;
	add.rn.f64 	%fd5459, %fd986, %fd990;
	bra.uni 	$L__BB0_830;
$L__BB0_828:
	setp.neu.f64 	%p1224, %fd987, 0d7FF0000000000000;
	@%p1224 bra 	$L__BB0_830;
	setp.lt.s32 	%p1225, %r227, 0;
	selp.b32 	%r1863, 0, 2146435072, %p1225;
	and.b32  	%r1864, %r227, 2147483647;
	setp.ne.s32 	%p1226, %r1864, 1071644672;
	or.b32  	%r1865, %r1863, -2147483648;
	selp.b32 	%r1866, %r1865, %r1863, %p1226;
	selp.b32 	%r1867, %r1866, %r1863, %p64;
	mov.b32 	%r1868, 0;
	mov.b64 	%fd5459, {%r1868, %r1867};
$L__BB0_830:
	setp.eq.f64 	%p1227, %fd986, 0d3FF0000000000000;
	selp.f64 	%fd3498, 0d3FF0000000000000, %fd5459, %p1227;
	div.rn.f64 	%fd3499, %fd989, %fd990;
	fma.rn.f64 	%fd997, %fd3499, %fd3498, %fd5462;
	ld.f64 	%fd998, [%rd88+8];
	add.s32 	%r4173, %r4173, 2;
	cvt.rn.f64.u32 	%fd999, %r4173;
	{
	.reg .b32 %temp; 
	mov.b64 	{%temp, %r229}, %fd999;
	}
	shr.u32 	%r1869, %r229, 20;
	and.b32  	%r1870, %r1869, 2047;
	add.s32 	%r1871, %r1870, -1012;
	mov.b64 	%rd386, %fd999;
	shl.b64 	%rd387, %rd386, %r1871;
	setp.eq.s64 	%p1230, %rd387, -9223372036854775808;
	{ // callseq 87, 0
	.param .b64 param0;
	st.param.f64 	[param0], %fd987;
	.param .b64 param1;
	st.param.f64 	[param1], %fd999;
	.param .b64 retval0;
	call.uni (retval0), 
	__internal_accurate_pow, 
	(
	param0, 
	param1
	);
	ld.param.f64 	%fd3500, [retval0];
	} // callseq 87
	and.pred  	%p65, %p1218, %p1230;
	neg.f64 	%fd3502, %fd3500;
	selp.f64 	%fd5461, %fd3502, %fd3500, %p65;
	@%p1217 bra 	$L__BB0_832;
	selp.b32 	%r1872, %r225, 0, %p1230;
	setp.lt.s32 	%p1232, %r229, 0;
	or.b32  	%r1873, %r1872, 2146435072;
	selp.b32 	%r1874, %r1873, %r1872, %p1232;
	mov.b32 	%r1875, 0;
	mov.b64 	%fd5461, {%r1875, %r1874};
$L__BB0_832:
	add.f64 	%fd3503, %fd986, %fd999;
	{
	.reg .b32 %temp; 
	mov.b64 	{%temp, %r1876}, %fd3503;
	}
	and.b32  	%r1877, %r1876, 2146435072;
	setp.ne.s32 	%p1233, %r1877, 2146435072;
	@%p1233 bra 	$L__BB0_837;
	setp.nan.f64 	%p1234, %fd986, %fd986;
	@%p1234 bra 	$L__BB0_836;
	setp.neu.f64 	%p1235, %fd987, 0d7FF0000000000000;
	@%p1235 bra 	$L__BB0_837;
	setp.lt.s32 	%p1236, %r229, 0;
	selp.b32 	%r1878, 0, 2146435072, %p1236;
	and.b32  	%r1879, %r229, 2147483647;
	setp.ne.s32 	%p1237, %r1879, 1071644672;
	or.b32  	%r1880, %r1878, -2147483648;
	selp.b32 	%r1881, %r1880, %r1878, %p1237;
	selp.b32 	%r1882, %r1881, %r1878, %p65;
	mov.b32 	%r1883, 0;
	mov.b64 	%fd5461, {%r1883, %r1882};
	bra.uni 	$L__BB0_837;
$L__BB0_836:
	add.rn.f64 	%fd5461, %fd986, %fd999;
$L__BB0_837:
	selp.f64 	%fd3504, 0d3FF0000000000000, %fd5461, %p1227;
	div.rn.f64 	%fd3505, %fd998, %fd999;
	fma.rn.f64 	%fd5462, %fd3505, %fd3504, %fd997;
	setp.ne.s32 	%p1239, %r4173, %r20;
	mov.u32 	%r4174, %r20;
	@%p1239 bra 	$L__BB0_823;
$L__BB0_838:
	setp.eq.s32 	%p1240, %r19, 0;
	@%p1240 bra 	$L__BB0_847;
	setp.neu.f64 	%p1241, %fd986, 0d0000000000000000;
	setp.lt.s32 	%p1242, %r225, 0;
	mul.wide.u32 	%rd388, %r4174, 8;
	add.s64 	%rd389, %rd175, %rd388;
	ld.f64 	%fd1009, [%rd389];
	add.s32 	%r1884, %r4174, 1;
	cvt.rn.f64.u32 	%fd1010, %r1884;
	{
	.reg .b32 %temp; 
	mov.b64 	{%temp, %r231}, %fd1010;
	}
	shr.u32 	%r1885, %r231, 20;
	and.b32  	%r1886, %r1885, 2047;
	add.s32 	%r1887, %r1886, -1012;
	mov.b64 	%rd390, %fd1010;
	shl.b64 	%rd391, %rd390, %r1887;
	setp.eq.s64 	%p1243, %rd391, -9223372036854775808;
	{ // callseq 88, 0
	.param .b64 param0;
	st.param.f64 	[param0], %fd987;
	.param .b64 param1;
	st.param.f64 	[param1], %fd1010;
	.param .b64 retval0;
	call.uni (retval0), 
	__internal_accurate_pow, 
	(
	param0, 
	param1
	);
	ld.param.f64 	%fd3506, [retval0];
	} // callseq 88
	and.pred  	%p66, %p1242, %p1243;
	neg.f64 	%fd3508, %fd3506;
	selp.f64 	%fd5465, %fd3508, %fd3506, %p66;
	@%p1241 bra 	$L__BB0_841;
	selp.b32 	%r1888, %r225, 0, %p1243;
	setp.lt.s32 	%p1245, %r231, 0;
	or.b32  	%r1889, %r1888, 2146435072;
	selp.b32 	%r1890, %r1889, %r1888, %p1245;
	mov.b32 	%r1891, 0;
	mov.b64 	%fd5465, {%r1891, %r1890};
$L__BB0_841:
	add.f64 	%fd3509, %fd986, %fd1010;
	{
	.reg .b32 %temp; 
	mov.b64 	{%temp, %r1892}, %fd3509;
	}
	and.b32  	%r1893, %r1892, 2146435072;
	setp.ne.s32 	%p1246, %r1893, 2146435072;
	@%p1246 bra 	$L__BB0_846;
	setp.nan.f64 	%p1247, %fd986, %fd986;
	@%p1247 bra 	$L__BB0_845;
	setp.neu.f64 	%p1248, %fd987, 0d7FF0000000000000;
	@%p1248 bra 	$L__BB0_846;
	setp.lt.s32 	%p1249, %r231, 0;
	selp.b32 	%r1894, 0, 2146435072, %p1249;
	and.b32  	%r1895, %r231, 2147483647;
	setp.ne.s32 	%p1250, %r1895, 1071644672;
	or.b32  	%r1896, %r1894, -2147483648;
	selp.b32 	%r1897, %r1896, %r1894, %p1250;
	selp.b32 	%r1898, %r1897, %r1894, %p66;
	mov.b32 	%r1899, 0;
	mov.b64 	%fd5465, {%r1899, %r1898};
	bra.uni 	$L__BB0_846;
$L__BB0_845:
	add.rn.f64 	%fd5465, %fd986, %fd1010;
$L__BB0_846:
	setp.eq.f64 	%p1251, %fd986, 0d3FF0000000000000;
	selp.f64 	%fd3510, 0d3FF0000000000000, %fd5465, %p1251;
	div.rn.f64 	%fd3511, %fd1009, %fd1010;
	fma.rn.f64 	%fd5462, %fd3511, %fd3510, %fd5462;
$L__BB0_847:
	add.f64 	%fd5467, %fd2, %fd5462;
$L__BB0_848:
	setp.lt.s32 	%p1289, %r75, 0;
	setp.eq.s32 	%p1290, %r96, 1062207488;
	sub.f64 	%fd1021, %fd945, %fd5467;
	div.rn.f64 	%fd1022, %fd949, 0d4020A1C833FFF0AA;
	{
	.reg .b32 %temp; 
	mov.b64 	{%temp, %r232}, %fd1022;
	}
	abs.f64 	%fd1023, %fd1022;
	{ // callseq 92, 0
	.param .b64 param0;
	st.param.f64 	[param0], %fd1023;
	.param .b64 param1;
	st.param.f64 	[param1], 0d4000000000000000;
	.param .b64 retval0;
	call.uni (retval0), 
	__internal_accurate_pow, 
	(
	param0, 
	param1
	);
	ld.param.f64 	%fd3534, [retval0];
	} // callseq 92
	setp.lt.s32 	%p1292, %r232, 0;
	neg.f64 	%fd3536, %fd3534;
	selp.f64 	%fd3537, %fd3536, %fd3534, %p1290;
	selp.f64 	%fd3538, %fd3537, %fd3534, %p1292;
	setp.eq.f64 	%p1293, %fd1022, 0d0000000000000000;
	selp.b32 	%r1949, %r232, 0, %p1290;
	or.b32  	%r1950, %r1949, 2146435072;
	selp.b32 	%r1951, %r1950, %r1949, %p1289;
	mov.b32 	%r1952, 0;
	mov.b64 	%fd3539, {%r1952, %r1951};
	selp.f64 	%fd5531, %fd3539, %fd3538, %p1293;
	add.f64 	%fd3540, %fd1022, 0d4000000000000000;
	{
	.reg .b32 %temp; 
	mov.b64 	{%temp, %r1953}, %fd3540;
	}
	and.b32  	%r233, %r1953, 2146435072;
	setp.ne.s32 	%p1294, %r233, 2146435072;
	mov.f64 	%fd5468, %fd5531;
	@%p1294 bra 	$L__BB0_853;
	setp.num.f64 	%p1295, %fd1022, %fd1022;
	@%p1295 bra 	$L__BB0_851;
	mov.f64 	%fd3541, 0d4000000000000000;
	add.rn.f64 	%fd5468, %fd1022, %fd3541;
	bra.uni 	$L__BB0_853;
$L__BB0_851:
	setp.neu.f64 	%p1296, %fd1023, 0d7FF0000000000000;
	mov.f64 	%fd5468, %fd5531;
	@%p1296 bra 	$L__BB0_853;
	selp.b32 	%r1954, %r95, %r76, %p23;
	selp.b32 	%r1955, %r1954, %r76, %p1292;
	mov.b32 	%r1956, 0;
	mov.b64 	%fd5468, {%r1956, %r1955};
$L__BB0_853:
	setp.lt.s32 	%p1298, %r77, 0;
	setp.eq.s32 	%p1299, %r101, 1072693248;
	setp.eq.f64 	%p1301, %fd1022, 0d3FF0000000000000;
	add.f64 	%fd3542, %fd5468, 0d3FF0000000000000;
	sqrt.rn.f64 	%fd3543, %fd3542;
	mul.f64 	%fd3544, %fd3543, 0d3FF8000000000000;
	selp.f64 	%fd1028, 0d4000F876CCDF6CDA, %fd3544, %p1301;
	{
	.reg .b32 %temp; 
	mov.b64 	{%temp, %r234}, %fd1028;
	}
	abs.f64 	%fd1029, %fd1028;
	{ // callseq 93, 0
	.param .b64 param0;
	st.param.f64 	[param0], %fd1029;
	.param .b64 param1;
	st.param.f64 	[param1], 0d4010000000000000;
	.param .b64 retval0;
	call.uni (retval0), 
	__internal_accurate_pow, 
	(
	param0, 
	param1
	);
	ld.param.f64 	%fd3545, [retval0];
	} // callseq 93
	setp.lt.s32 	%p1302, %r234, 0;
	neg.f64 	%fd3547, %fd3545;
	selp.f64 	%fd3548, %fd3547, %fd3545, %p1299;
	selp.f64 	%fd3549, %fd3548, %fd3545, %p1302;
	setp.eq.f64 	%p1303, %fd1028, 0d0000000000000000;
	selp.b32 	%r1957, %r234, 0, %p1299;
	or.b32  	%r1958, %r1957, 2146435072;
	selp.b32 	%r1959, %r1958, %r1957, %p1298;
	mov.b32 	%r1960, 0;
	mov.b64 	%fd3550, {%r1960, %r1959};
	selp.f64 	%fd5469, %fd3550, %fd3549, %p1303;
	add.f64 	%fd3551, %fd1028, 0d4010000000000000;
	{
	.reg .b32 %temp; 
	mov.b64 	{%temp, %r1961}, %fd3551;
	}
	and.b32  	%r1962, %r1961, 2146435072;
	setp.ne.s32 	%p1304, %r1962, 2146435072;
	@%p1304 bra 	$L__BB0_858;
	setp.num.f64 	%p1305, %fd1028, %fd1028;
	@%p1305 bra 	$L__BB0_856;
	mov.f64 	%fd3552, 0d4010000000000000;
	add.rn.f64 	%fd5469, %fd1028, %fd3552;
	bra.uni 	$L__BB0_858;
$L__BB0_856:
	setp.neu.f64 	%p1306, %fd1029, 0d7FF0000000000000;
	@%p1306 bra 	$L__BB0_858;
	selp.b32 	%r1963, %r100, %r99, %p24;
	selp.b32 	%r1964, %r1963, %r99, %p1302;
	mov.b32 	%r1965, 0;
	mov.b64 	%fd5469, {%r1965, %r1964};
$L__BB0_858:
	setp.eq.f64 	%p1311, %fd1028, 0d3FF0000000000000;
	selp.f64 	%fd3553, 0d3FF0000000000000, %fd5469, %p1311;
	div.rn.f64 	%fd3554, %fd249, %fd3553;
	mul.f64 	%fd1034, %fd3554, 0d4010000000000000;
	{
	.reg .b32 %temp; 
	mov.b64 	{%temp, %r235}, %fd1021;
	}
	abs.f64 	%fd1035, %fd1021;
	{ // callseq 94, 0
	.param .b64 param0;
	st.param.f64 	[param0], %fd1035;
	.param .b64 param1;
	st.param.f64 	[param1], 0d4000000000000000;
	.param .b64 retval0;
	call.uni (retval0), 
	__internal_accurate_pow, 
	(
	param0, 
	param1
	);
	ld.param.f64 	%fd3555, [retval0];
	} // callseq 94
	setp.lt.s32 	%p1312, %r235, 0;
	neg.f64 	%fd3557, %fd3555;
	selp.f64 	%fd3558, %fd3557, %fd3555, %p1290;
	selp.f64 	%fd3559, %fd3558, %fd3555, %p1312;
	setp.eq.f64 	%p1313, %fd1021, 0d0000000000000000;
	selp.b32 	%r1966, %r235, 0, %p1290;
	or.b32  	%r1967, %r1966, 2146435072;
	selp.b32 	%r1968, %r1967, %r1966, %p1289;
	mov.b32 	%r1969, 0;
	mov.b64 	%fd3560, {%r1969, %r1968};
	selp.f64 	%fd5470, %fd3560, %fd3559, %p1313;
	add.f64 	%fd3561, %fd1021, 0d4000000000000000;
	{
	.reg .b32 %temp; 
	mov.b64 	{%temp, %r1970}, %fd3561;
	}
	and.b32  	%r1971, %r1970, 2146435072;
	setp.ne.s32 	%p1314, %r1971, 2146435072;
	@%p1314 bra 	$L__BB0_863;
	setp.num.f64 	%p1315, %fd1021, %fd1021;
	@%p1315 bra 	$L__BB0_861;
	mov.f64 	%fd3562, 0d4000000000000000;
	add.rn.f64 	%fd5470, %fd1021, %fd3562;
	bra.uni 	$L__BB0_863;
$L__BB0_861:
	setp.neu.f64 	%p1316, %fd1035, 0d7FF0000000000000;
	@%p1316 bra 	$L__BB0_863;
	selp.b32 	%r1972, %r95, %r76, %p23;
	selp.b32 	%r1973, %r1972, %r76, %p1312;
	mov.b32 	%r1974, 0;
	mov.b64 	%fd5470, {%r1974, %r1973};
$L__BB0_863:
	setp.lt.s32 	%p1318, %r75, 0;
	setp.eq.s32 	%p1319, %r96, 1062207488;
	setp.eq.f64 	%p1321, %fd1021, 0d3FF0000000000000;
	selp.f64 	%fd1040, 0d3FF0000000000000, %fd5470, %p1321;
	{
	.reg .b32 %temp; 
	mov.b64 	{%temp, %r236}, %fd947;
	}
	abs.f64 	%fd1041, %fd947;
	{ // callseq 95, 0
	.param .b64 param0;
	st.param.f64 	[param0], %fd1041;
	.param .b64 param1;
	st.param.f64 	[param1], 0d4000000000000000;
	.param .b64 retval0;
	call.uni (retval0), 
	__internal_accurate_pow, 
	(
	param0, 
	param1
	);
	ld.param.f64 	%fd3563, [retval0];
	} // callseq 95
	setp.lt.s32 	%p1322, %r236, 0;
	neg.f64 	%fd3565, %fd3563;
	selp.f64 	%fd3566, %fd3565, %fd3563, %p1319;
	selp.f64 	%fd3567, %fd3566, %fd3563, %p1322;
	setp.eq.f64 	%p1323, %fd947, 0d0000000000000000;
	selp.b32 	%r1975, %r236, 0, %p1319;
	or.b32  	%r1976, %r1975, 2146435072;
	selp.b32 	%r1977, %r1976, %r1975, %p1318;
	mov.b32 	%r1978, 0;
	mov.b64 	%fd3568, {%r1978, %r1977};
	selp.f64 	%fd5530, %fd3568, %fd3567, %p1323;
	add.f64 	%fd3569, %fd947, 0d4000000000000000;
	{
	.reg .b32 %temp; 
	mov.b64 	{%temp, %r1979}, %fd3569;
	}
	and.b32  	%r237, %r1979, 2146435072;
	setp.ne.s32 	%p1324, %r237, 2146435072;
	mov.f64 	%fd5471, %fd5530;
	@%p1324 bra 	$L__BB0_868;
	setp.num.f64 	%p1325, %fd947, %fd947;
	@%p1325 bra 	$L__BB0_866;
	mov.f64 	%fd3570, 0d4000000000000000;
	add.rn.f64 	%fd5471, %fd947, %fd3570;
	bra.uni 	$L__BB0_868;
$L__BB0_866:
	setp.neu.f64 	%p1326, %fd1041, 0d7FF0000000000000;
	mov.f64 	%fd5471, %fd5530;
	@%p1326 bra 	$L__BB0_868;
	selp.b32 	%r1980, %r95, %r76, %p23;
	selp.b32 	%r1981, %r1980, %r76, %p1322;
	mov.b32 	%r1982, 0;
	mov.b64 	%fd5471, {%r1982, %r1981};
$L__BB0_868:
	setp.ne.s32 	%p1328, %r233, 2146435072;
	setp.eq.f64 	%p1329, %fd947, 0d3FF0000000000000;
	selp.f64 	%fd3571, 0d3FF0000000000000, %fd5471, %p1329;
	add.f64 	%fd1046, %fd1040, %fd3571;
	mov.f64 	%fd5472, %fd5531;
	@%p1328 bra 	$L__BB0_873;
	setp.num.f64 	%p1330, %fd1022, %fd1022;
	@%p1330 bra 	$L__BB0_871;
	mov.f64 	%fd3572, 0d4000000000000000;
	add.rn.f64 	%fd5472, %fd1022, %fd3572;
	bra.uni 	$L__BB0_873;
$L__BB0_871:
	setp.neu.f64 	%p1331, %fd1023, 0d7FF0000000000000;
	mov.f64 	%fd5472, %fd5531;
	@%p1331 bra 	$L__BB0_873;
	setp.lt.s32 	%p1332, %r232, 0;
	selp.b32 	%r1983, %r95, %r76, %p23;
	selp.b32 	%r1984, %r1983, %r76, %p1332;
	mov.b32 	%r1985, 0;
	mov.b64 	%fd5472, {%r1985, %r1984};
$L__BB0_873:
	setp.eq.f64 	%p1333, %fd1022, 0d3FF0000000000000;
	add.f64 	%fd3573, %fd5472, 0d3FF0000000000000;
	sqrt.rn.f64 	%fd3574, %fd3573;
	mul.f64 	%fd3575, %fd3574, 0d3FF8000000000000;
	selp.f64 	%fd1050, 0d4000F876CCDF6CDA, %fd3575, %p1333;
	{
	.reg .b32 %temp; 
	mov.b64 	{%temp, %r238}, %fd1050;
	}
	abs.f64 	%fd1051, %fd1050;
	{ // callseq 96, 0
	.param .b64 param0;
	st.param.f64 	[param0], %fd1051;
	.param .b64 param1;
	st.param.f64 	[param1], 0d4000000000000000;
	.param .b64 retval0;
	call.uni (retval0), 
	__internal_accurate_pow, 
	(
	param0, 
	param1
	);
	ld.param.f64 	%fd3576, [retval0];
	} // callseq 96
	setp.lt.s32 	%p1337, %r238, 0;
	neg.f64 	%fd3578, %fd3576;
	selp.f64 	%fd3579, %fd3578, %fd3576, %p1319;
	selp.f64 	%fd3580, %fd3579, %fd3576, %p1337;
	setp.eq.f64 	%p1338, %fd1050, 0d0000000000000000;
	selp.b32 	%r1986, %r238, 0, %p1319;
	or.b32  	%r1987, %r1986, 2146435072;
	selp.b32 	%r1988, %r1987, %r1986, %p1318;
	mov.b32 	%r1989, 0;
	mov.b64 	%fd3581, {%r1989, %r1988};
	selp.f64 	%fd5473, %fd3581, %fd3580, %p1338;
	add.f64 	%fd3582, %fd1050, 0d4000000000000000;
	{
	.reg .b32 %temp; 
	mov.b64 	{%temp, %r1990}, %fd3582;
	}
	and.b32  	%r1991, %r1990, 2146435072;
	setp.ne.s32 	%p1339, %r1991, 2146435072;
	@%p1339 bra 	$L__BB0_878;
	setp.num.f64 	%p1340, %fd1050, %fd1050;
	@%p1340 bra 	$L__BB0_876;
	mov.f64 	%fd3583, 0d4000000000000000;
	add.rn.f64 	%fd5473, %fd1050, %fd3583;
	bra.uni 	$L__BB0_878;
$L__BB0_876:
	setp.neu.f64 	%p1341, %fd1051, 0d7FF0000000000000;
	@%p1341 bra 	$L__BB0_878;
	selp.b32 	%r1992, %r95, %r76, %p23;
	selp.b32 	%r1993, %r1992, %r76, %p1337;
	mov.b32 	%r1994, 0;
	mov.b64 	%fd5473, {%r1994, %r1993};
$L__BB0_878:
	setp.eq.f64 	%p1343, %fd1050, 0d3FF0000000000000;
	selp.f64 	%fd3584, 0d3FF0000000000000, %fd5473, %p1343;
	mul.f64 	%fd3585, %fd1046, 0dC000000000000000;
	div.rn.f64 	%fd1056, %fd3585, %fd3584;
	fma.rn.f64 	%fd3586, %fd1056, 0d3FF71547652B82FE, 0d4338000000000000;
	{
	.reg .b32 %temp; 
	mov.b64 	{%r239, %temp}, %fd3586;
	}
	mov.f64 	%fd3587, 0dC338000000000000;
	add.rn.f64 	%fd3588, %fd3586, %fd3587;
	fma.rn.f64 	%fd3589, %fd3588, 0dBFE62E42FEFA39EF, %fd1056;
	fma.rn.f64 	%fd3590, %fd3588, 0dBC7ABC9E3B39803F, %fd3589;
	fma.rn.f64 	%fd3591, %fd3590, 0d3E5ADE1569CE2BDF, 0d3E928AF3FCA213EA;
	fma.rn.f64 	%fd3592, %fd3591, %fd3590, 0d3EC71DEE62401315;
	fma.rn.f64 	%fd3593, %fd3592, %fd3590, 0d3EFA01997C89EB71;
	fma.rn.f64 	%fd3594, %fd3593, %fd3590, 0d3F2A01A014761F65;
	fma.rn.f64 	%fd3595, %fd3594, %fd3590, 0d3F56C16C1852B7AF;
	fma.rn.f64 	%fd3596, %fd3595, %fd3590, 0d3F81111111122322;
	fma.rn.f64 	%fd3597, %fd3596, %fd3590, 0d3FA55555555502A1;
	fma.rn.f64 	%fd3598, %fd3597, %fd3590, 0d3FC5555555555511;
	fma.rn.f64 	%fd3599, %fd3598, %fd3590, 0d3FE000000000000B;
	fma.rn.f64 	%fd3600, %fd3599, %fd3590, 0d3FF0000000000000;
	fma.rn.f64 	%fd3601, %fd3600, %fd3590, 0d3FF0000000000000;
	{
	.reg .b32 %temp; 
	mov.b64 	{%r240, %temp}, %fd3601;
	}
	{
	.reg .b32 %temp; 
	mov.b64 	{%temp, %r241}, %fd3601;
	}
	shl.b32 	%r1995, %r239, 20;
	add.s32 	%r1996, %r1995, %r241;
	mov.b64 	%fd5474, {%r240, %r1996};
	{
	.reg .b32 %temp; 
	mov.b64 	{%temp, %r1997}, %fd1056;
	}
	mov.b32 	%f26, %r1997;
	abs.f32 	%f7, %f26;
	setp.lt.f32 	%p1344, %f7, 0f4086232B;
	@%p1344 bra 	$L__BB0_881;
	setp.lt.f64 	%p1345, %fd1056, 0d0000000000000000;
	add.f64 	%fd3602, %fd1056, 0d7FF0000000000000;
	selp.f64 	%fd5474, 0d0000000000000000, %fd3602, %p1345;
	setp.geu.f32 	%p1346, %f7, 0f40874800;
	@%p1346 bra 	$L__BB0_881;
	shr.u32 	%r1998, %r239, 31;
	add.s32 	%r1999, %r239, %r1998;
	shr.s32 	%r2000, %r1999, 1;
	shl.b32 	%r2001, %r2000, 20;
	add.s32 	%r2002, %r241, %r2001;
	mov.b64 	%fd3603, {%r240, %r2002};
	sub.s32 	%r2003, %r239, %r2000;
	shl.b32 	%r2004, %r2003, 20;
	add.s32 	%r2005, %r2004, 1072693248;
	mov.b32 	%r2006, 0;
	mov.b64 	%fd3604, {%r2006, %r2005};
	mul.f64 	%fd5474, %fd3604, %fd3603;
$L__BB0_881:
	setp.geu.f64 	%p1347, %fd951, %fd259;
	mul.f64 	%fd3605, %fd1021, %fd1034;
	mul.f64 	%fd1061, %fd3605, %fd5474;
	@%p1347 bra 	$L__BB0_910;
	setp.lt.s32 	%p1385, %r523, 1;
	sub.f64 	%fd1062, %fd259, %fd951;
	mov.f64 	%fd5480, 0d0000000000000000;
	@%p1385 bra 	$L__BB0_909;
	setp.eq.s32 	%p1386, %r18, 0;
	{
	.reg .b32 %temp; 
	mov.b64 	{%temp, %r242}, %fd1062;
	}
	abs.f64 	%fd1063, %fd1062;
	mov.f64 	%fd5480, 0d0000000000000000;
	mov.b32 	%r4176, 0;
	@%p1386 bra 	$L__BB0_900;
	mov.f64 	%fd5480, 0d0000000000000000;
	mov.b32 	%r4175, 0;
$L__BB0_885:
	setp.neu.f64 	%p1387, %fd1062, 0d0000000000000000;
	setp.lt.s32 	%p1388, %r242, 0;
	mul.wide.u32 	%rd410, %r4175, 8;
	add.s64 	%rd92, %rd175, %rd410;
	ld.f64 	%fd1065, [%rd92];
	add.s32 	%r2058, %r4175, 1;
	cvt.rn.f64.u32 	%fd1066, %r2058;
	{
	.reg .b32 %temp; 
	mov.b64 	{%temp, %r244}, %fd1066;
	}
	shr.u32 	%r2059, %r244, 20;
	and.b32  	%r2060, %r2059, 2047;
	add.s32 	%r2061, %r2060, -1012;
	mov.b64 	%rd411, %fd1066;
	shl.b64 	%rd412, %rd411, %r2061;
	setp.eq.s64 	%p1389, %rd412, -9223372036854775808;
	{ // callseq 100, 0
	.param .b64 param0;
	st.param.f64 	[param0], %fd1063;
	.param .b64 param1;
	st.param.f64 	[param1], %fd1066;
	.param .b64 retval0;
	call.uni (retval0), 
	__internal_accurate_pow, 
	(
	param0, 
	param1
	);
	ld.param.f64 	%fd3632, [retval0];
	} // callseq 100
	and.pred  	%p67, %p1388, %p1389;
	neg.f64 	%fd3634, %fd3632;
	selp.f64 	%fd5477, %fd3634, %fd3632, %p67;
	@%p1387 bra 	$L__BB0_887;
	selp.b32 	%r2062, %r242, 0, %p1389;
	setp.lt.s32 	%p1391, %r244, 0;
	or.b32  	%r2063, %r2062, 2146435072;
	selp.b32 	%r2064, %r2063, %r2062, %p1391;
	mov.b32 	%r2065, 0;
	mov.b64 	%fd5477, {%r2065, %r2064};
$L__BB0_887:
	add.f64 	%fd3635, %fd1062, %fd1066;
	{
	.reg .b32 %temp; 
	mov.b64 	{%temp, %r2066}, %fd3635;
	}
	and.b32  	%r2067, %r2066, 2146435072;
	setp.ne.s32 	%p1392, %r2067, 2146435072;
	@%p1392 bra 	$L__BB0_892;
	setp.num.f64 	%p1393, %fd1062, %fd1062;
	@%p1393 bra 	$L__BB0_890;
	add.rn.f64 	%fd5477, %fd1062, %fd1066;
	bra.uni 	$L__BB0_892;
$L__BB0_890:
	setp.neu.f64 	%p1394, %fd1063, 0d7FF0000000000000;
	@%p1394 bra 	$L__BB0_892;
	setp.lt.s32 	%p1395, %r244, 0;
	selp.b32 	%r2068, 0, 2146435072, %p1395;
	and.b32  	%r2069, %r244, 2147483647;
	setp.ne.s32 	%p1396, %r2069, 1071644672;
	or.b32  	%r2070, %r2068, -2147483648;
	selp.b32 	%r2071, %r2070, %r2068, %p1396;
	selp.b32 	%r2072, %r2071, %r2068, %p67;
	mov.b32 	%r2073, 0;
	mov.b64 	%fd5477, {%r2073, %r2072};
$L__BB0_892:
	setp.eq.f64 	%p1397, %fd1062, 0d3FF0000000000000;
	selp.f64 	%fd3636, 0d3FF0000000000000, %fd5477, %p1397;
	div.rn.f64 	%fd3637, %fd1065, %fd1066;
	fma.rn.f64 	%fd1073, %fd3637, %fd3636, %fd5480;
	ld.f64 	%fd1074, [%rd92+8];
	add.s32 	%r4175, %r4175, 2;
	cvt.rn.f64.u32 	%fd1075, %r4175;
	{
	.reg .b32 %temp; 
	mov.b64 	{%temp, %r246}, %fd1075;
	}
	shr.u32 	%r2074, %r246, 20;
	and.b32  	%r2075, %r2074, 2047;
	add.s32 	%r2076, %r2075, -1012;
	mov.b64 	%rd413, %fd1075;
	shl.b64 	%rd414, %rd413, %r2076;
	setp.eq.s64 	%p1400, %rd414, -9223372036854775808;
	{ // callseq 101, 0
	.param .b64 param0;
	st.param.f64 	[param0], %fd1063;
	.param .b64 param1;
	st.param.f64 	[param1], %fd1075;
	.param .b64 retval0;
	call.uni (retval0), 
	__internal_accurate_pow, 
	(
	param0, 
	param1
	);
	ld.param.f64 	%fd3638, [retval0];
	} // callseq 101
	and.pred  	%p68, %p1388, %p1400;
	neg.f64 	%fd3640, %fd3638;
	selp.f64 	%fd5479, %fd3640, %fd3638, %p68;
	@%p1387 bra 	$L__BB0_894;
	selp.b32 	%r2077, %r242, 0, %p1400;
	setp.lt.s32 	%p1402, %r246, 0;
	or.b32  	%r2078, %r2077, 2146435072;
	selp.b32 	%r2079, %r2078, %r2077, %p1402;
	mov.b32 	%r2080, 0;
	mov.b64 	%fd5479, {%r2080, %r2079};
$L__BB0_894:
	add.f64 	%fd3641, %fd1062, %fd1075;
	{
	.reg .b32 %temp; 
	mov.b64 	{%temp, %r2081}, %fd3641;
	}
	and.b32  	%r2082, %r2081, 2146435072;
	setp.ne.s32 	%p1403, %r2082, 2146435072;
	@%p1403 bra 	$L__BB0_899;
	setp.nan.f64 	%p1404, %fd1062, %fd1062;
	@%p1404 bra 	$L__BB0_898;
	setp.neu.f64 	%p1405, %fd1063, 0d7FF0000000000000;
	@%p1405 bra 	$L__BB0_899;
	setp.lt.s32 	%p1406, %r246, 0;
	selp.b32 	%r2083, 0, 2146435072, %p1406;
	and.b32  	%r2084, %r246, 2147483647;
	setp.ne.s32 	%p1407, %r2084, 1071644672;
	or.b32  	%r2085, %r2083, -2147483648;
	selp.b32 	%r2086, %r2085, %r2083, %p1407;
	selp.b32 	%r2087, %r2086, %r2083, %p68;
	mov.b32 	%r2088, 0;
	mov.b64 	%fd5479, {%r2088, %r2087};
	bra.uni 	$L__BB0_899;
$L__BB0_898:
	add.rn.f64 	%fd5479, %fd1062, %fd1075;
$L__BB0_899:
	selp.f64 	%fd3642, 0d3FF0000000000000, %fd5479, %p1397;
	div.rn.f64 	%fd3643, %fd1074, %fd1075;
	fma.rn.f64 	%fd5480, %fd3643, %fd3642, %fd1073;
	setp.ne.s32 	%p1409, %r4175, %r20;
	mov.u32 	%r4176, %r20;
	@%p1409 bra 	$L__BB0_885;
$L__BB0_900:
	setp.eq.s32 	%p1410, %r19, 0;
	@%p1410 bra 	$L__BB0_909;
	setp.neu.f64 	%p1411, %fd1062, 0d0000000000000000;
	setp.lt.s32 	%p1412, %r242, 0;
	mul.wide.u32 	%rd415, %r4176, 8;
	add.s64 	%rd416, %rd175, %rd415;
	ld.f64 	%fd1085, [%rd416];
	add.s32 	%r2089, %r4176, 1;
	cvt.rn.f64.u32 	%fd1086, %r2089;
	{
	.reg .b32 %temp; 
	mov.b64 	{%temp, %r248}, %fd1086;
	}
	shr.u32 	%r2090, %r248, 20;
	and.b32  	%r2091, %r2090, 2047;
	add.s32 	%r2092, %r2091, -1012;
	mov.b64 	%rd417, %fd1086;
	shl.b64 	%rd418, %rd417, %r2092;
	setp.eq.s64 	%p1413, %rd418, -9223372036854775808;
	{ // callseq 102, 0
	.param .b64 param0;
	st.param.f64 	[param0], %fd1063;
	.param .b64 param1;
	st.param.f64 	[param1], %fd1086;
	.param .b64 retval0;
	call.uni (retval0), 
	__internal_accurate_pow, 
	(
	param0, 
	param1
	);
	ld.param.f64 	%fd3644, [retval0];
	} // callseq 102
	and.pred  	%p69, %p1412, %p1413;
	neg.f64 	%fd3646, %fd3644;
	selp.f64 	%fd5483, %fd3646, %fd3644, %p69;
	@%p1411 bra 	$L__BB0_903;
	selp.b32 	%r2093, %r242, 0, %p1413;
	setp.lt.s32 	%p1415, %r248, 0;
	or.b32  	%r2094, %r2093, 2146435072;
	selp.b32 	%r2095, %r2094, %r2093, %p1415;
	mov.b32 	%r2096, 0;
	mov.b64 	%fd5483, {%r2096, %r2095};
$L__BB0_903:
	add.f64 	%fd3647, %fd1062, %fd1086;
	{
	.reg .b32 %temp; 
	mov.b64 	{%temp, %r2097}, %fd3647;
	}
	and.b32  	%r2098, %r2097, 2146435072;
	setp.ne.s32 	%p1416, %r2098, 2146435072;
	@%p1416 bra 	$L__BB0_908;
	setp.nan.f64 	%p1417, %fd1062, %fd1062;
	@%p1417 bra 	$L__BB0_907;
	setp.neu.f64 	%p1418, %fd1063, 0d7FF0000000000000;
	@%p1418 bra 	$L__BB0_908;
	setp.lt.s32 	%p1419, %r248, 0;
	selp.b32 	%r2099, 0, 2146435072, %p1419;
	and.b32  	%r2100, %r248, 2147483647;
	setp.ne.s32 	%p1420, %r2100, 1071644672;
	or.b32  	%r2101, %r2099, -2147483648;
	selp.b32 	%r2102, %r2101, %r2099, %p1420;
	selp.b32 	%r2103, %r2102, %r2099, %p69;
	mov.b32 	%r2104, 0;
	mov.b64 	%fd5483, {%r2104, %r2103};
	bra.uni 	$L__BB0_908;
$L__BB0_907:
	add.rn.f64 	%fd5483, %fd1062, %fd1086;
$L__BB0_908:
	setp.eq.f64 	%p1421, %fd1062, 0d3FF0000000000000;
	selp.f64 	%fd3648, 0d3FF0000000000000, %fd5483, %p1421;
	div.rn.f64 	%fd3649, %fd1085, %fd1086;
	fma.rn.f64 	%fd5480, %fd3649, %fd3648, %fd5480;
$L__BB0_909:
	sub.f64 	%fd5495, %fd2, %fd5480;
	bra.uni 	$L__BB0_938;
$L__BB0_910:
	setp.lt.s32 	%p1348, %r523, 1;
	sub.f64 	%fd1096, %fd951, %fd259;
	mov.f64 	%fd5490, 0d0000000000000000;
	@%p1348 bra 	$L__BB0_937;
	setp.eq.s32 	%p1349, %r18, 0;
	{
	.reg .b32 %temp; 
	mov.b64 	{%temp, %r249}, %fd1096;
	}
	abs.f64 	%fd1097, %fd1096;
	mov.f64 	%fd5490, 0d0000000000000000;
	mov.b32 	%r4178, 0;
	@%p1349 bra 	$L__BB0_928;
	mov.f64 	%fd5490, 0d0000000000000000;
	mov.b32 	%r4177, 0;
$L__BB0_913:
	setp.neu.f64 	%p1350, %fd1096, 0d0000000000000000;
	setp.lt.s32 	%p1351, %r249, 0;
	mul.wide.u32 	%rd401, %r4177, 8;
	add.s64 	%rd96, %rd175, %rd401;
	ld.f64 	%fd1099, [%rd96];
	add.s32 	%r2009, %r4177, 1;
	cvt.rn.f64.u32 	%fd1100, %r2009;
	{
	.reg .b32 %temp; 
	mov.b64 	{%temp, %r251}, %fd1100;
	}
	shr.u32 	%r2010, %r251, 20;
	and.b32  	%r2011, %r2010, 2047;
	add.s32 	%r2012, %r2011, -1012;
	mov.b64 	%rd402, %fd1100;
	shl.b64 	%rd403, %rd402, %r2012;
	setp.eq.s64 	%p1352, %rd403, -9223372036854775808;
	{ // callseq 97, 0
	.param .b64 param0;
	st.param.f64 	[param0], %fd1097;
	.param .b64 param1;
	st.param.f64 	[param1], %fd1100;
	.param .b64 retval0;
	call.uni (retval0), 
	__internal_accurate_pow, 
	(
	param0, 
	param1
	);
	ld.param.f64 	%fd3610, [retval0];
	} // callseq 97
	and.pred  	%p70, %p1351, %p1352;
	neg.f64 	%fd3612, %fd3610;
	selp.f64 	%fd5487, %fd3612, %fd3610, %p70;
	@%p1350 bra 	$L__BB0_915;
	selp.b32 	%r2013, %r249, 0, %p1352;
	setp.lt.s32 	%p1354, %r251, 0;
	or.b32  	%r2014, %r2013, 2146435072;
	selp.b32 	%r2015, %r2014, %r2013, %p1354;
	mov.b32 	%r2016, 0;
	mov.b64 	%fd5487, {%r2016, %r2015};
$L__BB0_915:
	add.f64 	%fd3613, %fd1096, %fd1100;
	{
	.reg .b32 %temp; 
	mov.b64 	{%temp, %r2017}, %fd3613;
	}
	and.b32  	%r2018, %r2017, 2146435072;
	setp.ne.s32 	%p1355, %r2018, 2146435072;
	@%p1355 bra 	$L__BB0_920;
	setp.num.f64 	%p1356, %fd1096, %fd1096;
	@%p1356 bra 	$L__BB0_918;
	add.rn.f64 	%fd5487, %fd1096, %fd1100;
	bra.uni 	$L__BB0_920;
$L__BB0_918:
	setp.neu.f64 	%p1357, %fd1097, 0d7FF0000000000000;
	@%p1357 bra 	$L__BB0_920;
	setp.lt.s32 	%p1358, %r251, 0;
	selp.b32 	%r2019, 0, 2146435072, %p1358;
	and.b32  	%r2020, %r251, 2147483647;
	setp.ne.s32 	%p1359, %r2020, 1071644672;
	or.b32  	%r2021, %r2019, -2147483648;
	selp.b32 	%r2022, %r2021, %r2019, %p1359;
	selp.b32 	%r2023, %r2022, %r2019, %p70;
	mov.b32 	%r2024, 0;
	mov.b64 	%fd5487, {%r2024, %r2023};
$L__BB0_920:
	setp.eq.f64 	%p1360, %fd1096, 0d3FF0000000000000;
	selp.f64 	%fd3614, 0d3FF0000000000000, %fd5487, %p1360;
	div.rn.f64 	%fd3615, %fd1099, %fd1100;
	fma.rn.f64 	%fd1107, %fd3615, %fd3614, %fd5490;
	ld.f64 	%fd1108, [%rd96+8];
	add.s32 	%r4177, %r4177, 2;
	cvt.rn.f64.u32 	%fd1109, %r4177;
	{
	.reg .b32 %temp; 
	mov.b64 	{%temp, %r253}, %fd1109;
	}
	shr.u32 	%r2025, %r253, 20;
	and.b32  	%r2026, %r2025, 2047;
	add.s32 	%r2027, %r2026, -1012;
	mov.b64 	%rd404, %fd1109;
	shl.b64 	%rd405, %rd404, %r2027;
	setp.eq.s64 	%p1363, %rd405, -9223372036854775808;
	{ // callseq 98, 0
	.param .b64 param0;
	st.param.f64 	[param0], %fd1097;
	.param .b64 param1;
	st.param.f64 	[param1], %fd1109;
	.param .b64 retval0;
	call.uni (retval0), 
	__internal_accurate_pow, 
	(
	param0, 
	param1
	);
	ld.param.f64 	%fd3616, [retval0];
	} // callseq 98
	and.pred  	%p71, %p1351, %p1363;
	neg.f64 	%fd3618, %fd3616;
	selp.f64 	%fd5489, %fd3618, %fd3616, %p71;
	@%p1350 bra 	$L__BB0_922;
	selp.b32 	%r2028, %r249, 0, %p1363;
	setp.lt.s32 	%p1365, %r253, 0;
	or.b32  	%r2029, %r2028, 2146435072;
	selp.b32 	%r2030, %r2029, %r2028, %p1365;
	mov.b32 	%r2031, 0;
	mov.b64 	%fd5489, {%r2031, %r2030};
$L__BB0_922:
	add.f64 	%fd3619, %fd1096, %fd1109;
	{
	.reg .b32 %temp; 
	mov.b64 	{%temp, %r2032}, %fd3619;
	}
	and.b32  	%r2033, %r2032, 2146435072;
	setp.ne.s32 	%p1366, %r2033, 2146435072;
	@%p1366 bra 	$L__BB0_927;
	setp.nan.f64 	%p1367, %fd1096, %fd1096;
	@%p1367 bra 	$L__BB0_926;
	setp.neu.f64 	%p1368, %fd1097, 0d7FF0000000000000;
	@%p1368 bra 	$L__BB0_927;
	setp.lt.s32 	%p1369, %r253, 0;
	selp.b32 	%r2034, 0, 2146435072, %p1369;
	and.b32  	%r2035, %r253, 2147483647;
	setp.ne.s32 	%p1370, %r2035, 1071644672;
	or.b32  	%r2036, %r2034, -2147483648;
	selp.b32 	%r2037, %r2036, %r2034, %p1370;
	selp.b32 	%r2038, %r2037, %r2034, %p71;
	mov.b32 	%r2039, 0;
	mov.b64 	%fd5489, {%r2039, %r2038};
	bra.uni 	$L__BB0_927;
$L__BB0_926:
	add.rn.f64 	%fd5489, %fd1096, %fd1109;
$L__BB0_927:
	selp.f64 	%fd3620, 0d3FF0000000000000, %fd5489, %p1360;
	div.rn.f64 	%fd3621, %fd1108, %fd1109;
	fma.rn.f64 	%fd5490, %fd3621, %fd3620, %fd1107;
	setp.ne.s32 	%p1372, %r4177, %r20;
	mov.u32 	%r4178, %r20;
	@%p1372 bra 	$L__BB0_913;
$L__BB0_928:
	setp.eq.s32 	%p1373, %r19, 0;
	@%p1373 bra 	$L__BB0_937;
	setp.neu.f64 	%p1374, %fd1096, 0d0000000000000000;
	setp.lt.s32 	%p1375, %r249, 0;
	mul.wide.u32 	%rd406, %r4178, 8;
	add.s64 	%rd407, %rd175, %rd406;
	ld.f64 	%fd1119, [%rd407];
	add.s32 	%r2040, %r4178, 1;
	cvt.rn.f64.u32 	%fd1120, %r2040;
	{
	.reg .b32 %temp; 
	mov.b64 	{%temp, %r255}, %fd1120;
	}
	shr.u32 	%r2041, %r255, 20;
	and.b32  	%r2042, %r2041, 2047;
	add.s32 	%r2043, %r2042, -1012;
	mov.b64 	%rd408, %fd1120;
	shl.b64 	%rd409, %rd408, %r2043;
	setp.eq.s64 	%p1376, %rd409, -9223372036854775808;
	{ // callseq 99, 0
	.param .b64 param0;
	st.param.f64 	[param0], %fd1097;
	.param .b64 param1;
	st.param.f64 	[param1], %fd1120;
	.param .b64 retval0;
	call.uni (retval0), 
	__internal_accurate_pow, 
	(
	param0, 
	param1
	);
	ld.param.f64 	%fd3622, [retval0];
	} // callseq 99
	and.pred  	%p72, %p1375, %p1376;
	neg.f64 	%fd3624, %fd3622;
	selp.f64 	%fd5493, %fd3624, %fd3622, %p72;
	@%p1374 bra 	$L__BB0_931;
	selp.b32 	%r2044, %r249, 0, %p1376;
	setp.lt.s32 	%p1378, %r255, 0;
	or.b32  	%r2045, %r2044, 2146435072;
	selp.b32 	%r2046, %r2045, %r2044, %p1378;
	mov.b32 	%r2047, 0;
	mov.b64 	%fd5493, {%r2047, %r2046};
$L__BB0_931:
	add.f64 	%fd3625, %fd1096, %fd1120;
	{
	.reg .b32 %temp; 
	mov.b64 	{%temp, %r2048}, %fd3625;
	}
	and.b32  	%r2049, %r2048, 2146435072;
	setp.ne.s32 	%p1379, %r2049, 2146435072;
	@%p1379 bra 	$L__BB0_936;
	setp.nan.f64 	%p1380, %fd1096, %fd1096;
	@%p1380 bra 	$L__BB0_935;
	setp.neu.f64 	%p1381, %fd1097, 0d7FF0000000000000;
	@%p1381 bra 	$L__BB0_936;
	setp.lt.s32 	%p1382, %r255, 0;
	selp.b32 	%r2050, 0, 2146435072, %p1382;
	and.b32  	%r2051, %r255, 2147483647;
	setp.ne.s32 	%p1383, %r2051, 1071644672;
	or.b32  	%r2052, %r2050, -2147483648;
	selp.b32 	%r2053, %r2052, %r2050, %p1383;
	selp.b32 	%r2054, %r2053, %r2050, %p72;
	mov.b32 	%r2055, 0;
	mov.b64 	%fd5493, {%r2055, %r2054};
	bra.uni 	$L__BB0_936;
$L__BB0_935:
	add.rn.f64 	%fd5493, %fd1096, %fd1120;
$L__BB0_936:
	setp.eq.f64 	%p1384, %fd1096, 0d3FF0000000000000;
	selp.f64 	%fd3626, 0d3FF0000000000000, %fd5493, %p1384;
	div.rn.f64 	%fd3627, %fd1119, %fd1120;
	fma.rn.f64 	%fd5490, %fd3627, %fd3626, %fd5490;
$L__BB0_937:
	add.f64 	%fd5495, %fd2, %fd5490;
$L__BB0_938:
	setp.ne.s32 	%p1422, %r233, 2146435072;
	sub.f64 	%fd1131, %fd945, %fd5495;
	mov.f64 	%fd5496, %fd5531;
	@%p1422 bra 	$L__BB0_943;
	setp.num.f64 	%p1423, %fd1022, %fd1022;
	@%p1423 bra 	$L__BB0_941;
	mov.f64 	%fd3650, 0d4000000000000000;
	add.rn.f64 	%fd5496, %fd1022, %fd3650;
	bra.uni 	$L__BB0_943;
$L__BB0_941:
	setp.neu.f64 	%p1424, %fd1023, 0d7FF0000000000000;
	mov.f64 	%fd5496, %fd5531;
	@%p1424 bra 	$L__BB0_943;
	setp.lt.s32 	%p1425, %r232, 0;
	selp.b32 	%r2105, %r95, %r76, %p23;
	selp.b32 	%r2106, %r2105, %r76, %p1425;
	mov.b32 	%r2107, 0;
	mov.b64 	%fd5496, {%r2107, %r2106};
$L__BB0_943:
	setp.eq.f64 	%p1426, %fd1022, 0d3FF0000000000000;
	setp.lt.s32 	%p1427, %r77, 0;
	setp.eq.s32 	%p1428, %r101, 1072693248;
	add.f64 	%fd3651, %fd5496, 0d3FF0000000000000;
	sqrt.rn.f64 	%fd3652, %fd3651;
	mul.f64 	%fd3653, %fd3652, 0d3FF8000000000000;
	selp.f64 	%fd1135, 0d4000F876CCDF6CDA, %fd3653, %p1426;
	{
	.reg .b32 %temp; 
	mov.b64 	{%temp, %r256}, %fd1135;
	}
	abs.f64 	%fd1136, %fd1135;
	{ // callseq 103, 0
	.param .b64 param0;
	st.param.f64 	[param0], %fd1136;
	.param .b64 param1;
	st.param.f64 	[param1], 0d4010000000000000;
	.param .b64 retval0;
	call.uni (retval0), 
	__internal_accurate_pow, 
	(
	param0, 
	param1
	);
	ld.param.f64 	%fd3654, [retval0];
	} // callseq 103
	setp.lt.s32 	%p1430, %r256, 0;
	neg.f64 	%fd3656, %fd3654;
	selp.f64 	%fd3657, %fd3656, %fd3654, %p1428;
	selp.f64 	%fd3658, %fd3657, %fd3654, %p1430;
	setp.eq.f64 	%p1431, %fd1135, 0d0000000000000000;
	selp.b32 	%r2108, %r256, 0, %p1428;
	or.b32  	%r2109, %r2108, 2146435072;
	selp.b32 	%r2110, %r2109, %r2108, %p1427;
	mov.b32 	%r2111, 0;
	mov.b64 	%fd3659, {%r2111, %r2110};
	selp.f64 	%fd5497, %fd3659, %fd3658, %p1431;
	add.f64 	%fd3660, %fd1135, 0d4010000000000000;
	{
	.reg .b32 %temp; 
	mov.b64 	{%temp, %r2112}, %fd3660;
	}
	and.b32  	%r2113, %r2112, 2146435072;
	setp.ne.s32 	%p1432, %r2113, 2146435072;
	@%p1432 bra 	$L__BB0_948;
	setp.num.f64 	%p1433, %fd1135, %fd1135;
	@%p1433 bra 	$L__BB0_946;
	mov.f64 	%fd3661, 0d4010000000000000;
	add.rn.f64 	%fd5497, %fd1135, %fd3661;
	bra.uni 	$L__BB0_948;
$L__BB0_946:
	setp.neu.f64 	%p1434, %fd1136, 0d7FF0000000000000;
	@%p1434 bra 	$L__BB0_948;
	selp.b32 	%r2114, %r100, %r99, %p24;
	selp.b32 	%r2115, %r2114, %r99, %p1430;
	mov.b32 	%r2116, 0;
	mov.b64 	%fd5497, {%r2116, %r2115};
$L__BB0_948:
	setp.lt.s32 	%p1436, %r75, 0;
	setp.eq.s32 	%p1437, %r96, 1062207488;
	setp.eq.f64 	%p1439, %fd1135, 0d3FF0000000000000;
	selp.f64 	%fd3662, 0d3FF0000000000000, %fd5497, %p1439;
	div.rn.f64 	%fd3663, %fd249, %fd3662;
	mul.f64 	%fd1141, %fd3663, 0d4010000000000000;
	{
	.reg .b32 %temp; 
	mov.b64 	{%temp, %r257}, %fd1131;
	}
	abs.f64 	%fd1142, %fd1131;
	{ // callseq 104, 0
	.param .b64 param0;
	st.param.f64 	[param0], %fd1142;
	.param .b64 param1;
	st.param.f64 	[param1], 0d4000000000000000;
	.param .b64 retval0;
	call.uni (retval0), 
	__internal_accurate_pow, 
	(
	param0, 
	param1
	);
	ld.param.f64 	%fd3664, [retval0];
	} // callseq 104
	setp.lt.s32 	%p1440, %r257, 0;
	neg.f64 	%fd3666, %fd3664;
	selp.f64 	%fd3667, %fd3666, %fd3664, %p1437;
	selp.f64 	%fd3668, %fd3667, %fd3664, %p1440;
	setp.eq.f64 	%p1441, %fd1131, 0d0000000000000000;
	selp.b32 	%r2117, %r257, 0, %p1437;
	or.b32  	%r2118, %r2117, 2146435072;
	selp.b32 	%r2119, %r2118, %r2117, %p1436;
	mov.b32 	%r2120, 0;
	mov.b64 	%fd3669, {%r2120, %r2119};
	selp.f64 	%fd5498, %fd3669, %fd3668, %p1441;
	add.f64 	%fd3670, %fd1131, 0d4000000000000000;
	{
	.reg .b32 %temp; 
	mov.b64 	{%temp, %r2121}, %fd3670;
	}
	and.b32  	%r2122, %r2121, 2146435072;
	setp.ne.s32 	%p1442, %r2122, 2146435072;
	@%p1442 bra 	$L__BB0_953;
	setp.num.f64 	%p1443, %fd1131, %fd1131;
	@%p1443 bra 	$L__BB0_951;
	mov.f64 	%fd3671, 0d4000000000000000;
	add.rn.f64 	%fd5498, %fd1131, %fd3671;
	bra.uni 	$L__BB0_953;
$L__BB0_951:
	setp.neu.f64 	%p1444, %fd1142, 0d7FF0000000000000;
	@%p1444 bra 	$L__BB0_953;
	setp.lt.s32 	%p1445, %r257, 0;
	selp.b32 	%r2123, %r95, %r76, %p23;
	selp.b32 	%r2124, %r2123, %r76, %p1445;
	mov.b32 	%r2125, 0;
	mov.b64 	%fd5498, {%r2125, %r2124};
$L__BB0_953:
	setp.ne.s32 	%p1446, %r237, 2146435072;
	setp.eq.f64 	%p1447, %fd1131, 0d3FF0000000000000;
	selp.f64 	%fd1147, 0d3FF0000000000000, %fd5498, %p1447;
	mov.f64 	%fd5499, %fd5530;
	@%p1446 bra 	$L__BB0_958;
	setp.num.f64 	%p1448, %fd947, %fd947;
	@%p1448 bra 	$L__BB0_956;
	mov.f64 	%fd3672, 0d4000000000000000;
	add.rn.f64 	%fd5499, %fd947, %fd3672;
	bra.uni 	$L__BB0_958;
$L__BB0_956:
	setp.neu.f64 	%p1449, %fd1041, 0d7FF0000000000000;
	mov.f64 	%fd5499, %fd5530;
	@%p1449 bra 	$L__BB0_958;
	setp.lt.s32 	%p1450, %r236, 0;
	selp.b32 	%r2126, %r95, %r76, %p23;
	selp.b32 	%r2127, %r2126, %r76, %p1450;
	mov.b32 	%r2128, 0;
	mov.b64 	%fd5499, {%r2128, %r2127};
$L__BB0_958:
	setp.eq.f64 	%p1451, %fd947, 0d3FF0000000000000;
	selp.f64 	%fd3673, 0d3FF0000000000000, %fd5499, %p1451;
	add.f64 	%fd1151, %fd1147, %fd3673;
	mov.f64 	%fd5500, %fd5531;
	@%p1422 bra 	$L__BB0_963;
	setp.num.f64 	%p1453, %fd1022, %fd1022;
	@%p1453 bra 	$L__BB0_961;
	mov.f64 	%fd3674, 0d4000000000000000;
	add.rn.f64 	%fd5500, %fd1022, %fd3674;
	bra.uni 	$L__BB0_963;
$L__BB0_961:
	setp.neu.f64 	%p1454, %fd1023, 0d7FF0000000000000;
	mov.f64 	%fd5500, %fd5531;
	@%p1454 bra 	$L__BB0_963;
	setp.lt.s32 	%p1455, %r232, 0;
	selp.b32 	%r2129, %r95, %r76, %p23;
	selp.b32 	%r2130, %r2129, %r76, %p1455;
	mov.b32 	%r2131, 0;
	mov.b64 	%fd5500, {%r2131, %r2130};
$L__BB0_963:
	add.f64 	%fd3675, %fd5500, 0d3FF0000000000000;
	sqrt.rn.f64 	%fd3676, %fd3675;
	mul.f64 	%fd3677, %fd3676, 0d3FF8000000000000;
	selp.f64 	%fd1155, 0d4000F876CCDF6CDA, %fd3677, %p1426;
	{
	.reg .b32 %temp; 
	mov.b64 	{%temp, %r258}, %fd1155;
	}
	abs.f64 	%fd1156, %fd1155;
	{ // callseq 105, 0
	.param .b64 param0;
	st.param.f64 	[param0], %fd1156;
	.param .b64 param1;
	st.param.f64 	[param1], 0d4000000000000000;
	.param .b64 retval0;
	call.uni (retval0), 
	__internal_accurate_pow, 
	(
	param0, 
	param1
	);
	ld.param.f64 	%fd3678, [retval0];
	} // callseq 105
	setp.lt.s32 	%p1460, %r258, 0;
	neg.f64 	%fd3680, %fd3678;
	selp.f64 	%fd3681, %fd3680, %fd3678, %p1437;
	selp.f64 	%fd3682, %fd3681, %fd3678, %p1460;
	setp.eq.f64 	%p1461, %fd1155, 0d0000000000000000;
	selp.b32 	%r2132, %r258, 0, %p1437;
	or.b32  	%r2133, %r2132, 2146435072;
	selp.b32 	%r2134, %r2133, %r2132, %p1436;
	mov.b32 	%r2135, 0;
	mov.b64 	%fd3683, {%r2135, %r2134};
	selp.f64 	%fd5501, %fd3683, %fd3682, %p1461;
	add.f64 	%fd3684, %fd1155, 0d4000000000000000;
	{
	.reg .b32 %temp; 
	mov.b64 	{%temp, %r2136}, %fd3684;
	}
	and.b32  	%r2137, %r2136, 2146435072;
	setp.ne.s32 	%p1462, %r2137, 2146435072;
	@%p1462 bra 	$L__BB0_968;
	setp.num.f64 	%p1463, %fd1155, %fd1155;
	@%p1463 bra 	$L__BB0_966;
	mov.f64 	%fd3685, 0d4000000000000000;
	add.rn.f64 	%fd5501, %fd1155, %fd3685;
	bra.uni 	$L__BB0_968;
$L__BB0_966:
	setp.neu.f64 	%p1464, %fd1156, 0d7FF0000000000000;
	@%p1464 bra 	$L__BB0_968;
	selp.b32 	%r2138, %r95, %r76, %p23;
	selp.b32 	%r2139, %r2138, %r76, %p1460;
	mov.b32 	%r2140, 0;
	mov.b64 	%fd5501, {%r2140, %r2139};
$L__BB0_968:
	setp.eq.f64 	%p1466, %fd1155, 0d3FF0000000000000;
	selp.f64 	%fd3686, 0d3FF0000000000000, %fd5501, %p1466;
	mul.f64 	%fd3687, %fd1151, 0dC000000000000000;
	div.rn.f64 	%fd1161, %fd3687, %fd3686;
	fma.rn.f64 	%fd3688, %fd1161, 0d3FF71547652B82FE, 0d4338000000000000;
	{
	.reg .b32 %temp; 
	mov.b64 	{%r259, %temp}, %fd3688;
	}
	mov.f64 	%fd3689, 0dC338000000000000;
	add.rn.f64 	%fd3690, %fd3688, %fd3689;
	fma.rn.f64 	%fd3691, %fd3690, 0dBFE62E42FEFA39EF, %fd1161;
	fma.rn.f64 	%fd3692, %fd3690, 0dBC7ABC9E3B39803F, %fd3691;
	fma.rn.f64 	%fd3693, %fd3692, 0d3E5ADE1569CE2BDF, 0d3E928AF3FCA213EA;
	fma.rn.f64 	%fd3694, %fd3693, %fd3692, 0d3EC71DEE62401315;
	fma.rn.f64 	%fd3695, %fd3694, %fd3692, 0d3EFA01997C89EB71;
	fma.rn.f64 	%fd3696, %fd3695, %fd3692, 0d3F2A01A014761F65;
	fma.rn.f64 	%fd3697, %fd3696, %fd3692, 0d3F56C16C1852B7AF;
	fma.rn.f64 	%fd3698, %fd3697, %fd3692, 0d3F81111111122322;
	fma.rn.f64 	%fd3699, %fd3698, %fd3692, 0d3FA55555555502A1;
	fma.rn.f64 	%fd3700, %fd3699, %fd3692, 0d3FC5555555555511;
	fma.rn.f64 	%fd3701, %fd3700, %fd3692, 0d3FE000000000000B;
	fma.rn.f64 	%fd3702, %fd3701, %fd3692, 0d3FF0000000000000;
	fma.rn.f64 	%fd3703, %fd3702, %fd3692, 0d3FF0000000000000;
	{
	.reg .b32 %temp; 
	mov.b64 	{%r260, %temp}, %fd3703;
	}
	{
	.reg .b32 %temp; 
	mov.b64 	{%temp, %r261}, %fd3703;
	}
	shl.b32 	%r2141, %r259, 20;
	add.s32 	%r2142, %r2141, %r261;
	mov.b64 	%fd5502, {%r260, %r2142};
	{
	.reg .b32 %temp; 
	mov.b64 	{%temp, %r2143}, %fd1161;
	}
	mov.b32 	%f27, %r2143;
	abs.f32 	%f8, %f27;
	setp.lt.f32 	%p1467, %f8, 0f4086232B;
	@%p1467 bra 	$L__BB0_971;
	setp.lt.f64 	%p1468, %fd1161, 0d0000000000000000;
	add.f64 	%fd3704, %fd1161, 0d7FF0000000000000;
	selp.f64 	%fd5502, 0d0000000000000000, %fd3704, %p1468;
	setp.geu.f32 	%p1469, %f8, 0f40874800;
	@%p1469 bra 	$L__BB0_971;
	shr.u32 	%r2144, %r259, 31;
	add.s32 	%r2145, %r259, %r2144;
	shr.s32 	%r2146, %r2145, 1;
	shl.b32 	%r2147, %r2146, 20;
	add.s32 	%r2148, %r261, %r2147;
	mov.b64 	%fd3705, {%r260, %r2148};
	sub.s32 	%r2149, %r259, %r2146;
	shl.b32 	%r2150, %r2149, 20;
	add.s32 	%r2151, %r2150, 1072693248;
	mov.b32 	%r2152, 0;
	mov.b64 	%fd3706, {%r2152, %r2151};
	mul.f64 	%fd5502, %fd3706, %fd3705;
$L__BB0_971:
	setp.geu.f64 	%p1470, %fd951, %fd259;
	mul.f64 	%fd3707, %fd947, %fd1141;
	mul.f64 	%fd1166, %fd3707, %fd5502;
	@%p1470 bra 	$L__BB0_1000;
	setp.lt.s32 	%p1508, %r523, 1;
	sub.f64 	%fd1167, %fd259, %fd951;
	mov.f64 	%fd5508, 0d0000000000000000;
	@%p1508 bra 	$L__BB0_999;
	setp.eq.s32 	%p1509, %r18, 0;
	{
	.reg .b32 %temp; 
	mov.b64 	{%temp, %r262}, %fd1167;
	}
	abs.f64 	%fd1168, %fd1167;
	mov.f64 	%fd5508, 0d0000000000000000;
	mov.b32 	%r4180, 0;
	@%p1509 bra 	$L__BB0_990;
	mov.f64 	%fd5508, 0d0000000000000000;
	mov.b32 	%r4179, 0;
$L__BB0_975:
	setp.neu.f64 	%p1510, %fd1167, 0d0000000000000000;
	setp.lt.s32 	%p1511, %r262, 0;
	mul.wide.u32 	%rd428, %r4179, 8;
	add.s64 	%rd100, %rd175, %rd428;
	ld.f64 	%fd1170, [%rd100];
	add.s32 	%r2204, %r4179, 1;
	cvt.rn.f64.u32 	%fd1171, %r2204;
	{
	.reg .b32 %temp; 
	mov.b64 	{%temp, %r264}, %fd1171;
	}
	shr.u32 	%r2205, %r264, 20;
	and.b32  	%r2206, %r2205, 2047;
	add.s32 	%r2207, %r2206, -1012;
	mov.b64 	%rd429, %fd1171;
	shl.b64 	%rd430, %rd429, %r2207;
	setp.eq.s64 	%p1512, %rd430, -9223372036854775808;
	{ // callseq 109, 0
	.param .b64 param0;
	st.param.f64 	[param0], %fd1168;
	.param .b64 param1;
	st.param.f64 	[param1], %fd1171;
	.param .b64 retval0;
	call.uni (retval0), 
	__internal_accurate_pow, 
	(
	param0, 
	param1
	);
	ld.param.f64 	%fd3734, [retval0];
	} // callseq 109
	and.pred  	%p73, %p1511, %p1512;
	neg.f64 	%fd3736, %fd3734;
	selp.f64 	%fd5505, %fd3736, %fd3734, %p73;
	@%p1510 bra 	$L__BB0_977;
	selp.b32 	%r2208, %r262, 0, %p1512;
	setp.lt.s32 	%p1514, %r264, 0;
	or.b32  	%r2209, %r2208, 2146435072;
	selp.b32 	%r2210, %r2209, %r2208, %p1514;
	mov.b32 	%r2211, 0;
	mov.b64 	%fd5505, {%r2211, %r2210};
$L__BB0_977:
	add.f64 	%fd3737, %fd1167, %fd1171;
	{
	.reg .b32 %temp; 
	mov.b64 	{%temp, %r2212}, %fd3737;
	}
	and.b32  	%r2213, %r2212, 2146435072;
	setp.ne.s32 	%p1515, %r2213, 2146435072;
	@%p1515 bra 	$L__BB0_982;
	setp.num.f64 	%p1516, %fd1167, %fd1167;
	@%p1516 bra 	$L__BB0_980;
	add.rn.f64 	%fd5505, %fd1167, %fd1171;
	bra.uni 	$L__BB0_982;
$L__BB0_980:
	setp.neu.f64 	%p1517, %fd1168, 0d7FF0000000000000;
	@%p1517 bra 	$L__BB0_982;
	setp.lt.s32 	%p1518, %r264, 0;
	selp.b32 	%r2214, 0, 2146435072, %p1518;
	and.b32  	%r2215, %r264, 2147483647;
	setp.ne.s32 	%p1519, %r2215, 1071644672;
	or.b32  	%r2216, %r2214, -2147483648;
	selp.b32 	%r2217, %r2216, %r2214, %p1519;
	selp.b32 	%r2218, %r2217, %r2214, %p73;
	mov.b32 	%r2219, 0;
	mov.b64 	%fd5505, {%r2219, %r2218};
$L__BB0_982:
	setp.eq.f64 	%p1520, %fd1167, 0d3FF0000000000000;
	selp.f64 	%fd3738, 0d3FF0000000000000, %fd5505, %p1520;
	div.rn.f64 	%fd3739, %fd1170, %fd1171;
	fma.rn.f64 	%fd1178, %fd3739, %fd3738, %fd5508;
	ld.f64 	%fd1179, [%rd100+8];
	add.s32 	%r4179, %r4179, 2;
	cvt.rn.f64.u32 	%fd1180, %r4179;
	{
	.reg .b32 %temp; 
	mov.b64 	{%temp, %r266}, %fd1180;
	}
	shr.u32 	%r2220, %r266, 20;
	and.b32  	%r2221, %r2220, 2047;
	add.s32 	%r2222, %r2221, -1012;
	mov.b64 	%rd431, %fd1180;
	shl.b64 	%rd432, %rd431, %r2222;
	setp.eq.s64 	%p1523, %rd432, -9223372036854775808;
	{ // callseq 110, 0
	.param .b64 param0;
	st.param.f64 	[param0], %fd1168;
	.param .b64 param1;
	st.param.f64 	[param1], %fd1180;
	.param .b64 retval0;
	call.uni (retval0), 
	__internal_accurate_pow, 
	(
	param0, 
	param1
	);
	ld.param.f64 	%fd3740, [retval0];
	} // callseq 110
	and.pred  	%p74, %p1511, %p1523;
	neg.f64 	%fd3742, %fd3740;
	selp.f64 	%fd5507, %fd3742, %fd3740, %p74;
	@%p1510 bra 	$L__BB0_984;
	selp.b32 	%r2223, %r262, 0, %p1523;
	setp.lt.s32 	%p1525, %r266, 0;
	or.b32  	%r2224, %r2223, 2146435072;
	selp.b32 	%r2225, %r2224, %r2223, %p1525;
	mov.b32 	%r2226, 0;
	mov.b64 	%fd5507, {%r2226, %r2225};
$L__BB0_984:
	add.f64 	%fd3743, %fd1167, %fd1180;
	{
	.reg .b32 %temp; 
	mov.b64 	{%temp, %r2227}, %fd3743;
	}
	and.b32  	%r2228, %r2227, 2146435072;
	setp.ne.s32 	%p1526, %r2228, 2146435072;
	@%p1526 bra 	$L__BB0_989;
	setp.nan.f64 	%p1527, %fd1167, %fd1167;
	@%p1527 bra 	$L__BB0_988;
	setp.neu.f64 	%p1528, %fd1168, 0d7FF0000000000000;
	@%p1528 bra 	$L__BB0_989;
	setp.lt.s32 	%p1529, %r266, 0;
	selp.b32 	%r2229, 0, 2146435072, %p1529;
	and.b32  	%r2230, %r266, 2147483647;
	setp.ne.s32 	%p1530, %r2230, 1071644672;
	or.b32  	%r2231, %r2229, -2147483648;
	selp.b32 	%r2232, %r2231, %r2229, %p1530;
	selp.b32 	%r2233, %r2232, %r2229, %p74;
	mov.b32 	%r2234, 0;
	mov.b64 	%fd5507, {%r2234, %r2233};
	bra.uni 	$L__BB0_989;
$L__BB0_988:
	add.rn.f64 	%fd5507, %fd1167, %fd1180;
$L__BB0_989:
	selp.f64 	%fd3744, 0d3FF0000000000000, %fd5507, %p1520;
	div.rn.f64 	%fd3745, %fd1179, %fd1180;
	fma.rn.f64 	%fd5508, %fd3745, %fd3744, %fd1178;
	setp.ne.s32 	%p1532, %r4179, %r20;
	mov.u32 	%r4180, %r20;
	@%p1532 bra 	$L__BB0_975;
$L__BB0_990:
	setp.eq.s32 	%p1533, %r19, 0;
	@%p1533 bra 	$L__BB0_999;
	setp.neu.f64 	%p1534, %fd1167, 0d0000000000000000;
	setp.lt.s32 	%p1535, %r262, 0;
	mul.wide.u32 	%rd433, %r4180, 8;
	add.s64 	%rd434, %rd175, %rd433;
	ld.f64 	%fd1190, [%rd434];
	add.s32 	%r2235, %r4180, 1;
	cvt.rn.f64.u32 	%fd1191, %r2235;
	{
	.reg .b32 %temp; 
	mov.b64 	{%temp, %r268}, %fd1191;
	}
	shr.u32 	%r2236, %r268, 20;
	and.b32  	%r2237, %r2236, 2047;
	add.s32 	%r2238, %r2237, -1012;
	mov.b64 	%rd435, %fd1191;
	shl.b64 	%rd436, %rd435, %r2238;
	setp.eq.s64 	%p1536, %rd436, -9223372036854775808;
	{ // callseq 111, 0
	.param .b64 param0;
	st.param.f64 	[param0], %fd1168;
	.param .b64 param1;
	st.param.f64 	[param1], %fd1191;
	.param .b64 retval0;
	call.uni (retval0), 
	__internal_accurate_pow, 
	(
	param0, 
	param1
	);
	ld.param.f64 	%fd3746, [retval0];
	} // callseq 111
	and.pred  	%p75, %p1535, %p1536;
	neg.f64 	%fd3748, %fd3746;
	selp.f64 	%fd5511, %fd3748, %fd3746, %p75;
	@%p1534 bra 	$L__BB0_993;
	selp.b32 	%r2239, %r262, 0, %p1536;
	setp.lt.s32 	%p1538, %r268, 0;
	or.b32  	%r2240, %r2239, 2146435072;
	selp.b32 	%r2241, %r2240, %r2239, %p1538;
	mov.b32 	%r2242, 0;
	mov.b64 	%fd5511, {%r2242, %r2241};
$L__BB0_993:
	add.f64 	%fd3749, %fd1167, %fd1191;
	{
	.reg .b32 %temp; 
	mov.b64 	{%temp, %r2243}, %fd3749;
	}
	and.b32  	%r2244, %r2243, 2146435072;
	setp.ne.s32 	%p1539, %r2244, 2146435072;
	@%p1539 bra 	$L__BB0_998;
	setp.nan.f64 	%p1540, %fd1167, %fd1167;
	@%p1540 bra 	$L__BB0_997;
	setp.neu.f64 	%p1541, %fd1168, 0d7FF0000000000000;
	@%p1541 bra 	$L__BB0_998;
	setp.lt.s32 	%p1542, %r268, 0;
	selp.b32 	%r2245, 0, 2146435072, %p1542;
	and.b32  	%r2246, %r268, 2147483647;
	setp.ne.s32 	%p1543, %r2246, 1071644672;
	or.b32  	%r2247, %r2245, -2147483648;
	selp.b32 	%r2248, %r2247, %r2245, %p1543;
	selp.b32 	%r2249, %r2248, %r2245, %p75;
	mov.b32 	%r2250, 0;
	mov.b64 	%fd5511, {%r2250, %r2249};
	bra.uni 	$L__BB0_998;
$L__BB0_997:
	add.rn.f64 	%fd5511, %fd1167, %fd1191;
$L__BB0_998:
	setp.eq.f64 	%p1544, %fd1167, 0d3FF0000000000000;
	selp.f64 	%fd3750, 0d3FF0000000000000, %fd5511, %p1544;
	div.rn.f64 	%fd3751, %fd1190, %fd1191;
	fma.rn.f64 	%fd5508, %fd3751, %fd3750, %fd5508;
$L__BB0_999:
	sub.f64 	%fd5523, %fd2, %fd5508;
	bra.uni 	$L__BB0_1028;
$L__BB0_1000:
	setp.lt.s32 	%p1471, %r523, 1;
	sub.f64 	%fd1201, %fd951, %fd259;
	mov.f64 	%fd5518, 0d0000000000000000;
	@%p1471 bra 	$L__BB0_1027;
	setp.eq.s32 	%p1472, %r18, 0;
	{
	.reg .b32 %temp; 
	mov.b64 	{%temp, %r269}, %fd1201;
	}
	abs.f64 	%fd1202, %fd1201;
	mov.f64 	%fd5518, 0d0000000000000000;
	mov.b32 	%r4182, 0;
	@%p1472 bra 	$L__BB0_1018;
	mov.f64 	%fd5518, 0d0000000000000000;
	mov.b32 	%r4181, 0;
$L__BB0_1003:
	setp.neu.f64 	%p1473, %fd1201, 0d0000000000000000;
	setp.lt.s32 	%p1474, %r269, 0;
	mul.wide.u32 	%rd419, %r4181, 8;
	add.s64 	%rd104, %rd175, %rd419;
	ld.f64 	%fd1204, [%rd104];
	add.s32 	%r2155, %r4181, 1;
	cvt.rn.f64.u32 	%fd1205, %r2155;
	{
	.reg .b32 %temp; 
	mov.b64 	{%temp, %r271}, %fd1205;
	}
	shr.u32 	%r2156, %r271, 20;
	and.b32  	%r2157, %r2156, 2047;
	add.s32 	%r2158, %r2157, -1012;
	mov.b64 	%rd420, %fd1205;
	shl.b64 	%rd421, %rd420, %r2158;
	setp.eq.s64 	%p1475, %rd421, -9223372036854775808;
	{ // callseq 106, 0
	.param .b64 param0;
	st.param.f64 	[param0], %fd1202;
	.param .b64 param1;
	st.param.f64 	[param1], %fd1205;
	.param .b64 retval0;
	call.uni (retval0), 
	__internal_accurate_pow, 
	(
	param0, 
	param1
	);
	ld.param.f64 	%fd3712, [retval0];
	} // callseq 106
	and.pred  	%p76, %p1474, %p1475;
	neg.f64 	%fd3714, %fd3712;
	selp.f64 	%fd5515, %fd3714, %fd3712, %p76;
	@%p1473 bra 	$L__BB0_1005;
	selp.b32 	%r2159, %r269, 0, %p1475;
	setp.lt.s32 	%p1477, %r271, 0;
	or.b32  	%r2160, %r2159, 2146435072;
	selp.b32 	%r2161, %r2160, %r2159, %p1477;
	mov.b32 	%r2162, 0;
	mov.b64 	%fd5515, {%r2162, %r2161};
$L__BB0_1005:
	add.f64 	%fd3715, %fd1201, %fd1205;
	{
	.reg .b32 %temp; 
	mov.b64 	{%temp, %r2163}, %fd3715;
	}
	and.b32  	%r2164, %r2163, 2146435072;
	setp.ne.s32 	%p1478, %r2164, 2146435072;
	@%p1478 bra 	$L__BB0_1010;
	setp.num.f64 	%p1479, %fd1201, %fd1201;
	@%p1479 bra 	$L__BB0_1008;
	add.rn.f64 	%fd5515, %fd1201, %fd1205;
	bra.uni 	$L__BB0_1010;
$L__BB0_1008:
	setp.neu.f64 	%p1480, %fd1202, 0d7FF0000000000000;
	@%p1480 bra 	$L__BB0_1010;
	setp.lt.s32 	%p1481, %r271, 0;
	selp.b32 	%r2165, 0, 2146435072, %p1481;
	and.b32  	%r2166, %r271, 2147483647;
	setp.ne.s32 	%p1482, %r2166, 1071644672;
	or.b32  	%r2167, %r2165, -2147483648;
	selp.b32 	%r2168, %r2167, %r2165, %p1482;
	selp.b32 	%r2169, %r2168, %r2165, %p76;
	mov.b32 	%r2170, 0;
	mov.b64 	%fd5515, {%r2170, %r2169};
$L__BB0_1010:
	setp.eq.f64 	%p1483, %fd1201, 0d3FF0000000000000;
	selp.f64 	%fd3716, 0d3FF0000000000000, %fd5515, %p1483;
	div.rn.f64 	%fd3717, %fd1204, %fd1205;
	fma.rn.f64 	%fd1212, %fd3717, %fd3716, %fd5518;
	ld.f64 	%fd1213, [%rd104+8];
	add.s32 	%r4181, %r4181, 2;
	cvt.rn.f64.u32 	%fd1214, %r4181;
	{
	.reg .b32 %temp; 
	mov.b64 	{%temp, %r273}, %fd1214;
	}
	shr.u32 	%r2171, %r273, 20;
	and.b32  	%r2172, %r2171, 2047;
	add.s32 	%r2173, %r2172, -1012;
	mov.b64 	%rd422, %fd1214;
	shl.b64 	%rd423, %rd422, %r2173;
	setp.eq.s64 	%p1486, %rd423, -9223372036854775808;
	{ // callseq 107, 0
	.param .b64 param0;
	st.param.f64 	[param0], %fd1202;
	.param .b64 param1;
	st.param.f64 	[param1], %fd1214;
	.param .b64 retval0;
	call.uni (retval0), 
	__internal_accurate_pow, 
	(
	param0, 
	param1
	);
	ld.param.f64 	%fd3718, [retval0];
	} // callseq 107
	and.pred  	%p77, %p1474, %p1486;
	neg.f64 	%fd3720, %fd3718;
	selp.f64 	%fd5517, %fd3720, %fd3718, %p77;
	@%p1473 bra 	$L__BB0_1012;
	selp.b32 	%r2174, %r269, 0, %p1486;
	setp.lt.s32 	%p1488, %r273, 0;
	or.b32  	%r2175, %r2174, 2146435072;
	selp.b32 	%r2176, %r2175, %r2174, %p1488;
	mov.b32 	%r2177, 0;
	mov.b64 	%fd5517, {%r2177, %r2176};
$L__BB0_1012:
	add.f64 	%fd3721, %fd1201, %fd1214;
	{
	.reg .b32 %temp; 
	mov.b64 	{%temp, %r2178}, %fd3721;
	}
	and.b32  	%r2179, %r2178, 2146435072;
	setp.ne.s32 	%p1489, %r2179, 2146435072;
	@%p1489 bra 	$L__BB0_1017;
	setp.nan.f64 	%p1490, %fd1201, %fd1201;
	@%p1490 bra 	$L__BB0_1016;
	setp.neu.f64 	%p1491, %fd1202, 0d7FF0000000000000;
	@%p1491 bra 	$L__BB0_1017;
	setp.lt.s32 	%p1492, %r273, 0;
	selp.b32 	%r2180, 0, 2146435072, %p1492;
	and.b32  	%r2181, %r273, 2147483647;
	setp.ne.s32 	%p1493, %r2181, 1071644672;
	or.b32  	%r2182, %r2180, -2147483648;
	selp.b32 	%r2183, %r2182, %r2180, %p1493;
	selp.b32 	%r2184, %r2183, %r2180, %p77;
	mov.b32 	%r2185, 0;
	mov.b64 	%fd5517, {%r2185, %r2184};
	bra.uni 	$L__BB0_1017;
$L__BB0_1016:
	add.rn.f64 	%fd5517, %fd1201, %fd1214;
$L__BB0_1017:
	selp.f64 	%fd3722, 0d3FF0000000000000, %fd5517, %p1483;
	div.rn.f64 	%fd3723, %fd1213, %fd1214;
	fma.rn.f64 	%fd5518, %fd3723, %fd3722, %fd1212;
	setp.ne.s32 	%p1495, %r4181, %r20;
	mov.u32 	%r4182, %r20;
	@%p1495 bra 	$L__BB0_1003;
$L__BB0_1018:
	setp.eq.s32 	%p1496, %r19, 0;
	@%p1496 bra 	$L__BB0_1027;
	setp.neu.f64 	%p1497, %fd1201, 0d0000000000000000;
	setp.lt.s32 	%p1498, %r269, 0;
	mul.wide.u32 	%rd424, %r4182, 8;
	add.s64 	%rd425, %rd175, %rd424;
	ld.f64 	%fd1224, [%rd425];
	add.s32 	%r2186, %r4182, 1;
	cvt.rn.f64.u32 	%fd1225, %r2186;
	{
	.reg .b32 %temp; 
	mov.b64 	{%temp, %r275}, %fd1225;
	}
	shr.u32 	%r2187, %r275, 20;
	and.b32  	%r2188, %r2187, 2047;
	add.s32 	%r2189, %r2188, -1012;
	mov.b64 	%rd426, %fd1225;
	shl.b64 	%rd427, %rd426, %r2189;
	setp.eq.s64 	%p1499, %rd427, -9223372036854775808;
	{ // callseq 108, 0
	.param .b64 param0;
	st.param.f64 	[param0], %fd1202;
	.param .b64 param1;
	st.param.f64 	[param1], %fd1225;
	.param .b64 retval0;
	call.uni (retval0), 
	__internal_accurate_pow, 
	(
	param0, 
	param1
	);
	ld.param.f64 	%fd3724, [retval0];
	} // callseq 108
	and.pred  	%p78, %p1498, %p1499;
	neg.f64 	%fd3726, %fd3724;
	selp.f64 	%fd5521, %fd3726, %fd3724, %p78;
	@%p1497 bra 	$L__BB0_1021;
	selp.b32 	%r2190, %r269, 0, %p1499;
	setp.lt.s32 	%p1501, %r275, 0;
	or.b32  	%r2191, %r2190, 2146435072;
	selp.b32 	%r2192, %r2191, %r2190, %p1501;
	mov.b32 	%r2193, 0;
	mov.b64 	%fd5521, {%r2193, %r2192};
$L__BB0_1021:
	add.f64 	%fd3727, %fd1201, %fd1225;
	{
	.reg .b32 %temp; 
	mov.b64 	{%temp, %r2194}, %fd3727;
	}
	and.b32  	%r2195, %r2194, 2146435072;
	setp.ne.s32 	%p1502, %r2195, 2146435072;
	@%p1502 bra 	$L__BB0_1026;
	setp.nan.f64 	%p1503, %fd1201, %fd1201;
	@%p1503 bra 	$L__BB0_1025;
	setp.neu.f64 	%p1504, %fd1202, 0d7FF0000000000000;
	@%p1504 bra 	$L__BB0_1026;
	setp.lt.s32 	%p1505, %r275, 0;
	selp.b32 	%r2196, 0, 2146435072, %p1505;
	and.b32  	%r2197, %r275, 2147483647;
	setp.ne.s32 	%p1506, %r2197, 1071644672;
	or.b32  	%r2198, %r2196, -2147483648;
	selp.b32 	%r2199, %r2198, %r2196, %p1506;
	selp.b32 	%r2200, %r2199, %r2196, %p78;
	mov.b32 	%r2201, 0;
	mov.b64 	%fd5521, {%r2201, %r2200};
	bra.uni 	$L__BB0_1026;
$L__BB0_1025:
	add.rn.f64 	%fd5521, %fd1201, %fd1225;
$L__BB0_1026:
	setp.eq.f64 	%p1507, %fd1201, 0d3FF0000000000000;
	selp.f64 	%fd3728, 0d3FF0000000000000, %fd5521, %p1507;
	div.rn.f64 	%fd3729, %fd1224, %fd1225;
	fma.rn.f64 	%fd5518, %fd3729, %fd3728, %fd5518;
$L__BB0_1027:
	add.f64 	%fd5523, %fd2, %fd5518;
$L__BB0_1028:
	setp.ne.s32 	%p1545, %r233, 2146435072;
	sub.f64 	%fd1236, %fd945, %fd5523;
	mov.f64 	%fd5524, %fd5531;
	@%p1545 bra 	$L__BB0_1033;
	setp.num.f64 	%p1546, %fd1022, %fd1022;
	@%p1546 bra 	$L__BB0_1031;
	mov.f64 	%fd3752, 0d4000000000000000;
	add.rn.f64 	%fd5524, %fd1022, %fd3752;
	bra.uni 	$L__BB0_1033;
$L__BB0_1031:
	setp.neu.f64 	%p1547, %fd1023, 0d7FF0000000000000;
	mov.f64 	%fd5524, %fd5531;
	@%p1547 bra 	$L__BB0_1033;
	setp.lt.s32 	%p1548, %r232, 0;
	selp.b32 	%r2251, %r95, %r76, %p23;
	selp.b32 	%r2252, %r2251, %r76, %p1548;
	mov.b32 	%r2253, 0;
	mov.b64 	%fd5524, {%r2253, %r2252};
$L__BB0_1033:
	setp.eq.f64 	%p1549, %fd1022, 0d3FF0000000000000;
	setp.lt.s32 	%p1550, %r77, 0;
	setp.eq.s32 	%p1551, %r101, 1072693248;
	add.f64 	%fd3753, %fd5524, 0d3FF0000000000000;
	sqrt.rn.f64 	%fd3754, %fd3753;
	mul.f64 	%fd3755, %fd3754, 0d3FF8000000000000;
	selp.f64 	%fd1240, 0d4000F876CCDF6CDA, %fd3755, %p1549;
	mov.f64 	%fd3756, 0d3FF8000000000000;
	div.rn.f64 	%fd1241, %fd3756, %fd1240;
	{
	.reg .b32 %temp; 
	mov.b64 	{%temp, %r276}, %fd1241;
	}
	abs.f64 	%fd1242, %fd1241;
	{ // callseq 112, 0
	.param .b64 param0;
	st.param.f64 	[param0], %fd1242;
	.param .b64 param1;
	st.param.f64 	[param1], 0d4010000000000000;
	.param .b64 retval0;
	call.uni (retval0), 
	__internal_accurate_pow, 
	(
	param0, 
	param1
	);
	ld.param.f64 	%fd3757, [retval0];
	} // callseq 112
	setp.lt.s32 	%p1553, %r276, 0;
	neg.f64 	%fd3759, %fd3757;
	selp.f64 	%fd3760, %fd3759, %fd3757, %p1551;
	selp.f64 	%fd3761, %fd3760, %fd3757, %p1553;
	setp.eq.f64 	%p1554, %fd1241, 0d0000000000000000;
	selp.b32 	%r2254, %r276, 0, %p1551;
	or.b32  	%r2255, %r2254, 2146435072;
	selp.b32 	%r2256, %r2255, %r2254, %p1550;
	mov.b32 	%r2257, 0;
	mov.b64 	%fd3762, {%r2257, %r2256};
	selp.f64 	%fd5525, %fd3762, %fd3761, %p1554;
	add.f64 	%fd3763, %fd1241, 0d4010000000000000;
	{
	.reg .b32 %temp; 
	mov.b64 	{%temp, %r2258}, %fd3763;
	}
	and.b32  	%r2259, %r2258, 2146435072;
	setp.ne.s32 	%p1555, %r2259, 2146435072;
	@%p1555 bra 	$L__BB0_1038;
	setp.num.f64 	%p1556, %fd1241, %fd1241;
	@%p1556 bra 	$L__BB0_1036;
	mov.f64 	%fd3764, 0d4010000000000000;
	add.rn.f64 	%fd5525, %fd1241, %fd3764;
	bra.uni 	$L__BB0_1038;
$L__BB0_1036:
	setp.neu.f64 	%p1557, %fd1242, 0d7FF0000000000000;
	@%p1557 bra 	$L__BB0_1038;
	selp.b32 	%r2260, %r100, %r99, %p24;
	selp.b32 	%r2261, %r2260, %r99, %p1553;
	mov.b32 	%r2262, 0;
	mov.b64 	%fd5525, {%r2262, %r2261};
$L__BB0_1038:
	setp.lt.s32 	%p1559, %r75, 0;
	setp.eq.s32 	%p1560, %r96, 1062207488;
	setp.eq.f64 	%p1562, %fd1241, 0d3FF0000000000000;
	add.f64 	%fd3765, %fd5525, %fd5525;
	selp.f64 	%fd3766, 0d4000000000000000, %fd3765, %p1562;
	div.rn.f64 	%fd3767, %fd949, %fd250;
	mul.f64 	%fd1247, %fd3766, %fd3767;
	{
	.reg .b32 %temp; 
	mov.b64 	{%temp, %r277}, %fd1236;
	}
	abs.f64 	%fd1248, %fd1236;
	{ // callseq 113, 0
	.param .b64 param0;
	st.param.f64 	[param0], %fd1248;
	.param .b64 param1;
	st.param.f64 	[param1], 0d4000000000000000;
	.param .b64 retval0;
	call.uni (retval0), 
	__internal_accurate_pow, 
	(
	param0, 
	param1
	);
	ld.param.f64 	%fd3768, [retval0];
	} // callseq 113
	setp.lt.s32 	%p1563, %r277, 0;
	neg.f64 	%fd3770, %fd3768;
	selp.f64 	%fd3771, %fd3770, %fd3768, %p1560;
	selp.f64 	%fd3772, %fd3771, %fd3768, %p1563;
	setp.eq.f64 	%p1564, %fd1236, 0d0000000000000000;
	selp.b32 	%r2263, %r277, 0, %p1560;
	or.b32  	%r2264, %r2263, 2146435072;
	selp.b32 	%r2265, %r2264, %r2263, %p1559;
	mov.b32 	%r2266, 0;
	mov.b64 	%fd3773, {%r2266, %r2265};
	selp.f64 	%fd5529, %fd3773, %fd3772, %p1564;
	add.f64 	%fd3774, %fd1236, 0d4000000000000000;
	{
	.reg .b32 %temp; 
	mov.b64 	{%temp, %r2267}, %fd3774;
	}
	and.b32  	%r278, %r2267, 2146435072;
	setp.ne.s32 	%p1565, %r278, 2146435072;
	mov.f64 	%fd5526, %fd5529;
	@%p1565 bra 	$L__BB0_1043;
	setp.num.f64 	%p1566, %fd1236, %fd1236;
	@%p1566 bra 	$L__BB0_1041;
	mov.f64 	%fd3775, 0d4000000000000000;
	add.rn.f64 	%fd5526, %fd1236, %fd3775;
	bra.uni 	$L__BB0_1043;
$L__BB0_1041:
	setp.neu.f64 	%p1567, %fd1248, 0d7FF0000000000000;
	mov.f64 	%fd5526, %fd5529;
	@%p1567 bra 	$L__BB0_1043;
	selp.b32 	%r2268, %r95, %r76, %p23;
	selp.b32 	%r2269, %r2268, %r76, %p1563;
	mov.b32 	%r2270, 0;
	mov.b64 	%fd5526, {%r2270, %r2269};
$L__BB0_1043:
	setp.ne.s32 	%p1569, %r237, 2146435072;
	mov.f64 	%fd5527, %fd5530;
	@%p1569 bra 	$L__BB0_1048;
	setp.num.f64 	%p1570, %fd947, %fd947;
	@%p1570 bra 	$L__BB0_1046;
	mov.f64 	%fd3776, 0d4000000000000000;
	add.rn.f64 	%fd5527, %fd947, %fd3776;
	bra.uni 	$L__BB0_1048;
$L__BB0_1046:
	setp.neu.f64 	%p1571, %fd1041, 0d7FF0000000000000;
	mov.f64 	%fd5527, %fd5530;
	@%p1571 bra 	$L__BB0_1048;
	setp.lt.s32 	%p1572, %r236, 0;
	selp.b32 	%r2271, %r95, %r76, %p23;
	selp.b32 	%r2272, %r2271, %r76, %p1572;
	mov.b32 	%r2273, 0;
	mov.b64 	%fd5527, {%r2273, %r2272};
$L__BB0_1048:
	setp.eq.f64 	%p1573, %fd947, 0d3FF0000000000000;
	selp.f64 	%fd3777, 0d3FF0000000000000, %fd5527, %p1573;
	setp.eq.f64 	%p1577, %fd1236, 0d3FF0000000000000;
	selp.f64 	%fd3778, 0d3FF0000000000000, %fd5526, %p1577;
	add.f64 	%fd1256, %fd3778, %fd3777;
	{
	.reg .b32 %temp; 
	mov.b64 	{%temp, %r279}, %fd1240;
	}
	abs.f64 	%fd1257, %fd1240;
	{ // callseq 114, 0
	.param .b64 param0;
	st.param.f64 	[param0], %fd1257;
	.param .b64 param1;
	st.param.f64 	[param1], 0d4000000000000000;
	.param .b64 retval0;
	call.uni (retval0), 
	__internal_accurate_pow, 
	(
	param0, 
	param1
	);
	ld.param.f64 	%fd3779, [retval0];
	} // callseq 114
	setp.lt.s32 	%p1578, %r279, 0;
	neg.f64 	%fd3781, %fd3779;
	selp.f64 	%fd3782, %fd3781, %fd3779, %p1560;
	selp.f64 	%fd3783, %fd3782, %fd3779, %p1578;
	setp.eq.f64 	%p1579, %fd1240, 0d0000000000000000;
	selp.b32 	%r2274, %r279, 0, %p1560;
	or.b32  	%r2275, %r2274, 2146435072;
	selp.b32 	%r2276, %r2275, %r2274, %p1559;
	mov.b32 	%r2277, 0;
	mov.b64 	%fd3784, {%r2277, %r2276};
	selp.f64 	%fd5528, %fd3784, %fd3783, %p1579;
	add.f64 	%fd3785, %fd1240, 0d4000000000000000;
	{
	.reg .b32 %temp; 
	mov.b64 	{%temp, %r2278}, %fd3785;
	}
	and.b32  	%r2279, %r2278, 2146435072;
	setp.ne.s32 	%p1580, %r2279, 2146435072;
	@%p1580 bra 	$L__BB0_1053;
	setp.num.f64 	%p1581, %fd1240, %fd1240;
	@%p1581 bra 	$L__BB0_1051;
	mov.f64 	%fd3786, 0d4000000000000000;
	add.rn.f64 	%fd5528, %fd1240, %fd3786;
	bra.uni 	$L__BB0_1053;
$L__BB0_1051:
	setp.neu.f64 	%p1582, %fd1257, 0d7FF0000000000000;
	@%p1582 bra 	$L__BB0_1053;
	selp.b32 	%r2280, %r95, %r76, %p23;
	selp.b32 	%r2281, %r2280, %r76, %p1578;
	mov.b32 	%r2282, 0;
	mov.b64 	%fd5528, {%r2282, %r2281};
$L__BB0_1053:
	setp.ne.s32 	%p1584, %r278, 2146435072;
	setp.eq.f64 	%p1585, %fd1240, 0d3FF0000000000000;
	selp.f64 	%fd3787, 0d3FF0000000000000, %fd5528, %p1585;
	div.rn.f64 	%fd3788, %fd1256, %fd3787;
	add.f64 	%fd3789, %fd3788, %fd3788;
	mov.f64 	%fd3790, 0d3FF0000000000000;
	sub.f64 	%fd3791, %fd3790, %fd3789;
	mul.f64 	%fd1262, %fd1247, %fd3791;
	@%p1584 bra 	$L__BB0_1058;
	setp.num.f64 	%p1586, %fd1236, %fd1236;
	@%p1586 bra 	$L__BB0_1056;
	mov.f64 	%fd3792, 0d4000000000000000;
	add.rn.f64 	%fd5529, %fd1236, %fd3792;
	bra.uni 	$L__BB0_1058;
$L__BB0_1056:
	setp.neu.f64 	%p1587, %fd1248, 0d7FF0000000000000;
	@%p1587 bra 	$L__BB0_1058;
	setp.lt.s32 	%p1588, %r277, 0;
	selp.b32 	%r2283, %r95, %r76, %p23;
	selp.b32 	%r2284, %r2283, %r76, %p1588;
	mov.b32 	%r2285, 0;
	mov.b64 	%fd5529, {%r2285, %r2284};
$L__BB0_1058:
	setp.ne.s32 	%p1590, %r237, 2146435072;
	selp.f64 	%fd1266, 0d3FF0000000000000, %fd5529, %p1577;
	@%p1590 bra 	$L__BB0_1063;
	setp.num.f64 	%p1591, %fd947, %fd947;
	@%p1591 bra 	$L__BB0_1061;
	mov.f64 	%fd3793, 0d4000000000000000;
	add.rn.f64 	%fd5530, %fd947, %fd3793;
	bra.uni 	$L__BB0_1063;
$L__BB0_1061:
	setp.neu.f64 	%p1592, %fd1041, 0d7FF0000000000000;
	@%p1592 bra 	$L__BB0_1063;
	setp.lt.s32 	%p1593, %r236, 0;
	selp.b32 	%r2286, %r95, %r76, %p23;
	selp.b32 	%r2287, %r2286, %r76, %p1593;
	mov.b32 	%r2288, 0;
	mov.b64 	%fd5530, {%r2288, %r2287};
$L__BB0_1063:
	setp.ne.s32 	%p1595, %r233, 2146435072;
	selp.f64 	%fd3794, 0d3FF0000000000000, %fd5530, %p1573;
	add.f64 	%fd1270, %fd1266, %fd3794;
	@%p1595 bra 	$L__BB0_1068;
	setp.num.f64 	%p1596, %fd1022, %fd1022;
	@%p1596 bra 	$L__BB0_1066;
	mov.f64 	%fd3795, 0d4000000000000000;
	add.rn.f64 	%fd5531, %fd1022, %fd3795;
	bra.uni 	$L__BB0_1068;
$L__BB0_1066:
	setp.neu.f64 	%p1597, %fd1023, 0d7FF0000000000000;
	@%p1597 bra 	$L__BB0_1068;
	setp.lt.s32 	%p1598, %r232, 0;
	selp.b32 	%r2289, %r95, %r76, %p23;
	selp.b32 	%r2290, %r2289, %r76, %p1598;
	mov.b32 	%r2291, 0;
	mov.b64 	%fd5531, {%r2291, %r2290};
$L__BB0_1068:
	setp.eq.f64 	%p1599, %fd1022, 0d3FF0000000000000;
	setp.lt.s32 	%p1600, %r75, 0;
	setp.eq.s32 	%p1601, %r96, 1062207488;
	add.f64 	%fd3796, %fd5531, 0d3FF0000000000000;
	sqrt.rn.f64 	%fd3797, %fd3796;
	mul.f64 	%fd3798, %fd3797, 0d3FF8000000000000;
	selp.f64 	%fd1274, 0d4000F876CCDF6CDA, %fd3798, %p1599;
	{
	.reg .b32 %temp; 
	mov.b64 	{%temp, %r280}, %fd1274;
	}
	abs.f64 	%fd1275, %fd1274;
	{ // callseq 115, 0
	.param .b64 param0;
	st.param.f64 	[param0], %fd1275;
	.param .b64 param1;
	st.param.f64 	[param1], 0d4000000000000000;
	.param .b64 retval0;
	call.uni (retval0), 
	__internal_accurate_pow, 
	(
	param0, 
	param1
	);
	ld.param.f64 	%fd3799, [retval0];
	} // callseq 115
	setp.lt.s32 	%p1603, %r280, 0;
	neg.f64 	%fd3801, %fd3799;
	selp.f64 	%fd3802, %fd3801, %fd3799, %p1601;
	selp.f64 	%fd3803, %fd3802, %fd3799, %p1603;
	setp.eq.f64 	%p1604, %fd1274, 0d0000000000000000;
	selp.b32 	%r2292, %r280, 0, %p1601;
	or.b32  	%r2293, %r2292, 2146435072;
	selp.b32 	%r2294, %r2293, %r2292, %p1600;
	mov.b32 	%r2295, 0;
	mov.b64 	%fd3804, {%r2295, %r2294};
	selp.f64 	%fd5532, %fd3804, %fd3803, %p1604;
	add.f64 	%fd3805, %fd1274, 0d4000000000000000;
	{
	.reg .b32 %temp; 
	mov.b64 	{%temp, %r2296}, %fd3805;
	}
	and.b32  	%r2297, %r2296, 2146435072;
	setp.ne.s32 	%p1605, %r2297, 2146435072;
	@%p1605 bra 	$L__BB0_1073;
	setp.num.f64 	%p1606, %fd1274, %fd1274;
	@%p1606 bra 	$L__BB0_1071;
	mov.f64 	%fd3806, 0d4000000000000000;
	add.rn.f64 	%fd5532, %fd1274, %fd3806;
	bra.uni 	$L__BB0_1073;
$L__BB0_1071:
	setp.neu.f64 	%p1607, %fd1275, 0d7FF0000000000000;
	@%p1607 bra 	$L__BB0_1073;
	selp.b32 	%r2298, %r95, %r76, %p23;
	selp.b32 	%r2299, %r2298, %r76, %p1603;
	mov.b32 	%r2300, 0;
	mov.b64 	%fd5532, {%r2300, %r2299};
$L__BB0_1073:
	setp.eq.f64 	%p1609, %fd1274, 0d3FF0000000000000;
	selp.f64 	%fd3807, 0d3FF0000000000000, %fd5532, %p1609;
	mul.f64 	%fd3808, %fd1270, 0dC000000000000000;
	div.rn.f64 	%fd1280, %fd3808, %fd3807;
	fma.rn.f64 	%fd3809, %fd1280, 0d3FF71547652B82FE, 0d4338000000000000;
	{
	.reg .b32 %temp; 
	mov.b64 	{%r281, %temp}, %fd3809;
	}
	mov.f64 	%fd3810, 0dC338000000000000;
	add.rn.f64 	%fd3811, %fd3809, %fd3810;
	fma.rn.f64 	%fd3812, %fd3811, 0dBFE62E42FEFA39EF, %fd1280;
	fma.rn.f64 	%fd3813, %fd3811, 0dBC7ABC9E3B39803F, %fd3812;
	fma.rn.f64 	%fd3814, %fd3813, 0d3E5ADE1569CE2BDF, 0d3E928AF3FCA213EA;
	fma.rn.f64 	%fd3815, %fd3814, %fd3813, 0d3EC71DEE62401315;
	fma.rn.f64 	%fd3816, %fd3815, %fd3813, 0d3EFA01997C89EB71;
	fma.rn.f64 	%fd3817, %fd3816, %fd3813, 0d3F2A01A014761F65;
	fma.rn.f64 	%fd3818, %fd3817, %fd3813, 0d3F56C16C1852B7AF;
	fma.rn.f64 	%fd3819, %fd3818, %fd3813, 0d3F81111111122322;
	fma.rn.f64 	%fd3820, %fd3819, %fd3813, 0d3FA55555555502A1;
	fma.rn.f64 	%fd3821, %fd3820, %fd3813, 0d3FC5555555555511;
	fma.rn.f64 	%fd3822, %fd3821, %fd3813, 0d3FE000000000000B;
	fma.rn.f64 	%fd3823, %fd3822, %fd3813, 0d3FF0000000000000;
	fma.rn.f64 	%fd3824, %fd3823, %fd3813, 0d3FF0000000000000;
	{
	.reg .b32 %temp; 
	mov.b64 	{%r282, %temp}, %fd3824;
	}
	{
	.reg .b32 %temp; 
	mov.b64 	{%temp, %r283}, %fd3824;
	}
	shl.b32 	%r2301, %r281, 20;
	add.s32 	%r2302, %r2301, %r283;
	mov.b64 	%fd5533, {%r282, %r2302};
	{
	.reg .b32 %temp; 
	mov.b64 	{%temp, %r2303}, %fd1280;
	}
	mov.b32 	%f28, %r2303;
	abs.f32 	%f9, %f28;
	setp.lt.f32 	%p1610, %f9, 0f4086232B;
	@%p1610 bra 	$L__BB0_1076;
	setp.lt.f64 	%p1611, %fd1280, 0d0000000000000000;
	add.f64 	%fd3825, %fd1280, 0d7FF0000000000000;
	selp.f64 	%fd5533, 0d0000000000000000, %fd3825, %p1611;
	setp.geu.f32 	%p1612, %f9, 0f40874800;
	@%p1612 bra 	$L__BB0_1076;
	shr.u32 	%r2304, %r281, 31;
	add.s32 	%r2305, %r281, %r2304;
	shr.s32 	%r2306, %r2305, 1;
	shl.b32 	%r2307, %r2306, 20;
	add.s32 	%r2308, %r283, %r2307;
	mov.b64 	%fd3826, {%r282, %r2308};
	sub.s32 	%r2309, %r281, %r2306;
	shl.b32 	%r2310, %r2309, 20;
	add.s32 	%r2311, %r2310, 1072693248;
	mov.b32 	%r2312, 0;
	mov.b64 	%fd3827, {%r2312, %r2311};
	mul.f64 	%fd5533, %fd3827, %fd3826;
$L__BB0_1076:
	mul.f64 	%fd3828, %fd1262, %fd5533;
	mul.f64 	%fd3829, %fd3828, 0dBFD87DB97BC71F63;
	mul.f64 	%fd1285, %fd258, %fd946;
	mul.f64 	%fd3830, %fd1061, 0dBFD87DB97BC71F63;
	mul.f64 	%fd1286, %fd258, %fd3830;
	mul.f64 	%fd1287, %fd258, %fd948;
	mul.f64 	%fd3831, %fd1166, 0dBFD87DB97BC71F63;
	mul.f64 	%fd1288, %fd258, %fd3831;
	mul.f64 	%fd1289, %fd258, %fd950;
	mul.f64 	%fd1290, %fd258, %fd3829;
	fma.rn.f64 	%fd3832, %fd593, 0d3FEC23E39189614C, %fd5800;
	mul.f64 	%fd3833, %fd939, 0d400A37B2A108BD3C;
	sub.f64 	%fd3834, %fd3832, %fd3833;
	fma.rn.f64 	%fd1291, %fd1285, 0d400A912FE408DB10, %fd3834;
	mul.f64 	%fd3835, %fd258, %fd5797;
	fma.rn.f64 	%fd3836, %fd3835, 0d3FEC23E39189614C, %fd5798;
	mul.f64 	%fd3837, %fd941, 0d400A37B2A108BD3C;
	sub.f64 	%fd3838, %fd3836, %fd3837;
	fma.rn.f64 	%fd1292, %fd1287, 0d400A912FE408DB10, %fd3838;
	mul.f64 	%fd3839, %fd258, %fd5795;
	fma.rn.f64 	%fd3840, %fd3839, 0d3FEC23E39189614C, %fd5796;
	mul.f64 	%fd3841, %fd943, 0d400A37B2A108BD3C;
	sub.f64 	%fd3842, %fd3840, %fd3841;
	fma.rn.f64 	%fd1293, %fd1289, 0d400A912FE408DB10, %fd3842;
	fma.rn.f64 	%fd1294, %fd258, 0d3FED89D89D89D89E, %fd257;
	setp.geu.f64 	%p1613, %fd1294, %fd259;
	@%p1613 bra 	$L__BB0_1105;
	setp.lt.s32 	%p1651, %r523, 1;
	sub.f64 	%fd1295, %fd259, %fd1294;
	mov.f64 	%fd5539, 0d0000000000000000;
	@%p1651 bra 	$L__BB0_1104;
	setp.eq.s32 	%p1652, %r18, 0;
	{
	.reg .b32 %temp; 
	mov.b64 	{%temp, %r284}, %fd1295;
	}
	abs.f64 	%fd1296, %fd1295;
	mov.f64 	%fd5539, 0d0000000000000000;
	mov.b32 	%r4184, 0;
	@%p1652 bra 	$L__BB0_1095;
	mov.f64 	%fd5539, 0d0000000000000000;
	mov.b32 	%r4183, 0;
$L__BB0_1080:
	setp.neu.f64 	%p1653, %fd1295, 0d0000000000000000;
	setp.lt.s32 	%p1654, %r284, 0;
	mul.wide.u32 	%rd446, %r4183, 8;
	add.s64 	%rd108, %rd175, %rd446;
	ld.f64 	%fd1298, [%rd108];
	add.s32 	%r2364, %r4183, 1;
	cvt.rn.f64.u32 	%fd1299, %r2364;
	{
	.reg .b32 %temp; 
	mov.b64 	{%temp, %r286}, %fd1299;
	}
	shr.u32 	%r2365, %r286, 20;
	and.b32  	%r2366, %r2365, 2047;
	add.s32 	%r2367, %r2366, -1012;
	mov.b64 	%rd447, %fd1299;
	shl.b64 	%rd448, %rd447, %r2367;
	setp.eq.s64 	%p1655, %rd448, -9223372036854775808;
	{ // callseq 119, 0
	.param .b64 param0;
	st.param.f64 	[param0], %fd1296;
	.param .b64 param1;
	st.param.f64 	[param1], %fd1299;
	.param .b64 retval0;
	call.uni (retval0), 
	__internal_accurate_pow, 
	(
	param0, 
	param1
	);
	ld.param.f64 	%fd3869, [retval0];
	} // callseq 119
	and.pred  	%p79, %p1654, %p1655;
	neg.f64 	%fd3871, %fd3869;
	selp.f64 	%fd5536, %fd3871, %fd3869, %p79;
	@%p1653 bra 	$L__BB0_1082;
	selp.b32 	%r2368, %r284, 0, %p1655;
	setp.lt.s32 	%p1657, %r286, 0;
	or.b32  	%r2369, %r2368, 2146435072;
	selp.b32 	%r2370, %r2369, %r2368, %p1657;
	mov.b32 	%r2371, 0;
	mov.b64 	%fd5536, {%r2371, %r2370};
$L__BB0_1082:
	add.f64 	%fd3872, %fd1295, %fd1299;
	{
	.reg .b32 %temp; 
	mov.b64 	{%temp, %r2372}, %fd3872;
	}
	and.b32  	%r2373, %r2372, 2146435072;
	setp.ne.s32 	%p1658, %r2373, 2146435072;
	@%p1658 bra 	$L__BB0_1087;
	setp.num.f64 	%p1659, %fd1295, %fd1295;
	@%p1659 bra 	$L__BB0_1085;
	add.rn.f64 	%fd5536, %fd1295, %fd1299;
	bra.uni 	$L__BB0_1087;
$L__BB0_1085:
	setp.neu.f64 	%p1660, %fd1296, 0d7FF0000000000000;
	@%p1660 bra 	$L__BB0_1087;
	setp.lt.s32 	%p1661, %r286, 0;
	selp.b32 	%r2374, 0, 2146435072, %p1661;
	and.b32  	%r2375, %r286, 2147483647;
	setp.ne.s32 	%p1662, %r2375, 1071644672;
	or.b32  	%r2376, %r2374, -2147483648;
	selp.b32 	%r2377, %r2376, %r2374, %p1662;
	selp.b32 	%r2378, %r2377, %r2374, %p79;
	mov.b32 	%r2379, 0;
	mov.b64 	%fd5536, {%r2379, %r2378};
$L__BB0_1087:
	setp.eq.f64 	%p1663, %fd1295, 0d3FF0000000000000;
	selp.f64 	%fd3873, 0d3FF0000000000000, %fd5536, %p1663;
	div.rn.f64 	%fd3874, %fd1298, %fd1299;
	fma.rn.f64 	%fd1306, %fd3874, %fd3873, %fd5539;
	ld.f64 	%fd1307, [%rd108+8];
	add.s32 	%r4183, %r4183, 2;
	cvt.rn.f64.u32 	%fd1308, %r4183;
	{
	.reg .b32 %temp; 
	mov.b64 	{%temp, %r288}, %fd1308;
	}
	shr.u32 	%r2380, %r288, 20;
	and.b32  	%r2381, %r2380, 2047;
	add.s32 	%r2382, %r2381, -1012;
	mov.b64 	%rd449, %fd1308;
	shl.b64 	%rd450, %rd449, %r2382;
	setp.eq.s64 	%p1666, %rd450, -9223372036854775808;
	{ // callseq 120, 0
	.param .b64 param0;
	st.param.f64 	[param0], %fd1296;
	.param .b64 param1;
	st.param.f64 	[param1], %fd1308;
	.param .b64 retval0;
	call.uni (retval0), 
	__internal_accurate_pow, 
	(
	param0, 
	param1
	);
	ld.param.f64 	%fd3875, [retval0];
	} // callseq 120
	and.pred  	%p80, %p1654, %p1666;
	neg.f64 	%fd3877, %fd3875;
	selp.f64 	%fd5538, %fd3877, %fd3875, %p80;
	@%p1653 bra 	$L__BB0_1089;
	selp.b32 	%r2383, %r284, 0, %p1666;
	setp.lt.s32 	%p1668, %r288, 0;
	or.b32  	%r2384, %r2383, 2146435072;
	selp.b32 	%r2385, %r2384, %r2383, %p1668;
	mov.b32 	%r2386, 0;
	mov.b64 	%fd5538, {%r2386, %r2385};
$L__BB0_1089:
	add.f64 	%fd3878, %fd1295, %fd1308;
	{
	.reg .b32 %temp; 
	mov.b64 	{%temp, %r2387}, %fd3878;
	}
	and.b32  	%r2388, %r2387, 2146435072;
	setp.ne.s32 	%p1669, %r2388, 2146435072;
	@%p1669 bra 	$L__BB0_1094;
	setp.nan.f64 	%p1670, %fd1295, %fd1295;
	@%p1670 bra 	$L__BB0_1093;
	setp.neu.f64 	%p1671, %fd1296, 0d7FF0000000000000;
	@%p1671 bra 	$L__BB0_1094;
	setp.lt.s32 	%p1672, %r288, 0;
	selp.b32 	%r2389, 0, 2146435072, %p1672;
	and.b32  	%r2390, %r288, 2147483647;
	setp.ne.s32 	%p1673, %r2390, 1071644672;
	or.b32  	%r2391, %r2389, -2147483648;
	selp.b32 	%r2392, %r2391, %r2389, %p1673;
	selp.b32 	%r2393, %r2392, %r2389, %p80;
	mov.b32 	%r2394, 0;
	mov.b64 	%fd5538, {%r2394, %r2393};
	bra.uni 	$L__BB0_1094;
$L__BB0_1093:
	add.rn.f64 	%fd5538, %fd1295, %fd1308;
$L__BB0_1094:
	selp.f64 	%fd3879, 0d3FF0000000000000, %fd5538, %p1663;
	div.rn.f64 	%fd3880, %fd1307, %fd1308;
	fma.rn.f64 	%fd5539, %fd3880, %fd3879, %fd1306;
	setp.ne.s32 	%p1675, %r4183, %r20;
	mov.u32 	%r4184, %r20;
	@%p1675 bra 	$L__BB0_1080;
$L__BB0_1095:
	setp.eq.s32 	%p1676, %r19, 0;
	@%p1676 bra 	$L__BB0_1104;
	setp.neu.f64 	%p1677, %fd1295, 0d0000000000000000;
	setp.lt.s32 	%p1678, %r284, 0;
	mul.wide.u32 	%rd451, %r4184, 8;
	add.s64 	%rd452, %rd175, %rd451;
	ld.f64 	%fd1318, [%rd452];
	add.s32 	%r2395, %r4184, 1;
	cvt.rn.f64.u32 	%fd1319, %r2395;
	{
	.reg .b32 %temp; 
	mov.b64 	{%temp, %r290}, %fd1319;
	}
	shr.u32 	%r2396, %r290, 20;
	and.b32  	%r2397, %r2396, 2047;
	add.s32 	%r2398, %r2397, -1012;
	mov.b64 	%rd453, %fd1319;
	shl.b64 	%rd454, %rd453, %r2398;
	setp.eq.s64 	%p1679, %rd454, -9223372036854775808;
	{ // callseq 121, 0
	.param .b64 param0;
	st.param.f64 	[param0], %fd1296;
	.param .b64 param1;
	st.param.f64 	[param1], %fd1319;
	.param .b64 retval0;
	call.uni (retval0), 
	__internal_accurate_pow, 
	(
	param0, 
	param1
	);
	ld.param.f64 	%fd3881, [retval0];
	} // callseq 121
	and.pred  	%p81, %p1678, %p1679;
	neg.f64 	%fd3883, %fd3881;
	selp.f64 	%fd5542, %fd3883, %fd3881, %p81;
	@%p1677 bra 	$L__BB0_1098;
	selp.b32 	%r2399, %r284, 0, %p1679;
	setp.lt.s32 	%p1681, %r290, 0;
	or.b32  	%r2400, %r2399, 2146435072;
	selp.b32 	%r2401, %r2400, %r2399, %p1681;
	mov.b32 	%r2402, 0;
	mov.b64 	%fd5542, {%r2402, %r2401};
$L__BB0_1098:
	add.f64 	%fd3884, %fd1295, %fd1319;
	{
	.reg .b32 %temp; 
	mov.b64 	{%temp, %r2403}, %fd3884;
	}
	and.b32  	%r2404, %r2403, 2146435072;
	setp.ne.s32 	%p1682, %r2404, 2146435072;
	@%p1682 bra 	$L__BB0_1103;
	setp.nan.f64 	%p1683, %fd1295, %fd1295;
	@%p1683 bra 	$L__BB0_1102;
	setp.neu.f64 	%p1684, %fd1296, 0d7FF0000000000000;
	@%p1684 bra 	$L__BB0_1103;
	setp.lt.s32 	%p1685, %r290, 0;
	selp.b32 	%r2405, 0, 2146435072, %p1685;
	and.b32  	%r2406, %r290, 2147483647;
	setp.ne.s32 	%p1686, %r2406, 1071644672;
	or.b32  	%r2407, %r2405, -2147483648;
	selp.b32 	%r2408, %r2407, %r2405, %p1686;
	selp.b32 	%r2409, %r2408, %r2405, %p81;
	mov.b32 	%r2410, 0;
	mov.b64 	%fd5542, {%r2410, %r2409};
	bra.uni 	$L__BB0_1103;
$L__BB0_1102:
	add.rn.f64 	%fd5542, %fd1295, %fd1319;
$L__BB0_1103:
	setp.eq.f64 	%p1687, %fd1295, 0d3FF0000000000000;
	selp.f64 	%fd3885, 0d3FF0000000000000, %fd5542, %p1687;
	div.rn.f64 	%fd3886, %fd1318, %fd1319;
	fma.rn.f64 	%fd5539, %fd3886, %fd3885, %fd5539;
$L__BB0_1104:
	sub.f64 	%fd5554, %fd2, %fd5539;
	bra.uni 	$L__BB0_1133;
$L__BB0_1105:
	setp.lt.s32 	%p1614, %r523, 1;
	sub.f64 	%fd1329, %fd1294, %fd259;
	mov.f64 	%fd5549, 0d0000000000000000;
	@%p1614 bra 	$L__BB0_1132;
	setp.eq.s32 	%p1615, %r18, 0;
	{
	.reg .b32 %temp; 
	mov.b64 	{%temp, %r291}, %fd1329;
	}
	abs.f64 	%fd1330, %fd1329;
	mov.f64 	%fd5549, 0d0000000000000000;
	mov.b32 	%r4186, 0;
	@%p1615 bra 	$L__BB0_1123;
	mov.f64 	%fd5549, 0d0000000000000000;
	mov.b32 	%r4185, 0;
$L__BB0_1108:
	setp.neu.f64 	%p1616, %fd1329, 0d0000000000000000;
	setp.lt.s32 	%p1617, %r291, 0;
	mul.wide.u32 	%rd437, %r4185, 8;
	add.s64 	%rd112, %rd175, %rd437;
	ld.f64 	%fd1332, [%rd112];
	add.s32 	%r2315, %r4185, 1;
	cvt.rn.f64.u32 	%fd1333, %r2315;
	{
	.reg .b32 %temp; 
	mov.b64 	{%temp, %r293}, %fd1333;
	}
	shr.u32 	%r2316, %r293, 20;
	and.b32  	%r2317, %r2316, 2047;
	add.s32 	%r2318, %r2317, -1012;
	mov.b64 	%rd438, %fd1333;
	shl.b64 	%rd439, %rd438, %r2318;
	setp.eq.s64 	%p1618, %rd439, -9223372036854775808;
	{ // callseq 116, 0
	.param .b64 param0;
	st.param.f64 	[param0], %fd1330;
	.param .b64 param1;
	st.param.f64 	[param1], %fd1333;
	.param .b64 retval0;
	call.uni (retval0), 
	__internal_accurate_pow, 
	(
	param0, 
	param1
	);
	ld.param.f64 	%fd3847, [retval0];
	} // callseq 116
	and.pred  	%p82, %p1617, %p1618;
	neg.f64 	%fd3849, %fd3847;
	selp.f64 	%fd5546, %fd3849, %fd3847, %p82;
	@%p1616 bra 	$L__BB0_1110;
	selp.b32 	%r2319, %r291, 0, %p1618;
	setp.lt.s32 	%p1620, %r293, 0;
	or.b32  	%r2320, %r2319, 2146435072;
	selp.b32 	%r2321, %r2320, %r2319, %p1620;
	mov.b32 	%r2322, 0;
	mov.b64 	%fd5546, {%r2322, %r2321};
$L__BB0_1110:
	add.f64 	%fd3850, %fd1329, %fd1333;
	{
	.reg .b32 %temp; 
	mov.b64 	{%temp, %r2323}, %fd3850;
	}
	and.b32  	%r2324, %r2323, 2146435072;
	setp.ne.s32 	%p1621, %r2324, 2146435072;
	@%p1621 bra 	$L__BB0_1115;
	setp.num.f64 	%p1622, %fd1329, %fd1329;
	@%p1622 bra 	$L__BB0_1113;
	add.rn.f64 	%fd5546, %fd1329, %fd1333;
	bra.uni 	$L__BB0_1115;
$L__BB0_1113:
	setp.neu.f64 	%p1623, %fd1330, 0d7FF0000000000000;
	@%p1623 bra 	$L__BB0_1115;
	setp.lt.s32 	%p1624, %r293, 0;
	selp.b32 	%r2325, 0, 2146435072, %p1624;
	and.b32  	%r2326, %r293, 2147483647;
	setp.ne.s32 	%p1625, %r2326, 1071644672;
	or.b32  	%r2327, %r2325, -2147483648;
	selp.b32 	%r2328, %r2327, %r2325, %p1625;
	selp.b32 	%r2329, %r2328, %r2325, %p82;
	mov.b32 	%r2330, 0;
	mov.b64 	%fd5546, {%r2330, %r2329};
$L__BB0_1115:
	setp.eq.f64 	%p1626, %fd1329, 0d3FF0000000000000;
	selp.f64 	%fd3851, 0d3FF0000000000000, %fd5546, %p1626;
	div.rn.f64 	%fd3852, %fd1332, %fd1333;
	fma.rn.f64 	%fd1340, %fd3852, %fd3851, %fd5549;
	ld.f64 	%fd1341, [%rd112+8];
	add.s32 	%r4185, %r4185, 2;
	cvt.rn.f64.u32 	%fd1342, %r4185;
	{
	.reg .b32 %temp; 
	mov.b64 	{%temp, %r295}, %fd1342;
	}
	shr.u32 	%r2331, %r295, 20;
	and.b32  	%r2332, %r2331, 2047;
	add.s32 	%r2333, %r2332, -1012;
	mov.b64 	%rd440, %fd1342;
	shl.b64 	%rd441, %rd440, %r2333;
	setp.eq.s64 	%p1629, %rd441, -9223372036854775808;
	{ // callseq 117, 0
	.param .b64 param0;
	st.param.f64 	[param0], %fd1330;
	.param .b64 param1;
	st.param.f64 	[param1], %fd1342;
	.param .b64 retval0;
	call.uni (retval0), 
	__internal_accurate_pow, 
	(
	param0, 
	param1
	);
	ld.param.f64 	%fd3853, [retval0];
	} // callseq 117
	and.pred  	%p83, %p1617, %p1629;
	neg.f64 	%fd3855, %fd3853;
	selp.f64 	%fd5548, %fd3855, %fd3853, %p83;
	@%p1616 bra 	$L__BB0_1117;
	selp.b32 	%r2334, %r291, 0, %p1629;
	setp.lt.s32 	%p1631, %r295, 0;
	or.b32  	%r2335, %r2334, 2146435072;
	selp.b32 	%r2336, %r2335, %r2334, %p1631;
	mov.b32 	%r2337, 0;
	mov.b64 	%fd5548, {%r2337, %r2336};
$L__BB0_1117:
	add.f64 	%fd3856, %fd1329, %fd1342;
	{
	.reg .b32 %temp; 
	mov.b64 	{%temp, %r2338}, %fd3856;
	}
	and.b32  	%r2339, %r2338, 2146435072;
	setp.ne.s32 	%p1632, %r2339, 2146435072;
	@%p1632 bra 	$L__BB0_1122;
	setp.nan.f64 	%p1633, %fd1329, %fd1329;
	@%p1633 bra 	$L__BB0_1121;
	setp.neu.f64 	%p1634, %fd1330, 0d7FF0000000000000;
	@%p1634 bra 	$L__BB0_1122;
	setp.lt.s32 	%p1635, %r295, 0;
	selp.b32 	%r2340, 0, 2146435072, %p1635;
	and.b32  	%r2341, %r295, 2147483647;
	setp.ne.s32 	%p1636, %r2341, 1071644672;
	or.b32  	%r2342, %r2340, -2147483648;
	selp.b32 	%r2343, %r2342, %r2340, %p1636;
	selp.b32 	%r2344, %r2343, %r2340, %p83;
	mov.b32 	%r2345, 0;
	mov.b64 	%fd5548, {%r2345, %r2344};
	bra.uni 	$L__BB0_1122;
$L__BB0_1121:
	add.rn.f64 	%fd5548, %fd1329, %fd1342;
$L__BB0_1122:
	selp.f64 	%fd3857, 0d3FF0000000000000, %fd5548, %p1626;
	div.rn.f64 	%fd3858, %fd1341, %fd1342;
	fma.rn.f64 	%fd5549, %fd3858, %fd3857, %fd1340;
	setp.ne.s32 	%p1638, %r4185, %r20;
	mov.u32 	%r4186, %r20;
	@%p1638 bra 	$L__BB0_1108;
$L__BB0_1123:
	setp.eq.s32 	%p1639, %r19, 0;
	@%p1639 bra 	$L__BB0_1132;
	setp.neu.f64 	%p1640, %fd1329, 0d0000000000000000;
	setp.lt.s32 	%p1641, %r291, 0;
	mul.wide.u32 	%rd442, %r4186, 8;
	add.s64 	%rd443, %rd175, %rd442;
	ld.f64 	%fd1352, [%rd443];
	add.s32 	%r2346, %r4186, 1;
	cvt.rn.f64.u32 	%fd1353, %r2346;
	{
	.reg .b32 %temp; 
	mov.b64 	{%temp, %r297}, %fd1353;
	}
	shr.u32 	%r2347, %r297, 20;
	and.b32  	%r2348, %r2347, 2047;
	add.s32 	%r2349, %r2348, -1012;
	mov.b64 	%rd444, %fd1353;
	shl.b64 	%rd445, %rd444, %r2349;
	setp.eq.s64 	%p1642, %rd445, -9223372036854775808;
	{ // callseq 118, 0
	.param .b64 param0;
	st.param.f64 	[param0], %fd1330;
	.param .b64 param1;
	st.param.f64 	[param1], %fd1353;
	.param .b64 retval0;
	call.uni (retval0), 
	__internal_accurate_pow, 
	(
	param0, 
	param1
	);
	ld.param.f64 	%fd3859, [retval0];
	} // callseq 118
	and.pred  	%p84, %p1641, %p1642;
	neg.f64 	%fd3861, %fd3859;
	selp.f64 	%fd5552, %fd3861, %fd3859, %p84;
	@%p1640 bra 	$L__BB0_1126;
	selp.b32 	%r2350, %r291, 0, %p1642;
	setp.lt.s32 	%p1644, %r297, 0;
	or.b32  	%r2351, %r2350, 2146435072;
	selp.b32 	%r2352, %r2351, %r2350, %p1644;
	mov.b32 	%r2353, 0;
	mov.b64 	%fd5552, {%r2353, %r2352};
$L__BB0_1126:
	add.f64 	%fd3862, %fd1329, %fd1353;
	{
	.reg .b32 %temp; 
	mov.b64 	{%temp, %r2354}, %fd3862;
	}
	and.b32  	%r2355, %r2354, 2146435072;
	setp.ne.s32 	%p1645, %r2355, 2146435072;
	@%p1645 bra 	$L__BB0_1131;
	setp.nan.f64 	%p1646, %fd1329, %fd1329;
	@%p1646 bra 	$L__BB0_1130;
	setp.neu.f64 	%p1647, %fd1330, 0d7FF0000000000000;
	@%p1647 bra 	$L__BB0_1131;
	setp.lt.s32 	%p1648, %r297, 0;
	selp.b32 	%r2356, 0, 2146435072, %p1648;
	and.b32  	%r2357, %r297, 2147483647;
	setp.ne.s32 	%p1649, %r2357, 1071644672;
	or.b32  	%r2358, %r2356, -2147483648;
	selp.b32 	%r2359, %r2358, %r2356, %p1649;
	selp.b32 	%r2360, %r2359, %r2356, %p84;
	mov.b32 	%r2361, 0;
	mov.b64 	%fd5552, {%r2361, %r2360};
	bra.uni 	$L__BB0_1131;
$L__BB0_1130:
	add.rn.f64 	%fd5552, %fd1329, %fd1353;
$L__BB0_1131:
	setp.eq.f64 	%p1650, %fd1329, 0d3FF0000000000000;
	selp.f64 	%fd3863, 0d3FF0000000000000, %fd5552, %p1650;
	div.rn.f64 	%fd3864, %fd1352, %fd1353;
	fma.rn.f64 	%fd5549, %fd3864, %fd3863, %fd5549;
$L__BB0_1132:
	add.f64 	%fd5554, %fd2, %fd5549;
$L__BB0_1133:
	setp.lt.s32 	%p1688, %r75, 0;
	setp.eq.s32 	%p1689, %r96, 1062207488;
	sub.f64 	%fd1364, %fd1291, %fd5554;
	div.rn.f64 	%fd1365, %fd1293, 0d4020A1C833FFF0AA;
	{
	.reg .b32 %temp; 
	mov.b64 	{%temp, %r298}, %fd1365;
	}
	abs.f64 	%fd1366, %fd1365;
	{ // callseq 122, 0
	.param .b64 param0;
	st.param.f64 	[param0], %fd1366;
	.param .b64 param1;
	st.param.f64 	[param1], 0d4000000000000000;
	.param .b64 retval0;
	call.uni (retval0), 
	__internal_accurate_pow, 
	(
	param0, 
	param1
	);
	ld.param.f64 	%fd3887, [retval0];
	} // callseq 122
	setp.lt.s32 	%p1691, %r298, 0;
	neg.f64 	%fd3889, %fd3887;
	selp.f64 	%fd3890, %fd3889, %fd3887, %p1689;
	selp.f64 	%fd3891, %fd3890, %fd3887, %p1691;
	setp.eq.f64 	%p1692, %fd1365, 0d0000000000000000;
	selp.b32 	%r2411, %r298, 0, %p1689;
	or.b32  	%r2412, %r2411, 2146435072;
	selp.b32 	%r2413, %r2412, %r2411, %p1688;
	mov.b32 	%r2414, 0;
	mov.b64 	%fd3892, {%r2414, %r2413};
	selp.f64 	%fd5618, %fd3892, %fd3891, %p1692;
	add.f64 	%fd3893, %fd1365, 0d4000000000000000;
	{
	.reg .b32 %temp; 
	mov.b64 	{%temp, %r2415}, %fd3893;
	}
	and.b32  	%r299, %r2415, 2146435072;
	setp.ne.s32 	%p1693, %r299, 2146435072;
	mov.f64 	%fd5555, %fd5618;
	@%p1693 bra 	$L__BB0_1138;
	setp.num.f64 	%p1694, %fd1365, %fd1365;
	@%p1694 bra 	$L__BB0_1136;
	mov.f64 	%fd3894, 0d4000000000000000;
	add.rn.f64 	%fd5555, %fd1365, %fd3894;
	bra.uni 	$L__BB0_1138;
$L__BB0_1136:
	setp.neu.f64 	%p1695, %fd1366, 0d7FF0000000000000;
	mov.f64 	%fd5555, %fd5618;
	@%p1695 bra 	$L__BB0_1138;
	selp.b32 	%r2416, %r95, %r76, %p23;
	selp.b32 	%r2417, %r2416, %r76, %p1691;
	mov.b32 	%r2418, 0;
	mov.b64 	%fd5555, {%r2418, %r2417};
$L__BB0_1138:
	setp.lt.s32 	%p1697, %r77, 0;
	setp.eq.s32 	%p1698, %r101, 1072693248;
	setp.eq.f64 	%p1700, %fd1365, 0d3FF0000000000000;
	add.f64 	%fd3895, %fd5555, 0d3FF0000000000000;
	sqrt.rn.f64 	%fd3896, %fd3895;
	mul.f64 	%fd3897, %fd3896, 0d3FF8000000000000;
	selp.f64 	%fd1371, 0d4000F876CCDF6CDA, %fd3897, %p1700;
	{
	.reg .b32 %temp; 
	mov.b64 	{%temp, %r300}, %fd1371;
	}
	abs.f64 	%fd1372, %fd1371;
	{ // callseq 123, 0
	.param .b64 param0;
	st.param.f64 	[param0], %fd1372;
	.param .b64 param1;
	st.param.f64 	[param1], 0d4010000000000000;
	.param .b64 retval0;
	call.uni (retval0), 
	__internal_accurate_pow, 
	(
	param0, 
	param1
	);
	ld.param.f64 	%fd3898, [retval0];
	} // callseq 123
	setp.lt.s32 	%p1701, %r300, 0;
	neg.f64 	%fd3900, %fd3898;
	selp.f64 	%fd3901, %fd3900, %fd3898, %p1698;
	selp.f64 	%fd3902, %fd3901, %fd3898, %p1701;
	setp.eq.f64 	%p1702, %fd1371, 0d0000000000000000;
	selp.b32 	%r2419, %r300, 0, %p1698;
	or.b32  	%r2420, %r2419, 2146435072;
	selp.b32 	%r2421, %r2420, %r2419, %p1697;
	mov.b32 	%r2422, 0;
	mov.b64 	%fd3903, {%r2422, %r2421};
	selp.f64 	%fd5556, %fd3903, %fd3902, %p1702;
	add.f64 	%fd3904, %fd1371, 0d4010000000000000;
	{
	.reg .b32 %temp; 
	mov.b64 	{%temp, %r2423}, %fd3904;
	}
	and.b32  	%r2424, %r2423, 2146435072;
	setp.ne.s32 	%p1703, %r2424, 2146435072;
	@%p1703 bra 	$L__BB0_1143;
	setp.num.f64 	%p1704, %fd1371, %fd1371;
	@%p1704 bra 	$L__BB0_1141;
	mov.f64 	%fd3905, 0d4010000000000000;
	add.rn.f64 	%fd5556, %fd1371, %fd3905;
	bra.uni 	$L__BB0_1143;
$L__BB0_1141:
	setp.neu.f64 	%p1705, %fd1372, 0d7FF0000000000000;
	@%p1705 bra 	$L__BB0_1143;
	selp.b32 	%r2425, %r100, %r99, %p24;
	selp.b32 	%r2426, %r2425, %r99, %p1701;
	mov.b32 	%r2427, 0;
	mov.b64 	%fd5556, {%r2427, %r2426};
$L__BB0_1143:
	setp.eq.f64 	%p1710, %fd1371, 0d3FF0000000000000;
	selp.f64 	%fd3906, 0d3FF0000000000000, %fd5556, %p1710;
	div.rn.f64 	%fd3907, %fd249, %fd3906;
	mul.f64 	%fd1377, %fd3907, 0d4010000000000000;
	{
	.reg .b32 %temp; 
	mov.b64 	{%temp, %r301}, %fd1364;
	}
	abs.f64 	%fd1378, %fd1364;
	{ // callseq 124, 0
	.param .b64 param0;
	st.param.f64 	[param0], %fd1378;
	.param .b64 param1;
	st.param.f64 	[param1], 0d4000000000000000;
	.param .b64 retval0;
	call.uni (retval0), 
	__internal_accurate_pow, 
	(
	param0, 
	param1
	);
	ld.param.f64 	%fd3908, [retval0];
	} // callseq 124
	setp.lt.s32 	%p1711, %r301, 0;
	neg.f64 	%fd3910, %fd3908;
	selp.f64 	%fd3911, %fd3910, %fd3908, %p1689;
	selp.f64 	%fd3912, %fd3911, %fd3908, %p1711;
	setp.eq.f64 	%p1712, %fd1364, 0d0000000000000000;
	selp.b32 	%r2428, %r301, 0, %p1689;
	or.b32  	%r2429, %r2428, 2146435072;
	selp.b32 	%r2430, %r2429, %r2428, %p1688;
	mov.b32 	%r2431, 0;
	mov.b64 	%fd3913, {%r2431, %r2430};
	selp.f64 	%fd5557, %fd3913, %fd3912, %p1712;
	add.f64 	%fd3914, %fd1364, 0d4000000000000000;
	{
	.reg .b32 %temp; 
	mov.b64 	{%temp, %r2432}, %fd3914;
	}
	and.b32  	%r2433, %r2432, 2146435072;
	setp.ne.s32 	%p1713, %r2433, 2146435072;
	@%p1713 bra 	$L__BB0_1148;
	setp.num.f64 	%p1714, %fd1364, %fd1364;
	@%p1714 bra 	$L__BB0_1146;
	mov.f64 	%fd3915, 0d4000000000000000;
	add.rn.f64 	%fd5557, %fd1364, %fd3915;
	bra.uni 	$L__BB0_1148;
$L__BB0_1146:
	setp.neu.f64 	%p1715, %fd1378, 0d7FF0000000000000;
	@%p1715 bra 	$L__BB0_1148;
	selp.b32 	%r2434, %r95, %r76, %p23;
	selp.b32 	%r2435, %r2434, %r76, %p1711;
	mov.b32 	%r2436, 0;
	mov.b64 	%fd5557, {%r2436, %r2435};
$L__BB0_1148:
	setp.lt.s32 	%p1717, %r75, 0;
	setp.eq.s32 	%p1718, %r96, 1062207488;
	setp.eq.f64 	%p1720, %fd1364, 0d3FF0000000000000;
	selp.f64 	%fd1383, 0d3FF0000000000000, %fd5557, %p1720;
	{
	.reg .b32 %temp; 
	mov.b64 	{%temp, %r302}, %fd1292;
	}
	abs.f64 	%fd1384, %fd1292;
	{ // callseq 125, 0
	.param .b64 param0;
	st.param.f64 	[param0], %fd1384;
	.param .b64 param1;
	st.param.f64 	[param1], 0d4000000000000000;
	.param .b64 retval0;
	call.uni (retval0), 
	__internal_accurate_pow, 
	(
	param0, 
	param1
	);
	ld.param.f64 	%fd3916, [retval0];
	} // callseq 125
	setp.lt.s32 	%p1721, %r302, 0;
	neg.f64 	%fd3918, %fd3916;
	selp.f64 	%fd3919, %fd3918, %fd3916, %p1718;
	selp.f64 	%fd3920, %fd3919, %fd3916, %p1721;
	setp.eq.f64 	%p1722, %fd1292, 0d0000000000000000;
	selp.b32 	%r2437, %r302, 0, %p1718;
	or.b32  	%r2438, %r2437, 2146435072;
	selp.b32 	%r2439, %r2438, %r2437, %p1717;
	mov.b32 	%r2440, 0;
	mov.b64 	%fd3921, {%r2440, %r2439};
	selp.f64 	%fd5617, %fd3921, %fd3920, %p1722;
	add.f64 	%fd3922, %fd1292, 0d4000000000000000;
	{
	.reg .b32 %temp; 
	mov.b64 	{%temp, %r2441}, %fd3922;
	}
	and.b32  	%r303, %r2441, 2146435072;
	setp.ne.s32 	%p1723, %r303, 2146435072;
	mov.f64 	%fd5558, %fd5617;
	@%p1723 bra 	$L__BB0_1153;
	setp.num.f64 	%p1724, %fd1292, %fd1292;
	@%p1724 bra 	$L__BB0_1151;
	mov.f64 	%fd3923, 0d4000000000000000;
	add.rn.f64 	%fd5558, %fd1292, %fd3923;
	bra.uni 	$L__BB0_1153;
$L__BB0_1151:
	setp.neu.f64 	%p1725, %fd1384, 0d7FF0000000000000;
	mov.f64 	%fd5558, %fd5617;
	@%p1725 bra 	$L__BB0_1153;
	selp.b32 	%r2442, %r95, %r76, %p23;
	selp.b32 	%r2443, %r2442, %r76, %p1721;
	mov.b32 	%r2444, 0;
	mov.b64 	%fd5558, {%r2444, %r2443};
$L__BB0_1153:
	setp.ne.s32 	%p1727, %r299, 2146435072;
	setp.eq.f64 	%p1728, %fd1292, 0d3FF0000000000000;
	selp.f64 	%fd3924, 0d3FF0000000000000, %fd5558, %p1728;
	add.f64 	%fd1389, %fd1383, %fd3924;
	mov.f64 	%fd5559, %fd5618;
	@%p1727 bra 	$L__BB0_1158;
	setp.num.f64 	%p1729, %fd1365, %fd1365;
	@%p1729 bra 	$L__BB0_1156;
	mov.f64 	%fd3925, 0d4000000000000000;
	add.rn.f64 	%fd5559, %fd1365, %fd3925;
	bra.uni 	$L__BB0_1158;
$L__BB0_1156:
	setp.neu.f64 	%p1730, %fd1366, 0d7FF0000000000000;
	mov.f64 	%fd5559, %fd5618;
	@%p1730 bra 	$L__BB0_1158;
	setp.lt.s32 	%p1731, %r298, 0;
	selp.b32 	%r2445, %r95, %r76, %p23;
	selp.b32 	%r2446, %r2445, %r76, %p1731;
	mov.b32 	%r2447, 0;
	mov.b64 	%fd5559, {%r2447, %r2446};
$L__BB0_1158:
	setp.eq.f64 	%p1732, %fd1365, 0d3FF0000000000000;
	add.f64 	%fd3926, %fd5559, 0d3FF0000000000000;
	sqrt.rn.f64 	%fd3927, %fd3926;
	mul.f64 	%fd3928, %fd3927, 0d3FF8000000000000;
	selp.f64 	%fd1393, 0d4000F876CCDF6CDA, %fd3928, %p1732;
	{
	.reg .b32 %temp; 
	mov.b64 	{%temp, %r304}, %fd1393;
	}
	abs.f64 	%fd1394, %fd1393;
	{ // callseq 126, 0
	.param .b64 param0;
	st.param.f64 	[param0], %fd1394;
	.param .b64 param1;
	st.param.f64 	[param1], 0d4000000000000000;
	.param .b64 retval0;
	call.uni (retval0), 
	__internal_accurate_pow, 
	(
	param0, 
	param1
	);
	ld.param.f64 	%fd3929, [retval0];
	} // callseq 126
	setp.lt.s32 	%p1736, %r304, 0;
	neg.f64 	%fd3931, %fd3929;
	selp.f64 	%fd3932, %fd3931, %fd3929, %p1718;
	selp.f64 	%fd3933, %fd3932, %fd3929, %p1736;
	setp.eq.f64 	%p1737, %fd1393, 0d0000000000000000;
	selp.b32 	%r2448, %r304, 0, %p1718;
	or.b32  	%r2449, %r2448, 2146435072;
	selp.b32 	%r2450, %r2449, %r2448, %p1717;
	mov.b32 	%r2451, 0;
	mov.b64 	%fd3934, {%r2451, %r2450};
	selp.f64 	%fd5560, %fd3934, %fd3933, %p1737;
	add.f64 	%fd3935, %fd1393, 0d4000000000000000;
	{
	.reg .b32 %temp; 
	mov.b64 	{%temp, %r2452}, %fd3935;
	}
	and.b32  	%r2453, %r2452, 2146435072;
	setp.ne.s32 	%p1738, %r2453, 2146435072;
	@%p1738 bra 	$L__BB0_1163;
	setp.num.f64 	%p1739, %fd1393, %fd1393;
	@%p1739 bra 	$L__BB0_1161;
	mov.f64 	%fd3936, 0d4000000000000000;
	add.rn.f64 	%fd5560, %fd1393, %fd3936;
	bra.uni 	$L__BB0_1163;
$L__BB0_1161:
	setp.neu.f64 	%p1740, %fd1394, 0d7FF0000000000000;
	@%p1740 bra 	$L__BB0_1163;
	selp.b32 	%r2454, %r95, %r76, %p23;
	selp.b32 	%r2455, %r2454, %r76, %p1736;
	mov.b32 	%r2456, 0;
	mov.b64 	%fd5560, {%r2456, %r2455};
$L__BB0_1163:
	setp.eq.f64 	%p1742, %fd1393, 0d3FF0000000000000;
	selp.f64 	%fd3937, 0d3FF0000000000000, %fd5560, %p1742;
	mul.f64 	%fd3938, %fd1389, 0dC000000000000000;
	div.rn.f64 	%fd1399, %fd3938, %fd3937;
	fma.rn.f64 	%fd3939, %fd1399, 0d3FF71547652B82FE, 0d4338000000000000;
	{
	.reg .b32 %temp; 
	mov.b64 	{%r305, %temp}, %fd3939;
	}
	mov.f64 	%fd3940, 0dC338000000000000;
	add.rn.f64 	%fd3941, %fd3939, %fd3940;
	fma.rn.f64 	%fd3942, %fd3941, 0dBFE62E42FEFA39EF, %fd1399;
	fma.rn.f64 	%fd3943, %fd3941, 0dBC7ABC9E3B39803F, %fd3942;
	fma.rn.f64 	%fd3944, %fd3943, 0d3E5ADE1569CE2BDF, 0d3E928AF3FCA213EA;
	fma.rn.f64 	%fd3945, %fd3944, %fd3943, 0d3EC71DEE62401315;
	fma.rn.f64 	%fd3946, %fd3945, %fd3943, 0d3EFA01997C89EB71;
	fma.rn.f64 	%fd3947, %fd3946, %fd3943, 0d3F2A01A014761F65;
	fma.rn.f64 	%fd3948, %fd3947, %fd3943, 0d3F56C16C1852B7AF;
	fma.rn.f64 	%fd3949, %fd3948, %fd3943, 0d3F81111111122322;
	fma.rn.f64 	%fd3950, %fd3949, %fd3943, 0d3FA55555555502A1;
	fma.rn.f64 	%fd3951, %fd3950, %fd3943, 0d3FC5555555555511;
	fma.rn.f64 	%fd3952, %fd3951, %fd3943, 0d3FE000000000000B;
	fma.rn.f64 	%fd3953, %fd3952, %fd3943, 0d3FF0000000000000;
	fma.rn.f64 	%fd3954, %fd3953, %fd3943, 0d3FF0000000000000;
	{
	.reg .b32 %temp; 
	mov.b64 	{%r306, %temp}, %fd3954;
	}
	{
	.reg .b32 %temp; 
	mov.b64 	{%temp, %r307}, %fd3954;
	}
	shl.b32 	%r2457, %r305, 20;
	add.s32 	%r2458, %r2457, %r307;
	mov.b64 	%fd5561, {%r306, %r2458};
	{
	.reg .b32 %temp; 
	mov.b64 	{%temp, %r2459}, %fd1399;
	}
	mov.b32 	%f29, %r2459;
	abs.f32 	%f10, %f29;
	setp.lt.f32 	%p1743, %f10, 0f4086232B;
	@%p1743 bra 	$L__BB0_1166;
	setp.lt.f64 	%p1744, %fd1399, 0d0000000000000000;
	add.f64 	%fd3955, %fd1399, 0d7FF0000000000000;
	selp.f64 	%fd5561, 0d0000000000000000, %fd3955, %p1744;
	setp.geu.f32 	%p1745, %f10, 0f40874800;
	@%p1745 bra 	$L__BB0_1166;
	shr.u32 	%r2460, %r305, 31;
	add.s32 	%r2461, %r305, %r2460;
	shr.s32 	%r2462, %r2461, 1;
	shl.b32 	%r2463, %r2462, 20;
	add.s32 	%r2464, %r307, %r2463;
	mov.b64 	%fd3956, {%r306, %r2464};
	sub.s32 	%r2465, %r305, %r2462;
	shl.b32 	%r2466, %r2465, 20;
	add.s32 	%r2467, %r2466, 1072693248;
	mov.b32 	%r2468, 0;
	mov.b64 	%fd3957, {%r2468, %r2467};
	mul.f64 	%fd5561, %fd3957, %fd3956;
$L__BB0_1166:
	setp.geu.f64 	%p1746, %fd1294, %fd259;
	mul.f64 	%fd3958, %fd1364, %fd1377;
	mul.f64 	%fd1404, %fd3958, %fd5561;
	@%p1746 bra 	$L__BB0_1195;
	setp.lt.s32 	%p1784, %r523, 1;
	sub.f64 	%fd1405, %fd259, %fd1294;
	mov.f64 	%fd5567, 0d0000000000000000;
	@%p1784 bra 	$L__BB0_1194;
	setp.eq.s32 	%p1785, %r18, 0;
	{
	.reg .b32 %temp; 
	mov.b64 	{%temp, %r308}, %fd1405;
	}
	abs.f64 	%fd1406, %fd1405;
	mov.f64 	%fd5567, 0d0000000000000000;
	mov.b32 	%r4188, 0;
	@%p1785 bra 	$L__BB0_1185;
	mov.f64 	%fd5567, 0d0000000000000000;
	mov.b32 	%r4187, 0;
$L__BB0_1170:
	setp.neu.f64 	%p1786, %fd1405, 0d0000000000000000;
	setp.lt.s32 	%p1787, %r308, 0;
	mul.wide.u32 	%rd464, %r4187, 8;
	add.s64 	%rd116, %rd175, %rd464;
	ld.f64 	%fd1408, [%rd116];
	add.s32 	%r2520, %r4187, 1;
	cvt.rn.f64.u32 	%fd1409, %r2520;
	{
	.reg .b32 %temp; 
	mov.b64 	{%temp, %r310}, %fd1409;
	}
	shr.u32 	%r2521, %r310, 20;
	and.b32  	%r2522, %r2521, 2047;
	add.s32 	%r2523, %r2522, -1012;
	mov.b64 	%rd465, %fd1409;
	shl.b64 	%rd466, %rd465, %r2523;
	setp.eq.s64 	%p1788, %rd466, -9223372036854775808;
	{ // callseq 130, 0
	.param .b64 param0;
	st.param.f64 	[param0], %fd1406;
	.param .b64 param1;
	st.param.f64 	[param1], %fd1409;
	.param .b64 retval0;
	call.uni (retval0), 
	__internal_accurate_pow, 
	(
	param0, 
	param1
	);
	ld.param.f64 	%fd3985, [retval0];
	} // callseq 130
	and.pred  	%p85, %p1787, %p1788;
	neg.f64 	%fd3987, %fd3985;
	selp.f64 	%fd5564, %fd3987, %fd3985, %p85;
	@%p1786 bra 	$L__BB0_1172;
	selp.b32 	%r2524, %r308, 0, %p1788;
	setp.lt.s32 	%p1790, %r310, 0;
	or.b32  	%r2525, %r2524, 2146435072;
	selp.b32 	%r2526, %r2525, %r2524, %p1790;
	mov.b32 	%r2527, 0;
	mov.b64 	%fd5564, {%r2527, %r2526};
$L__BB0_1172:
	add.f64 	%fd3988, %fd1405, %fd1409;
	{
	.reg .b32 %temp; 
	mov.b64 	{%temp, %r2528}, %fd3988;
	}
	and.b32  	%r2529, %r2528, 2146435072;
	setp.ne.s32 	%p1791, %r2529, 2146435072;
	@%p1791 bra 	$L__BB0_1177;
	setp.num.f64 	%p1792, %fd1405, %fd1405;
	@%p1792 bra 	$L__BB0_1175;
	add.rn.f64 	%fd5564, %fd1405, %fd1409;
	bra.uni 	$L__BB0_1177;
$L__BB0_1175:
	setp.neu.f64 	%p1793, %fd1406, 0d7FF0000000000000;
	@%p1793 bra 	$L__BB0_1177;
	setp.lt.s32 	%p1794, %r310, 0;
	selp.b32 	%r2530, 0, 2146435072, %p1794;
	and.b32  	%r2531, %r310, 2147483647;
	setp.ne.s32 	%p1795, %r2531, 1071644672;
	or.b32  	%r2532, %r2530, -2147483648;
	selp.b32 	%r2533, %r2532, %r2530, %p1795;
	selp.b32 	%r2534, %r2533, %r2530, %p85;
	mov.b32 	%r2535, 0;
	mov.b64 	%fd5564, {%r2535, %r2534};
$L__BB0_1177:
	setp.eq.f64 	%p1796, %fd1405, 0d3FF0000000000000;
	selp.f64 	%fd3989, 0d3FF0000000000000, %fd5564, %p1796;
	div.rn.f64 	%fd3990, %fd1408, %fd1409;
	fma.rn.f64 	%fd1416, %fd3990, %fd3989, %fd5567;
	ld.f64 	%fd1417, [%rd116+8];
	add.s32 	%r4187, %r4187, 2;
	cvt.rn.f64.u32 	%fd1418, %r4187;
	{
	.reg .b32 %temp; 
	mov.b64 	{%temp, %r312}, %fd1418;
	}
	shr.u32 	%r2536, %r312, 20;
	and.b32  	%r2537, %r2536, 2047;
	add.s32 	%r2538, %r2537, -1012;
	mov.b64 	%rd467, %fd1418;
	shl.b64 	%rd468, %rd467, %r2538;
	setp.eq.s64 	%p1799, %rd468, -9223372036854775808;
	{ // callseq 131, 0
	.param .b64 param0;
	st.param.f64 	[param0], %fd1406;
	.param .b64 param1;
	st.param.f64 	[param1], %fd1418;
	.param .b64 retval0;
	call.uni (retval0), 
	__internal_accurate_pow, 
	(
	param0, 
	param1
	);
	ld.param.f64 	%fd3991, [retval0];
	} // callseq 131
	and.pred  	%p86, %p1787, %p1799;
	neg.f64 	%fd3993, %fd3991;
	selp.f64 	%fd5566, %fd3993, %fd3991, %p86;
	@%p1786 bra 	$L__BB0_1179;
	selp.b32 	%r2539, %r308, 0, %p1799;
	setp.lt.s32 	%p1801, %r312, 0;
	or.b32  	%r2540, %r2539, 2146435072;
	selp.b32 	%r2541, %r2540, %r2539, %p1801;
	mov.b32 	%r2542, 0;
	mov.b64 	%fd5566, {%r2542, %r2541};
$L__BB0_1179:
	add.f64 	%fd3994, %fd1405, %fd1418;
	{
	.reg .b32 %temp; 
	mov.b64 	{%temp, %r2543}, %fd3994;
	}
	and.b32  	%r2544, %r2543, 2146435072;
	setp.ne.s32 	%p1802, %r2544, 2146435072;
	@%p1802 bra 	$L__BB0_1184;
	setp.nan.f64 	%p1803, %fd1405, %fd1405;
	@%p1803 bra 	$L__BB0_1183;
	setp.neu.f64 	%p1804, %fd1406, 0d7FF0000000000000;
	@%p1804 bra 	$L__BB0_1184;
	setp.lt.s32 	%p1805, %r312, 0;
	selp.b32 	%r2545, 0, 2146435072, %p1805;
	and.b32  	%r2546, %r312, 2147483647;
	setp.ne.s32 	%p1806, %r2546, 1071644672;
	or.b32  	%r2547, %r2545, -2147483648;
	selp.b32 	%r2548, %r2547, %r2545, %p1806;
	selp.b32 	%r2549, %r2548, %r2545, %p86;
	mov.b32 	%r2550, 0;
	mov.b64 	%fd5566, {%r2550, %r2549};
	bra.uni 	$L__BB0_1184;
$L__BB0_1183:
	add.rn.f64 	%fd5566, %fd1405, %fd1418;
$L__BB0_1184:
	selp.f64 	%fd3995, 0d3FF0000000000000, %fd5566, %p1796;
	div.rn.f64 	%fd3996, %fd1417, %fd1418;
	fma.rn.f64 	%fd5567, %fd3996, %fd3995, %fd1416;
	setp.ne.s32 	%p1808, %r4187, %r20;
	mov.u32 	%r4188, %r20;
	@%p1808 bra 	$L__BB0_1170;
$L__BB0_1185:
	setp.eq.s32 	%p1809, %r19, 0;
	@%p1809 bra 	$L__BB0_1194;
	setp.neu.f64 	%p1810, %fd1405, 0d0000000000000000;
	setp.lt.s32 	%p1811, %r308, 0;
	mul.wide.u32 	%rd469, %r4188, 8;
	add.s64 	%rd470, %rd175, %rd469;
	ld.f64 	%fd1428, [%rd470];
	add.s32 	%r2551, %r4188, 1;
	cvt.rn.f64.u32 	%fd1429, %r2551;
	{
	.reg .b32 %temp; 
	mov.b64 	{%temp, %r314}, %fd1429;
	}
	shr.u32 	%r2552, %r314, 20;
	and.b32  	%r2553, %r2552, 2047;
	add.s32 	%r2554, %r2553, -1012;
	mov.b64 	%rd471, %fd1429;
	shl.b64 	%rd472, %rd471, %r2554;
	setp.eq.s64 	%p1812, %rd472, -9223372036854775808;
	{ // callseq 132, 0
	.param .b64 param0;
	st.param.f64 	[param0], %fd1406;
	.param .b64 param1;
	st.param.f64 	[param1], %fd1429;
	.param .b64 retval0;
	call.uni (retval0), 
	__internal_accurate_pow, 
	(
	param0, 
	param1
	);
	ld.param.f64 	%fd3997, [retval0];
	} // callseq 132
	and.pred  	%p87, %p1811, %p1812;
	neg.f64 	%fd3999, %fd3997;
	selp.f64 	%fd5570, %fd3999, %fd3997, %p87;
	@%p1810 bra 	$L__BB0_1188;
	selp.b32 	%r2555, %r308, 0, %p1812;
	setp.lt.s32 	%p1814, %r314, 0;
	or.b32  	%r2556, %r2555, 2146435072;
	selp.b32 	%r2557, %r2556, %r2555, %p1814;
	mov.b32 	%r2558, 0;
	mov.b64 	%fd5570, {%r2558, %r2557};
$L__BB0_1188:
	add.f64 	%fd4000, %fd1405, %fd1429;
	{
	.reg .b32 %temp; 
	mov.b64 	{%temp, %r2559}, %fd4000;
	}
	and.b32  	%r2560, %r2559, 2146435072;
	setp.ne.s32 	%p1815, %r2560, 2146435072;
	@%p1815 bra 	$L__BB0_1193;
	setp.nan.f64 	%p1816, %fd1405, %fd1405;
	@%p1816 bra 	$L__BB0_1192;
	setp.neu.f64 	%p1817, %fd1406, 0d7FF0000000000000;
	@%p1817 bra 	$L__BB0_1193;
	setp.lt.s32 	%p1818, %r314, 0;
	selp.b32 	%r2561, 0, 2146435072, %p1818;
	and.b32  	%r2562, %r314, 2147483647;
	setp.ne.s32 	%p1819, %r2562, 1071644672;
	or.b32  	%r2563, %r2561, -2147483648;
	selp.b32 	%r2564, %r2563, %r2561, %p1819;
	selp.b32 	%r2565, %r2564, %r2561, %p87;
	mov.b32 	%r2566, 0;
	mov.b64 	%fd5570, {%r2566, %r2565};
	bra.uni 	$L__BB0_1193;
$L__BB0_1192:
	add.rn.f64 	%fd5570, %fd1405, %fd1429;
$L__BB0_1193:
	setp.eq.f64 	%p1820, %fd1405, 0d3FF0000000000000;
	selp.f64 	%fd4001, 0d3FF0000000000000, %fd5570, %p1820;
	div.rn.f64 	%fd4002, %fd1428, %fd1429;
	fma.rn.f64 	%fd5567, %fd4002, %fd4001, %fd5567;
$L__BB0_1194:
	sub.f64 	%fd5582, %fd2, %fd5567;
	bra.uni 	$L__BB0_1223;
$L__BB0_1195:
	setp.lt.s32 	%p1747, %r523, 1;
	sub.f64 	%fd1439, %fd1294, %fd259;
	mov.f64 	%fd5577, 0d0000000000000000;
	@%p1747 bra 	$L__BB0_1222;
	setp.eq.s32 	%p1748, %r18, 0;
	{
	.reg .b32 %temp; 
	mov.b64 	{%temp, %r315}, %fd1439;
	}
	abs.f64 	%fd1440, %fd1439;
	mov.f64 	%fd5577, 0d0000000000000000;
	mov.b32 	%r4190, 0;
	@%p1748 bra 	$L__BB0_1213;
	mov.f64 	%fd5577, 0d0000000000000000;
	mov.b32 	%r4189, 0;
$L__BB0_1198:
	setp.neu.f64 	%p1749, %fd1439, 0d0000000000000000;
	setp.lt.s32 	%p1750, %r315, 0;
	mul.wide.u32 	%rd455, %r4189, 8;
	add.s64 	%rd120, %rd175, %rd455;
	ld.f64 	%fd1442, [%rd120];
	add.s32 	%r2471, %r4189, 1;
	cvt.rn.f64.u32 	%fd1443, %r2471;
	{
	.reg .b32 %temp; 
	mov.b64 	{%temp, %r317}, %fd1443;
	}
	shr.u32 	%r2472, %r317, 20;
	and.b32  	%r2473, %r2472, 2047;
	add.s32 	%r2474, %r2473, -1012;
	mov.b64 	%rd456, %fd1443;
	shl.b64 	%rd457, %rd456, %r2474;
	setp.eq.s64 	%p1751, %rd457, -9223372036854775808;
	{ // callseq 127, 0
	.param .b64 param0;
	st.param.f64 	[param0], %fd1440;
	.param .b64 param1;
	st.param.f64 	[param1], %fd1443;
	.param .b64 retval0;
	call.uni (retval0), 
	__internal_accurate_pow, 
	(
	param0, 
	param1
	);
	ld.param.f64 	%fd3963, [retval0];
	} // callseq 127
	and.pred  	%p88, %p1750, %p1751;
	neg.f64 	%fd3965, %fd3963;
	selp.f64 	%fd5574, %fd3965, %fd3963, %p88;
	@%p1749 bra 	$L__BB0_1200;
	selp.b32 	%r2475, %r315, 0, %p1751;
	setp.lt.s32 	%p1753, %r317, 0;
	or.b32  	%r2476, %r2475, 2146435072;
	selp.b32 	%r2477, %r2476, %r2475, %p1753;
	mov.b32 	%r2478, 0;
	mov.b64 	%fd5574, {%r2478, %r2477};
$L__BB0_1200:
	add.f64 	%fd3966, %fd1439, %fd1443;
	{
	.reg .b32 %temp; 
	mov.b64 	{%temp, %r2479}, %fd3966;
	}
	and.b32  	%r2480, %r2479, 2146435072;
	setp.ne.s32 	%p1754, %r2480, 2146435072;
	@%p1754 bra 	$L__BB0_1205;
	setp.num.f64 	%p1755, %fd1439, %fd1439;
	@%p1755 bra 	$L__BB0_1203;
	add.rn.f64 	%fd5574, %fd1439, %fd1443;
	bra.uni 	$L__BB0_1205;
$L__BB0_1203:
	setp.neu.f64 	%p1756, %fd1440, 0d7FF0000000000000;
	@%p1756 bra 	$L__BB0_1205;
	setp.lt.s32 	%p1757, %r317, 0;
	selp.b32 	%r2481, 0, 2146435072, %p1757;
	and.b32  	%r2482, %r317, 2147483647;
	setp.ne.s32 	%p1758, %r2482, 1071644672;
	or.b32  	%r2483, %r2481, -2147483648;
	selp.b32 	%r2484, %r2483, %r2481, %p1758;
	selp.b32 	%r2485, %r2484, %r2481, %p88;
	mov.b32 	%r2486, 0;
	mov.b64 	%fd5574, {%r2486, %r2485};
$L__BB0_1205:
	setp.eq.f64 	%p1759, %fd1439, 0d3FF0000000000000;
	selp.f64 	%fd3967, 0d3FF0000000000000, %fd5574, %p1759;
	div.rn.f64 	%fd3968, %fd1442, %fd1443;
	fma.rn.f64 	%fd1450, %fd3968, %fd3967, %fd5577;
	ld.f64 	%fd1451, [%rd120+8];
	add.s32 	%r4189, %r4189, 2;
	cvt.rn.f64.u32 	%fd1452, %r4189;
	{
	.reg .b32 %temp; 
	mov.b64 	{%temp, %r319}, %fd1452;
	}
	shr.u32 	%r2487, %r319, 20;
	and.b32  	%r2488, %r2487, 2047;
	add.s32 	%r2489, %r2488, -1012;
	mov.b64 	%rd458, %fd1452;
	shl.b64 	%rd459, %rd458, %r2489;
	setp.eq.s64 	%p1762, %rd459, -9223372036854775808;
	{ // callseq 128, 0
	.param .b64 param0;
	st.param.f64 	[param0], %fd1440;
	.param .b64 param1;
	st.param.f64 	[param1], %fd1452;
	.param .b64 retval0;
	call.uni (retval0), 
	__internal_accurate_pow, 
	(
	param0, 
	param1
	);
	ld.param.f64 	%fd3969, [retval0];
	} // callseq 128
	and.pred  	%p89, %p1750, %p1762;
	neg.f64 	%fd3971, %fd3969;
	selp.f64 	%fd5576, %fd3971, %fd3969, %p89;
	@%p1749 bra 	$L__BB0_1207;
	selp.b32 	%r2490, %r315, 0, %p1762;
	setp.lt.s32 	%p1764, %r319, 0;
	or.b32  	%r2491, %r2490, 2146435072;
	selp.b32 	%r2492, %r2491, %r2490, %p1764;
	mov.b32 	%r2493, 0;
	mov.b64 	%fd5576, {%r2493, %r2492};
$L__BB0_1207:
	add.f64 	%fd3972, %fd1439, %fd1452;
	{
	.reg .b32 %temp; 
	mov.b64 	{%temp, %r2494}, %fd3972;
	}
	and.b32  	%r2495, %r2494, 2146435072;
	setp.ne.s32 	%p1765, %r2495, 2146435072;
	@%p1765 bra 	$L__BB0_1212;
	setp.nan.f64 	%p1766, %fd1439, %fd1439;
	@%p1766 bra 	$L__BB0_1211;
	setp.neu.f64 	%p1767, %fd1440, 0d7FF0000000000000;
	@%p1767 bra 	$L__BB0_1212;
	setp.lt.s32 	%p1768, %r319, 0;
	selp.b32 	%r2496, 0, 2146435072, %p1768;
	and.b32  	%r2497, %r319, 2147483647;
	setp.ne.s32 	%p1769, %r2497, 1071644672;
	or.b32  	%r2498, %r2496, -2147483648;
	selp.b32 	%r2499, %r2498, %r2496, %p1769;
	selp.b32 	%r2500, %r2499, %r2496, %p89;
	mov.b32 	%r2501, 0;
	mov.b64 	%fd5576, {%r2501, %r2500};
	bra.uni 	$L__BB0_1212;
$L__BB0_1211:
	add.rn.f64 	%fd5576, %fd1439, %fd1452;
$L__BB0_1212:
	selp.f64 	%fd3973, 0d3FF0000000000000, %fd5576, %p1759;
	div.rn.f64 	%fd3974, %fd1451, %fd1452;
	fma.rn.f64 	%fd5577, %fd3974, %fd3973, %fd1450;
	setp.ne.s32 	%p1771, %r4189, %r20;
	mov.u32 	%r4190, %r20;
	@%p1771 bra 	$L__BB0_1198;
$L__BB0_1213:
	setp.eq.s32 	%p1772, %r19, 0;
	@%p1772 bra 	$L__BB0_1222;
	setp.neu.f64 	%p1773, %fd1439, 0d0000000000000000;
	setp.lt.s32 	%p1774, %r315, 0;
	mul.wide.u32 	%rd460, %r4190, 8;
	add.s64 	%rd461, %rd175, %rd460;
	ld.f64 	%fd1462, [%rd461];
	add.s32 	%r2502, %r4190, 1;
	cvt.rn.f64.u32 	%fd1463, %r2502;
	{
	.reg .b32 %temp; 
	mov.b64 	{%temp, %r321}, %fd1463;
	}
	shr.u32 	%r2503, %r321, 20;
	and.b32  	%r2504, %r2503, 2047;
	add.s32 	%r2505, %r2504, -1012;
	mov.b64 	%rd462, %fd1463;
	shl.b64 	%rd463, %rd462, %r2505;
	setp.eq.s64 	%p1775, %rd463, -9223372036854775808;
	{ // callseq 129, 0
	.param .b64 param0;
	st.param.f64 	[param0], %fd1440;
	.param .b64 param1;
	st.param.f64 	[param1], %fd1463;
	.param .b64 retval0;
	call.uni (retval0), 
	__internal_accurate_pow, 
	(
	param0, 
	param1
	);
	ld.param.f64 	%fd3975, [retval0];
	} // callseq 129
	and.pred  	%p90, %p1774, %p1775;
	neg.f64 	%fd3977, %fd3975;
	selp.f64 	%fd5580, %fd3977, %fd3975, %p90;
	@%p1773 bra 	$L__BB0_1216;
	selp.b32 	%r2506, %r315, 0, %p1775;
	setp.lt.s32 	%p1777, %r321, 0;
	or.b32  	%r2507, %r2506, 2146435072;
	selp.b32 	%r2508, %r2507, %r2506, %p1777;
	mov.b32 	%r2509, 0;
	mov.b64 	%fd5580, {%r2509, %r2508};
$L__BB0_1216:
	add.f64 	%fd3978, %fd1439, %fd1463;
	{
	.reg .b32 %temp; 
	mov.b64 	{%temp, %r2510}, %fd3978;
	}
	and.b32  	%r2511, %r2510, 2146435072;
	setp.ne.s32 	%p1778, %r2511, 2146435072;
	@%p1778 bra 	$L__BB0_1221;
	setp.nan.f64 	%p1779, %fd1439, %fd1439;
	@%p1779 bra 	$L__BB0_1220;
	setp.neu.f64 	%p1780, %fd1440, 0d7FF0000000000000;
	@%p1780 bra 	$L__BB0_1221;
	setp.lt.s32 	%p1781, %r321, 0;
	selp.b32 	%r2512, 0, 2146435072, %p1781;
	and.b32  	%r2513, %r321, 2147483647;
	setp.ne.s32 	%p1782, %r2513, 1071644672;
	or.b32  	%r2514, %r2512, -2147483648;
	selp.b32 	%r2515, %r2514, %r2512, %p1782;
	selp.b32 	%r2516, %r2515, %r2512, %p90;
	mov.b32 	%r2517, 0;
	mov.b64 	%fd5580, {%r2517, %r2516};
	bra.uni 	$L__BB0_1221;
$L__BB0_1220:
	add.rn.f64 	%fd5580, %fd1439, %fd1463;
$L__BB0_1221:
	setp.eq.f64 	%p1783, %fd1439, 0d3FF0000000000000;
	selp.f64 	%fd3979, 0d3FF0000000000000, %fd5580, %p1783;
	div.rn.f64 	%fd3980, %fd1462, %fd1463;
	fma.rn.f64 	%fd5577, %fd3980, %fd3979, %fd5577;
$L__BB0_1222:
	add.f64 	%fd5582, %fd2, %fd5577;
$L__BB0_1223:
	setp.ne.s32 	%p1821, %r299, 2146435072;
	sub.f64 	%fd1474, %fd1291, %fd5582;
	mov.f64 	%fd5583, %fd5618;
	@%p1821 bra 	$L__BB0_1228;
	setp.num.f64 	%p1822, %fd1365, %fd1365;
	@%p1822 bra 	$L__BB0_1226;
	mov.f64 	%fd4003, 0d4000000000000000;
	add.rn.f64 	%fd5583, %fd1365, %fd4003;
	bra.uni 	$L__BB0_1228;
$L__BB0_1226:
	setp.neu.f64 	%p1823, %fd1366, 0d7FF0000000000000;
	mov.f64 	%fd5583, %fd5618;
	@%p1823 bra 	$L__BB0_1228;
	setp.lt.s32 	%p1824, %r298, 0;
	selp.b32 	%r2567, %r95, %r76, %p23;
	selp.b32 	%r2568, %r2567, %r76, %p1824;
	mov.b32 	%r2569, 0;
	mov.b64 	%fd5583, {%r2569, %r2568};
$L__BB0_1228:
	setp.eq.f64 	%p1825, %fd1365, 0d3FF0000000000000;
	setp.lt.s32 	%p1826, %r77, 0;
	and.b32  	%r2570, %r77, 2146435072;
	setp.eq.s32 	%p1827, %r2570, 1072693248;
	add.f64 	%fd4004, %fd5583, 0d3FF0000000000000;
	sqrt.rn.f64 	%fd4005, %fd4004;
	mul.f64 	%fd4006, %fd4005, 0d3FF8000000000000;
	selp.f64 	%fd1478, 0d4000F876CCDF6CDA, %fd4006, %p1825;
	{
	.reg .b32 %temp; 
	mov.b64 	{%temp, %r322}, %fd1478;
	}
	abs.f64 	%fd1479, %fd1478;
	{ // callseq 133, 0
	.param .b64 param0;
	st.param.f64 	[param0], %fd1479;
	.param .b64 param1;
	st.param.f64 	[param1], 0d4010000000000000;
	.param .b64 retval0;
	call.uni (retval0), 
	__internal_accurate_pow, 
	(
	param0, 
	param1
	);
	ld.param.f64 	%fd4007, [retval0];
	} // callseq 133
	setp.lt.s32 	%p1828, %r322, 0;
	neg.f64 	%fd4009, %fd4007;
	selp.f64 	%fd4010, %fd4009, %fd4007, %p1827;
	selp.f64 	%fd4011, %fd4010, %fd4007, %p1828;
	setp.eq.f64 	%p1829, %fd1478, 0d0000000000000000;
	selp.b32 	%r2571, %r322, 0, %p1827;
	or.b32  	%r2572, %r2571, 2146435072;
	selp.b32 	%r2573, %r2572, %r2571, %p1826;
	mov.b32 	%r2574, 0;
	mov.b64 	%fd4012, {%r2574, %r2573};
	selp.f64 	%fd5584, %fd4012, %fd4011, %p1829;
	add.f64 	%fd4013, %fd1478, 0d4010000000000000;
	{
	.reg .b32 %temp; 
	mov.b64 	{%temp, %r2575}, %fd4013;
	}
	and.b32  	%r2576, %r2575, 2146435072;
	setp.ne.s32 	%p1830, %r2576, 2146435072;
	@%p1830 bra 	$L__BB0_1233;
	setp.num.f64 	%p1831, %fd1478, %fd1478;
	@%p1831 bra 	$L__BB0_1231;
	mov.f64 	%fd4014, 0d4010000000000000;
	add.rn.f64 	%fd5584, %fd1478, %fd4014;
	bra.uni 	$L__BB0_1233;
$L__BB0_1231:
	setp.neu.f64 	%p1832, %fd1479, 0d7FF0000000000000;
	@%p1832 bra 	$L__BB0_1233;
	selp.b32 	%r2577, 0, 2146435072, %p1826;
	or.b32  	%r2578, %r2577, -2147483648;
	selp.b32 	%r2579, %r2578, %r2577, %p24;
	selp.b32 	%r2580, %r2579, %r2577, %p1828;
	mov.b32 	%r2581, 0;
	mov.b64 	%fd5584, {%r2581, %r2580};
$L__BB0_1233:
	setp.lt.s32 	%p1835, %r75, 0;
	setp.eq.s32 	%p1836, %r96, 1062207488;
	setp.eq.f64 	%p1838, %fd1478, 0d3FF0000000000000;
	selp.f64 	%fd4015, 0d3FF0000000000000, %fd5584, %p1838;
	div.rn.f64 	%fd4016, %fd249, %fd4015;
	mul.f64 	%fd1484, %fd4016, 0d4010000000000000;
	{
	.reg .b32 %temp; 
	mov.b64 	{%temp, %r323}, %fd1474;
	}
	abs.f64 	%fd1485, %fd1474;
	{ // callseq 134, 0
	.param .b64 param0;
	st.param.f64 	[param0], %fd1485;
	.param .b64 param1;
	st.param.f64 	[param1], 0d4000000000000000;
	.param .b64 retval0;
	call.uni (retval0), 
	__internal_accurate_pow, 
	(
	param0, 
	param1
	);
	ld.param.f64 	%fd4017, [retval0];
	} // callseq 134
	setp.lt.s32 	%p1839, %r323, 0;
	neg.f64 	%fd4019, %fd4017;
	selp.f64 	%fd4020, %fd4019, %fd4017, %p1836;
	selp.f64 	%fd4021, %fd4020, %fd4017, %p1839;
	setp.eq.f64 	%p1840, %fd1474, 0d0000000000000000;
	selp.b32 	%r2582, %r323, 0, %p1836;
	or.b32  	%r2583, %r2582, 2146435072;
	selp.b32 	%r2584, %r2583, %r2582, %p1835;
	mov.b32 	%r2585, 0;
	mov.b64 	%fd4022, {%r2585, %r2584};
	selp.f64 	%fd5585, %fd4022, %fd4021, %p1840;
	add.f64 	%fd4023, %fd1474, 0d4000000000000000;
	{
	.reg .b32 %temp; 
	mov.b64 	{%temp, %r2586}, %fd4023;
	}
	and.b32  	%r2587, %r2586, 2146435072;
	setp.ne.s32 	%p1841, %r2587, 2146435072;
	@%p1841 bra 	$L__BB0_1238;
	setp.num.f64 	%p1842, %fd1474, %fd1474;
	@%p1842 bra 	$L__BB0_1236;
	mov.f64 	%fd4024, 0d4000000000000000;
	add.rn.f64 	%fd5585, %fd1474, %fd4024;
	bra.uni 	$L__BB0_1238;
$L__BB0_1236:
	setp.neu.f64 	%p1843, %fd1485, 0d7FF0000000000000;
	@%p1843 bra 	$L__BB0_1238;
	setp.lt.s32 	%p1844, %r323, 0;
	selp.b32 	%r2588, %r95, %r76, %p23;
	selp.b32 	%r2589, %r2588, %r76, %p1844;
	mov.b32 	%r2590, 0;
	mov.b64 	%fd5585, {%r2590, %r2589};
$L__BB0_1238:
	setp.ne.s32 	%p1845, %r303, 2146435072;
	setp.eq.f64 	%p1846, %fd1474, 0d3FF0000000000000;
	selp.f64 	%fd1490, 0d3FF0000000000000, %fd5585, %p1846;
	mov.f64 	%fd5586, %fd5617;
	@%p1845 bra 	$L__BB0_1243;
	setp.num.f64 	%p1847, %fd1292, %fd1292;
	@%p1847 bra 	$L__BB0_1241;
	mov.f64 	%fd4025, 0d4000000000000000;
	add.rn.f64 	%fd5586, %fd1292, %fd4025;
	bra.uni 	$L__BB0_1243;
$L__BB0_1241:
	setp.neu.f64 	%p1848, %fd1384, 0d7FF0000000000000;
	mov.f64 	%fd5586, %fd5617;
	@%p1848 bra 	$L__BB0_1243;
	setp.lt.s32 	%p1849, %r302, 0;
	selp.b32 	%r2591, %r95, %r76, %p23;
	selp.b32 	%r2592, %r2591, %r76, %p1849;
	mov.b32 	%r2593, 0;
	mov.b64 	%fd5586, {%r2593, %r2592};
$L__BB0_1243:
	setp.eq.f64 	%p1850, %fd1292, 0d3FF0000000000000;
	selp.f64 	%fd4026, 0d3FF0000000000000, %fd5586, %p1850;
	add.f64 	%fd1494, %fd1490, %fd4026;
	mov.f64 	%fd5587, %fd5618;
	@%p1821 bra 	$L__BB0_1248;
	setp.num.f64 	%p1852, %fd1365, %fd1365;
	@%p1852 bra 	$L__BB0_1246;
	mov.f64 	%fd4027, 0d4000000000000000;
	add.rn.f64 	%fd5587, %fd1365, %fd4027;
	bra.uni 	$L__BB0_1248;
$L__BB0_1246:
	setp.neu.f64 	%p1853, %fd1366, 0d7FF0000000000000;
	mov.f64 	%fd5587, %fd5618;
	@%p1853 bra 	$L__BB0_1248;
	setp.lt.s32 	%p1854, %r298, 0;
	selp.b32 	%r2594, %r95, %r76, %p23;
	selp.b32 	%r2595, %r2594, %r76, %p1854;
	mov.b32 	%r2596, 0;
	mov.b64 	%fd5587, {%r2596, %r2595};
$L__BB0_1248:
	add.f64 	%fd4028, %fd5587, 0d3FF0000000000000;
	sqrt.rn.f64 	%fd4029, %fd4028;
	mul.f64 	%fd4030, %fd4029, 0d3FF8000000000000;
	selp.f64 	%fd1498, 0d4000F876CCDF6CDA, %fd4030, %p1825;
	{
	.reg .b32 %temp; 
	mov.b64 	{%temp, %r324}, %fd1498;
	}
	abs.f64 	%fd1499, %fd1498;
	{ // callseq 135, 0
	.param .b64 param0;
	st.param.f64 	[param0], %fd1499;
	.param .b64 param1;
	st.param.f64 	[param1], 0d4000000000000000;
	.param .b64 retval0;
	call.uni (retval0), 
	__internal_accurate_pow, 
	(
	param0, 
	param1
	);
	ld.param.f64 	%fd4031, [retval0];
	} // callseq 135
	setp.lt.s32 	%p1859, %r324, 0;
	neg.f64 	%fd4033, %fd4031;
	selp.f64 	%fd4034, %fd4033, %fd4031, %p1836;
	selp.f64 	%fd4035, %fd4034, %fd4031, %p1859;
	setp.eq.f64 	%p1860, %fd1498, 0d0000000000000000;
	selp.b32 	%r2597, %r324, 0, %p1836;
	or.b32  	%r2598, %r2597, 2146435072;
	selp.b32 	%r2599, %r2598, %r2597, %p1835;
	mov.b32 	%r2600, 0;
	mov.b64 	%fd4036, {%r2600, %r2599};
	selp.f64 	%fd5588, %fd4036, %fd4035, %p1860;
	add.f64 	%fd4037, %fd1498, 0d4000000000000000;
	{
	.reg .b32 %temp; 
	mov.b64 	{%temp, %r2601}, %fd4037;
	}
	and.b32  	%r2602, %r2601, 2146435072;
	setp.ne.s32 	%p1861, %r2602, 2146435072;
	@%p1861 bra 	$L__BB0_1253;
	setp.num.f64 	%p1862, %fd1498, %fd1498;
	@%p1862 bra 	$L__BB0_1251;
	mov.f64 	%fd4038, 0d4000000000000000;
	add.rn.f64 	%fd5588, %fd1498, %fd4038;
	bra.uni 	$L__BB0_1253;
$L__BB0_1251:
	setp.neu.f64 	%p1863, %fd1499, 0d7FF0000000000000;
	@%p1863 bra 	$L__BB0_1253;
	selp.b32 	%r2603, %r95, %r76, %p23;
	selp.b32 	%r2604, %r2603, %r76, %p1859;
	mov.b32 	%r2605, 0;
	mov.b64 	%fd5588, {%r2605, %r2604};
$L__BB0_1253:
	setp.eq.f64 	%p1865, %fd1498, 0d3FF0000000000000;
	selp.f64 	%fd4039, 0d3FF0000000000000, %fd5588, %p1865;
	mul.f64 	%fd4040, %fd1494, 0dC000000000000000;
	div.rn.f64 	%fd1504, %fd4040, %fd4039;
	fma.rn.f64 	%fd4041, %fd1504, 0d3FF71547652B82FE, 0d4338000000000000;
	{
	.reg .b32 %temp; 
	mov.b64 	{%r325, %temp}, %fd4041;
	}
	mov.f64 	%fd4042, 0dC338000000000000;
	add.rn.f64 	%fd4043, %fd4041, %fd4042;
	fma.rn.f64 	%fd4044, %fd4043, 0dBFE62E42FEFA39EF, %fd1504;
	fma.rn.f64 	%fd4045, %fd4043, 0dBC7ABC9E3B39803F, %fd4044;
	fma.rn.f64 	%fd4046, %fd4045, 0d3E5ADE1569CE2BDF, 0d3E928AF3FCA213EA;
	fma.rn.f64 	%fd4047, %fd4046, %fd4045, 0d3EC71DEE62401315;
	fma.rn.f64 	%fd4048, %fd4047, %fd4045, 0d3EFA01997C89EB71;
	fma.rn.f64 	%fd4049, %fd4048, %fd4045, 0d3F2A01A014761F65;
	fma.rn.f64 	%fd4050, %fd4049, %fd4045, 0d3F56C16C1852B7AF;
	fma.rn.f64 	%fd4051, %fd4050, %fd4045, 0d3F81111111122322;
	fma.rn.f64 	%fd4052, %fd4051, %fd4045, 0d3FA55555555502A1;
	fma.rn.f64 	%fd4053, %fd4052, %fd4045, 0d3FC5555555555511;
	fma.rn.f64 	%fd4054, %fd4053, %fd4045, 0d3FE000000000000B;
	fma.rn.f64 	%fd4055, %fd4054, %fd4045, 0d3FF0000000000000;
	fma.rn.f64 	%fd4056, %fd4055, %fd4045, 0d3FF0000000000000;
	{
	.reg .b32 %temp; 
	mov.b64 	{%r326, %temp}, %fd4056;
	}
	{
	.reg .b32 %temp; 
	mov.b64 	{%temp, %r327}, %fd4056;
	}
	shl.b32 	%r2606, %r325, 20;
	add.s32 	%r2607, %r2606, %r327;
	mov.b64 	%fd5589, {%r326, %r2607};
	{
	.reg .b32 %temp; 
	mov.b64 	{%temp, %r2608}, %fd1504;
	}
	mov.b32 	%f30, %r2608;
	abs.f32 	%f11, %f30;
	setp.lt.f32 	%p1866, %f11, 0f4086232B;
	@%p1866 bra 	$L__BB0_1256;
	setp.lt.f64 	%p1867, %fd1504, 0d0000000000000000;
	add.f64 	%fd4057, %fd1504, 0d7FF0000000000000;
	selp.f64 	%fd5589, 0d0000000000000000, %fd4057, %p1867;
	setp.geu.f32 	%p1868, %f11, 0f40874800;
	@%p1868 bra 	$L__BB0_1256;
	shr.u32 	%r2609, %r325, 31;
	add.s32 	%r2610, %r325, %r2609;
	shr.s32 	%r2611, %r2610, 1;
	shl.b32 	%r2612, %r2611, 20;
	add.s32 	%r2613, %r327, %r2612;
	mov.b64 	%fd4058, {%r326, %r2613};
	sub.s32 	%r2614, %r325, %r2611;
	shl.b32 	%r2615, %r2614, 20;
	add.s32 	%r2616, %r2615, 1072693248;
	mov.b32 	%r2617, 0;
	mov.b64 	%fd4059, {%r2617, %r2616};
	mul.f64 	%fd5589, %fd4059, %fd4058;
$L__BB0_1256:
	setp.geu.f64 	%p1869, %fd1294, %fd259;
	mul.f64 	%fd4060, %fd1292, %fd1484;
	mul.f64 	%fd1509, %fd4060, %fd5589;
	@%p1869 bra 	$L__BB0_1285;
	setp.lt.s32 	%p1907, %r523, 1;
	sub.f64 	%fd1510, %fd259, %fd1294;
	mov.f64 	%fd5595, 0d0000000000000000;
	@%p1907 bra 	$L__BB0_1284;
	setp.eq.s32 	%p1908, %r18, 0;
	{
	.reg .b32 %temp; 
	mov.b64 	{%temp, %r328}, %fd1510;
	}
	abs.f64 	%fd1511, %fd1510;
	mov.f64 	%fd5595, 0d0000000000000000;
	mov.b32 	%r4192, 0;
	@%p1908 bra 	$L__BB0_1275;
	mov.f64 	%fd5595, 0d0000000000000000;
	mov.b32 	%r4191, 0;
$L__BB0_1260:
	setp.neu.f64 	%p1909, %fd1510, 0d0000000000000000;
	setp.lt.s32 	%p1910, %r328, 0;
	mul.wide.u32 	%rd482, %r4191, 8;
	add.s64 	%rd124, %rd175, %rd482;
	ld.f64 	%fd1513, [%rd124];
	add.s32 	%r2669, %r4191, 1;
	cvt.rn.f64.u32 	%fd1514, %r2669;
	{
	.reg .b32 %temp; 
	mov.b64 	{%temp, %r330}, %fd1514;
	}
	shr.u32 	%r2670, %r330, 20;
	and.b32  	%r2671, %r2670, 2047;
	add.s32 	%r2672, %r2671, -1012;
	mov.b64 	%rd483, %fd1514;
	shl.b64 	%rd484, %rd483, %r2672;
	setp.eq.s64 	%p1911, %rd484, -9223372036854775808;
	{ // callseq 139, 0
	.param .b64 param0;
	st.param.f64 	[param0], %fd1511;
	.param .b64 param1;
	st.param.f64 	[param1], %fd1514;
	.param .b64 retval0;
	call.uni (retval0), 
	__internal_accurate_pow, 
	(
	param0, 
	param1
	);
	ld.param.f64 	%fd4087, [retval0];
	} // callseq 139
	and.pred  	%p91, %p1910, %p1911;
	neg.f64 	%fd4089, %fd4087;
	selp.f64 	%fd5592, %fd4089, %fd4087, %p91;
	@%p1909 bra 	$L__BB0_1262;
	selp.b32 	%r2673, %r328, 0, %p1911;
	setp.lt.s32 	%p1913, %r330, 0;
	or.b32  	%r2674, %r2673, 2146435072;
	selp.b32 	%r2675, %r2674, %r2673, %p1913;
	mov.b32 	%r2676, 0;
	mov.b64 	%fd5592, {%r2676, %r2675};
$L__BB0_1262:
	add.f64 	%fd4090, %fd1510, %fd1514;
	{
	.reg .b32 %temp; 
	mov.b64 	{%temp, %r2677}, %fd4090;
	}
	and.b32  	%r2678, %r2677, 2146435072;
	setp.ne.s32 	%p1914, %r2678, 2146435072;
	@%p1914 bra 	$L__BB0_1267;
	setp.num.f64 	%p1915, %fd1510, %fd1510;
	@%p1915 bra 	$L__BB0_1265;
	add.rn.f64 	%fd5592, %fd1510, %fd1514;
	bra.uni 	$L__BB0_1267;
$L__BB0_1265:
	setp.neu.f64 	%p1916, %fd1511, 0d7FF0000000000000;
	@%p1916 bra 	$L__BB0_1267;
	setp.lt.s32 	%p1917, %r330, 0;
	selp.b32 	%r2679, 0, 2146435072, %p1917;
	and.b32  	%r2680, %r330, 2147483647;
	setp.ne.s32 	%p1918, %r2680, 1071644672;
	or.b32  	%r2681, %r2679, -2147483648;
	selp.b32 	%r2682, %r2681, %r2679, %p1918;
	selp.b32 	%r2683, %r2682, %r2679, %p91;
	mov.b32 	%r2684, 0;
	mov.b64 	%fd5592, {%r2684, %r2683};
$L__BB0_1267:
	setp.eq.f64 	%p1919, %fd1510, 0d3FF0000000000000;
	selp.f64 	%fd4091, 0d3FF0000000000000, %fd5592, %p1919;
	div.rn.f64 	%fd4092, %fd1513, %fd1514;
	fma.rn.f64 	%fd1521, %fd4092, %fd4091, %fd5595;
	ld.f64 	%fd1522, [%rd124+8];
	add.s32 	%r4191, %r4191, 2;
	cvt.rn.f64.u32 	%fd1523, %r4191;
	{
	.reg .b32 %temp; 
	mov.b64 	{%temp, %r332}, %fd1523;
	}
	shr.u32 	%r2685, %r332, 20;
	and.b32  	%r2686, %r2685, 2047;
	add.s32 	%r2687, %r2686, -1012;
	mov.b64 	%rd485, %fd1523;
	shl.b64 	%rd486, %rd485, %r2687;
	setp.eq.s64 	%p1922, %rd486, -9223372036854775808;
	{ // callseq 140, 0
	.param .b64 param0;
	st.param.f64 	[param0], %fd1511;
	.param .b64 param1;
	st.param.f64 	[param1], %fd1523;
	.param .b64 retval0;
	call.uni (retval0), 
	__internal_accurate_pow, 
	(
	param0, 
	param1
	);
	ld.param.f64 	%fd4093, [retval0];
	} // callseq 140
	and.pred  	%p92, %p1910, %p1922;
	neg.f64 	%fd4095, %fd4093;
	selp.f64 	%fd5594, %fd4095, %fd4093, %p92;
	@%p1909 bra 	$L__BB0_1269;
	selp.b32 	%r2688, %r328, 0, %p1922;
	setp.lt.s32 	%p1924, %r332, 0;
	or.b32  	%r2689, %r2688, 2146435072;
	selp.b32 	%r2690, %r2689, %r2688, %p1924;
	mov.b32 	%r2691, 0;
	mov.b64 	%fd5594, {%r2691, %r2690};
$L__BB0_1269:
	add.f64 	%fd4096, %fd1510, %fd1523;
	{
	.reg .b32 %temp; 
	mov.b64 	{%temp, %r2692}, %fd4096;
	}
	and.b32  	%r2693, %r2692, 2146435072;
	setp.ne.s32 	%p1925, %r2693, 2146435072;
	@%p1925 bra 	$L__BB0_1274;
	setp.nan.f64 	%p1926, %fd1510, %fd1510;
	@%p1926 bra 	$L__BB0_1273;
	setp.neu.f64 	%p1927, %fd1511, 0d7FF0000000000000;
	@%p1927 bra 	$L__BB0_1274;
	setp.lt.s32 	%p1928, %r332, 0;
	selp.b32 	%r2694, 0, 2146435072, %p1928;
	and.b32  	%r2695, %r332, 2147483647;
	setp.ne.s32 	%p1929, %r2695, 1071644672;
	or.b32  	%r2696, %r2694, -2147483648;
	selp.b32 	%r2697, %r2696, %r2694, %p1929;
	selp.b32 	%r2698, %r2697, %r2694, %p92;
	mov.b32 	%r2699, 0;
	mov.b64 	%fd5594, {%r2699, %r2698};
	bra.uni 	$L__BB0_1274;
$L__BB0_1273:
	add.rn.f64 	%fd5594, %fd1510, %fd1523;
$L__BB0_1274:
	selp.f64 	%fd4097, 0d3FF0000000000000, %fd5594, %p1919;
	div.rn.f64 	%fd4098, %fd1522, %fd1523;
	fma.rn.f64 	%fd5595, %fd4098, %fd4097, %fd1521;
	setp.ne.s32 	%p1931, %r4191, %r20;
	mov.u32 	%r4192, %r20;
	@%p1931 bra 	$L__BB0_1260;
$L__BB0_1275:
	setp.eq.s32 	%p1932, %r19, 0;
	@%p1932 bra 	$L__BB0_1284;
	setp.neu.f64 	%p1933, %fd1510, 0d0000000000000000;
	setp.lt.s32 	%p1934, %r328, 0;
	mul.wide.u32 	%rd487, %r4192, 8;
	add.s64 	%rd488, %rd175, %rd487;
	ld.f64 	%fd1533, [%rd488];
	add.s32 	%r2700, %r4192, 1;
	cvt.rn.f64.u32 	%fd1534, %r2700;
	{
	.reg .b32 %temp; 
	mov.b64 	{%temp, %r334}, %fd1534;
	}
	shr.u32 	%r2701, %r334, 20;
	and.b32  	%r2702, %r2701, 2047;
	add.s32 	%r2703, %r2702, -1012;
	mov.b64 	%rd489, %fd1534;
	shl.b64 	%rd490, %rd489, %r2703;
	setp.eq.s64 	%p1935, %rd490, -9223372036854775808;
	{ // callseq 141, 0
	.param .b64 param0;
	st.param.f64 	[param0], %fd1511;
	.param .b64 param1;
	st.param.f64 	[param1], %fd1534;
	.param .b64 retval0;
	call.uni (retval0), 
	__internal_accurate_pow, 
	(
	param0, 
	param1
	);
	ld.param.f64 	%fd4099, [retval0];
	} // callseq 141
	and.pred  	%p93, %p1934, %p1935;
	neg.f64 	%fd4101, %fd4099;
	selp.f64 	%fd5598, %fd4101, %fd4099, %p93;
	@%p1933 bra 	$L__BB0_1278;
	selp.b32 	%r2704, %r328, 0, %p1935;
	setp.lt.s32 	%p1937, %r334, 0;
	or.b32  	%r2705, %r2704, 2146435072;
	selp.b32 	%r2706, %r2705, %r2704, %p1937;
	mov.b32 	%r2707, 0;
	mov.b64 	%fd5598, {%r2707, %r2706};
$L__BB0_1278:
	add.f64 	%fd4102, %fd1510, %fd1534;
	{
	.reg .b32 %temp; 
	mov.b64 	{%temp, %r2708}, %fd4102;
	}
	and.b32  	%r2709, %r2708, 2146435072;
	setp.ne.s32 	%p1938, %r2709, 2146435072;
	@%p1938 bra 	$L__BB0_1283;
	setp.nan.f64 	%p1939, %fd1510, %fd1510;
	@%p1939 bra 	$L__BB0_1282;
	setp.neu.f64 	%p1940, %fd1511, 0d7FF0000000000000;
	@%p1940 bra 	$L__BB0_1283;
	setp.lt.s32 	%p1941, %r334, 0;
	selp.b32 	%r2710, 0, 2146435072, %p1941;
	and.b32  	%r2711, %r334, 2147483647;
	setp.ne.s32 	%p1942, %r2711, 1071644672;
	or.b32  	%r2712, %r2710, -2147483648;
	selp.b32 	%r2713, %r2712, %r2710, %p1942;
	selp.b32 	%r2714, %r2713, %r2710, %p93;
	mov.b32 	%r2715, 0;
	mov.b64 	%fd5598, {%r2715, %r2714};
	bra.uni 	$L__BB0_1283;
$L__BB0_1282:
	add.rn.f64 	%fd5598, %fd1510, %fd1534;
$L__BB0_1283:
	setp.eq.f64 	%p1943, %fd1510, 0d3FF0000000000000;
	selp.f64 	%fd4103, 0d3FF0000000000000, %fd5598, %p1943;
	div.rn.f64 	%fd4104, %fd1533, %fd1534;
	fma.rn.f64 	%fd5595, %fd4104, %fd4103, %fd5595;
$L__BB0_1284:
	sub.f64 	%fd5610, %fd2, %fd5595;
	bra.uni 	$L__BB0_1313;
$L__BB0_1285:
	setp.lt.s32 	%p1870, %r523, 1;
	sub.f64 	%fd1544, %fd1294, %fd259;
	mov.f64 	%fd5605, 0d0000000000000000;
	@%p1870 bra 	$L__BB0_1312;
	setp.eq.s32 	%p1871, %r18, 0;
	{
	.reg .b32 %temp; 
	mov.b64 	{%temp, %r335}, %fd1544;
	}
	abs.f64 	%fd1545, %fd1544;
	mov.f64 	%fd5605, 0d0000000000000000;
	mov.b32 	%r4194, 0;
	@%p1871 bra 	$L__BB0_1303;
	mov.f64 	%fd5605, 0d0000000000000000;
	mov.b32 	%r4193, 0;
$L__BB0_1288:
	setp.neu.f64 	%p1872, %fd1544, 0d0000000000000000;
	setp.lt.s32 	%p1873, %r335, 0;
	mul.wide.u32 	%rd473, %r4193, 8;
	add.s64 	%rd128, %rd175, %rd473;
	ld.f64 	%fd1547, [%rd128];
	add.s32 	%r2620, %r4193, 1;
	cvt.rn.f64.u32 	%fd1548, %r2620;
	{
	.reg .b32 %temp; 
	mov.b64 	{%temp, %r337}, %fd1548;
	}
	shr.u32 	%r2621, %r337, 20;
	and.b32  	%r2622, %r2621, 2047;
	add.s32 	%r2623, %r2622, -1012;
	mov.b64 	%rd474, %fd1548;
	shl.b64 	%rd475, %rd474, %r2623;
	setp.eq.s64 	%p1874, %rd475, -9223372036854775808;
	{ // callseq 136, 0
	.param .b64 param0;
	st.param.f64 	[param0], %fd1545;
	.param .b64 param1;
	st.param.f64 	[param1], %fd1548;
	.param .b64 retval0;
	call.uni (retval0), 
	__internal_accurate_pow, 
	(
	param0, 
	param1
	);
	ld.param.f64 	%fd4065, [retval0];
	} // callseq 136
	and.pred  	%p94, %p1873, %p1874;
	neg.f64 	%fd4067, %fd4065;
	selp.f64 	%fd5602, %fd4067, %fd4065, %p94;
	@%p1872 bra 	$L__BB0_1290;
	selp.b32 	%r2624, %r335, 0, %p1874;
	setp.lt.s32 	%p1876, %r337, 0;
	or.b32  	%r2625, %r2624, 2146435072;
	selp.b32 	%r2626, %r2625, %r2624, %p1876;
	mov.b32 	%r2627, 0;
	mov.b64 	%fd5602, {%r2627, %r2626};
$L__BB0_1290:
	add.f64 	%fd4068, %fd1544, %fd1548;
	{
	.reg .b32 %temp; 
	mov.b64 	{%temp, %r2628}, %fd4068;
	}
	and.b32  	%r2629, %r2628, 2146435072;
	setp.ne.s32 	%p1877, %r2629, 2146435072;
	@%p1877 bra 	$L__BB0_1295;
	setp.num.f64 	%p1878, %fd1544, %fd1544;
	@%p1878 bra 	$L__BB0_1293;
	add.rn.f64 	%fd5602, %fd1544, %fd1548;
	bra.uni 	$L__BB0_1295;
$L__BB0_1293:
	setp.neu.f64 	%p1879, %fd1545, 0d7FF0000000000000;
	@%p1879 bra 	$L__BB0_1295;
	setp.lt.s32 	%p1880, %r337, 0;
	selp.b32 	%r2630, 0, 2146435072, %p1880;
	and.b32  	%r2631, %r337, 2147483647;
	setp.ne.s32 	%p1881, %r2631, 1071644672;
	or.b32  	%r2632, %r2630, -2147483648;
	selp.b32 	%r2633, %r2632, %r2630, %p1881;
	selp.b32 	%r2634, %r2633, %r2630, %p94;
	mov.b32 	%r2635, 0;
	mov.b64 	%fd5602, {%r2635, %r2634};
$L__BB0_1295:
	setp.eq.f64 	%p1882, %fd1544, 0d3FF0000000000000;
	selp.f64 	%fd4069, 0d3FF0000000000000, %fd5602, %p1882;
	div.rn.f64 	%fd4070, %fd1547, %fd1548;
	fma.rn.f64 	%fd1555, %fd4070, %fd4069, %fd5605;
	ld.f64 	%fd1556, [%rd128+8];
	add.s32 	%r4193, %r4193, 2;
	cvt.rn.f64.u32 	%fd1557, %r4193;
	{
	.reg .b32 %temp; 
	mov.b64 	{%temp, %r339}, %fd1557;
	}
	shr.u32 	%r2636, %r339, 20;
	and.b32  	%r2637, %r2636, 2047;
	add.s32 	%r2638, %r2637, -1012;
	mov.b64 	%rd476, %fd1557;
	shl.b64 	%rd477, %rd476, %r2638;
	setp.eq.s64 	%p1885, %rd477, -9223372036854775808;
	{ // callseq 137, 0
	.param .b64 param0;
	st.param.f64 	[param0], %fd1545;
	.param .b64 param1;
	st.param.f64 	[param1], %fd1557;
	.param .b64 retval0;
	call.uni (retval0), 
	__internal_accurate_pow, 
	(
	param0, 
	param1
	);
	ld.param.f64 	%fd4071, [retval0];
	} // callseq 137
	and.pred  	%p95, %p1873, %p1885;
	neg.f64 	%fd4073, %fd4071;
	selp.f64 	%fd5604, %fd4073, %fd4071, %p95;
	@%p1872 bra 	$L__BB0_1297;
	selp.b32 	%r2639, %r335, 0, %p1885;
	setp.lt.s32 	%p1887, %r339, 0;
	or.b32  	%r2640, %r2639, 2146435072;
	selp.b32 	%r2641, %r2640, %r2639, %p1887;
	mov.b32 	%r2642, 0;
	mov.b64 	%fd5604, {%r2642, %r2641};
$L__BB0_1297:
	add.f64 	%fd4074, %fd1544, %fd1557;
	{
	.reg .b32 %temp; 
	mov.b64 	{%temp, %r2643}, %fd4074;
	}
	and.b32  	%r2644, %r2643, 2146435072;
	setp.ne.s32 	%p1888, %r2644, 2146435072;
	@%p1888 bra 	$L__BB0_1302;
	setp.nan.f64 	%p1889, %fd1544, %fd1544;
	@%p1889 bra 	$L__BB0_1301;
	setp.neu.f64 	%p1890, %fd1545, 0d7FF0000000000000;
	@%p1890 bra 	$L__BB0_1302;
	setp.lt.s32 	%p1891, %r339, 0;
	selp.b32 	%r2645, 0, 2146435072, %p1891;
	and.b32  	%r2646, %r339, 2147483647;
	setp.ne.s32 	%p1892, %r2646, 1071644672;
	or.b32  	%r2647, %r2645, -2147483648;
	selp.b32 	%r2648, %r2647, %r2645, %p1892;
	selp.b32 	%r2649, %r2648, %r2645, %p95;
	mov.b32 	%r2650, 0;
	mov.b64 	%fd5604, {%r2650, %r2649};
	bra.uni 	$L__BB0_1302;
$L__BB0_1301:
	add.rn.f64 	%fd5604, %fd1544, %fd1557;
$L__BB0_1302:
	selp.f64 	%fd4075, 0d3FF0000000000000, %fd5604, %p1882;
	div.rn.f64 	%fd4076, %fd1556, %fd1557;
	fma.rn.f64 	%fd5605, %fd4076, %fd4075, %fd1555;
	setp.ne.s32 	%p1894, %r4193, %r20;
	mov.u32 	%r4194, %r20;
	@%p1894 bra 	$L__BB0_1288;
$L__BB0_1303:
	setp.eq.s32 	%p1895, %r19, 0;
	@%p1895 bra 	$L__BB0_1312;
	setp.neu.f64 	%p1896, %fd1544, 0d0000000000000000;
	setp.lt.s32 	%p1897, %r335, 0;
	mul.wide.u32 	%rd478, %r4194, 8;
	add.s64 	%rd479, %rd175, %rd478;
	ld.f64 	%fd1567, [%rd479];
	add.s32 	%r2651, %r4194, 1;
	cvt.rn.f64.u32 	%fd1568, %r2651;
	{
	.reg .b32 %temp; 
	mov.b64 	{%temp, %r341}, %fd1568;
	}
	shr.u32 	%r2652, %r341, 20;
	and.b32  	%r2653, %r2652, 2047;
	add.s32 	%r2654, %r2653, -1012;
	mov.b64 	%rd480, %fd1568;
	shl.b64 	%rd481, %rd480, %r2654;
	setp.eq.s64 	%p1898, %rd481, -9223372036854775808;
	{ // callseq 138, 0
	.param .b64 param0;
	st.param.f64 	[param0], %fd1545;
	.param .b64 param1;
	st.param.f64 	[param1], %fd1568;
	.param .b64 retval0;
	call.uni (retval0), 
	__internal_accurate_pow, 
	(
	param0, 
	param1
	);
	ld.param.f64 	%fd4077, [retval0];
	} // callseq 138
	and.pred  	%p96, %p1897, %p1898;
	neg.f64 	%fd4079, %fd4077;
	selp.f64 	%fd5608, %fd4079, %fd4077, %p96;
	@%p1896 bra 	$L__BB0_1306;
	selp.b32 	%r2655, %r335, 0, %p1898;
	setp.lt.s32 	%p1900, %r341, 0;
	or.b32  	%r2656, %r2655, 2146435072;
	selp.b32 	%r2657, %r2656, %r2655, %p1900;
	mov.b32 	%r2658, 0;
	mov.b64 	%fd5608, {%r2658, %r2657};
$L__BB0_1306:
	add.f64 	%fd4080, %fd1544, %fd1568;
	{
	.reg .b32 %temp; 
	mov.b64 	{%temp, %r2659}, %fd4080;
	}
	and.b32  	%r2660, %r2659, 2146435072;
	setp.ne.s32 	%p1901, %r2660, 2146435072;
	@%p1901 bra 	$L__BB0_1311;
	setp.nan.f64 	%p1902, %fd1544, %fd1544;
	@%p1902 bra 	$L__BB0_1310;
	setp.neu.f64 	%p1903, %fd1545, 0d7FF0000000000000;
	@%p1903 bra 	$L__BB0_1311;
	setp.lt.s32 	%p1904, %r341, 0;
	selp.b32 	%r2661, 0, 2146435072, %p1904;
	and.b32  	%r2662, %r341, 2147483647;
	setp.ne.s32 	%p1905, %r2662, 1071644672;
	or.b32  	%r2663, %r2661, -2147483648;
	selp.b32 	%r2664, %r2663, %r2661, %p1905;
	selp.b32 	%r2665, %r2664, %r2661, %p96;
	mov.b32 	%r2666, 0;
	mov.b64 	%fd5608, {%r2666, %r2665};
	bra.uni 	$L__BB0_1311;
$L__BB0_1310:
	add.rn.f64 	%fd5608, %fd1544, %fd1568;
$L__BB0_1311:
	setp.eq.f64 	%p1906, %fd1544, 0d3FF0000000000000;
	selp.f64 	%fd4081, 0d3FF0000000000000, %fd5608, %p1906;
	div.rn.f64 	%fd4082, %fd1567, %fd1568;
	fma.rn.f64 	%fd5605, %fd4082, %fd4081, %fd5605;
$L__BB0_1312:
	add.f64 	%fd5610, %fd2, %fd5605;
$L__BB0_1313:
	setp.ne.s32 	%p1944, %r299, 2146435072;
	sub.f64 	%fd1579, %fd1291, %fd5610;
	mov.f64 	%fd5611, %fd5618;
	@%p1944 bra 	$L__BB0_1318;
	setp.num.f64 	%p1945, %fd1365, %fd1365;
	@%p1945 bra 	$L__BB0_1316;
	mov.f64 	%fd4105, 0d4000000000000000;
	add.rn.f64 	%fd5611, %fd1365, %fd4105;
	bra.uni 	$L__BB0_1318;
$L__BB0_1316:
	setp.neu.f64 	%p1946, %fd1366, 0d7FF0000000000000;
	mov.f64 	%fd5611, %fd5618;
	@%p1946 bra 	$L__BB0_1318;
	setp.lt.s32 	%p1947, %r298, 0;
	selp.b32 	%r2716, %r95, %r76, %p23;
	selp.b32 	%r2717, %r2716, %r76, %p1947;
	mov.b32 	%r2718, 0;
	mov.b64 	%fd5611, {%r2718, %r2717};
$L__BB0_1318:
	setp.eq.f64 	%p1948, %fd1365, 0d3FF0000000000000;
	setp.lt.s32 	%p1949, %r77, 0;
	and.b32  	%r2719, %r77, 2146435072;
	setp.eq.s32 	%p1950, %r2719, 1072693248;
	add.f64 	%fd4106, %fd5611, 0d3FF0000000000000;
	sqrt.rn.f64 	%fd4107, %fd4106;
	mul.f64 	%fd4108, %fd4107, 0d3FF8000000000000;
	selp.f64 	%fd1583, 0d4000F876CCDF6CDA, %fd4108, %p1948;
	mov.f64 	%fd4109, 0d3FF8000000000000;
	div.rn.f64 	%fd1584, %fd4109, %fd1583;
	{
	.reg .b32 %temp; 
	mov.b64 	{%temp, %r342}, %fd1584;
	}
	abs.f64 	%fd1585, %fd1584;
	{ // callseq 142, 0
	.param .b64 param0;
	st.param.f64 	[param0], %fd1585;
	.param .b64 param1;
	st.param.f64 	[param1], 0d4010000000000000;
	.param .b64 retval0;
	call.uni (retval0), 
	__internal_accurate_pow, 
	(
	param0, 
	param1
	);
	ld.param.f64 	%fd4110, [retval0];
	} // callseq 142
	setp.lt.s32 	%p1951, %r342, 0;
	neg.f64 	%fd4112, %fd4110;
	selp.f64 	%fd4113, %fd4112, %fd4110, %p1950;
	selp.f64 	%fd4114, %fd4113, %fd4110, %p1951;
	setp.eq.f64 	%p1952, %fd1584, 0d0000000000000000;
	selp.b32 	%r2720, %r342, 0, %p1950;
	or.b32  	%r2721, %r2720, 2146435072;
	selp.b32 	%r2722, %r2721, %r2720, %p1949;
	mov.b32 	%r2723, 0;
	mov.b64 	%fd4115, {%r2723, %r2722};
	selp.f64 	%fd5612, %fd4115, %fd4114, %p1952;
	add.f64 	%fd4116, %fd1584, 0d4010000000000000;
	{
	.reg .b32 %temp; 
	mov.b64 	{%temp, %r2724}, %fd4116;
	}
	and.b32  	%r2725, %r2724, 2146435072;
	setp.ne.s32 	%p1953, %r2725, 2146435072;
	@%p1953 bra 	$L__BB0_1323;
	setp.num.f64 	%p1954, %fd1584, %fd1584;
	@%p1954 bra 	$L__BB0_1321;
	mov.f64 	%fd4117, 0d4010000000000000;
	add.rn.f64 	%fd5612, %fd1584, %fd4117;
	bra.uni 	$L__BB0_1323;
$L__BB0_1321:
	setp.neu.f64 	%p1955, %fd1585, 0d7FF0000000000000;
	@%p1955 bra 	$L__BB0_1323;
	selp.b32 	%r2726, 0, 2146435072, %p1949;
	or.b32  	%r2727, %r2726, -2147483648;
	selp.b32 	%r2728, %r2727, %r2726, %p24;
	selp.b32 	%r2729, %r2728, %r2726, %p1951;
	mov.b32 	%r2730, 0;
	mov.b64 	%fd5612, {%r2730, %r2729};
$L__BB0_1323:
	setp.lt.s32 	%p1958, %r75, 0;
	setp.eq.s32 	%p1959, %r96, 1062207488;
	setp.eq.f64 	%p1961, %fd1584, 0d3FF0000000000000;
	add.f64 	%fd4118, %fd5612, %fd5612;
	selp.f64 	%fd4119, 0d4000000000000000, %fd4118, %p1961;
	div.rn.f64 	%fd4120, %fd1293, %fd250;
	mul.f64 	%fd1590, %fd4119, %fd4120;
	{
	.reg .b32 %temp; 
	mov.b64 	{%temp, %r343}, %fd1579;
	}
	abs.f64 	%fd1591, %fd1579;
	{ // callseq 143, 0
	.param .b64 param0;
	st.param.f64 	[param0], %fd1591;
	.param .b64 param1;
	st.param.f64 	[param1], 0d4000000000000000;
	.param .b64 retval0;
	call.uni (retval0), 
	__internal_accurate_pow, 
	(
	param0, 
	param1
	);
	ld.param.f64 	%fd4121, [retval0];
	} // callseq 143
	setp.lt.s32 	%p1962, %r343, 0;
	neg.f64 	%fd4123, %fd4121;
	selp.f64 	%fd4124, %fd4123, %fd4121, %p1959;
	selp.f64 	%fd4125, %fd4124, %fd4121, %p1962;
	setp.eq.f64 	%p1963, %fd1579, 0d0000000000000000;
	selp.b32 	%r2731, %r343, 0, %p1959;
	or.b32  	%r2732, %r2731, 2146435072;
	selp.b32 	%r2733, %r2732, %r2731, %p1958;
	mov.b32 	%r2734, 0;
	mov.b64 	%fd4126, {%r2734, %r2733};
	selp.f64 	%fd5616, %fd4126, %fd4125, %p1963;
	add.f64 	%fd4127, %fd1579, 0d4000000000000000;
	{
	.reg .b32 %temp; 
	mov.b64 	{%temp, %r2735}, %fd4127;
	}
	and.b32  	%r344, %r2735, 2146435072;
	setp.ne.s32 	%p1964, %r344, 2146435072;
	mov.f64 	%fd5613, %fd5616;
	@%p1964 bra 	$L__BB0_1328;
	setp.num.f64 	%p1965, %fd1579, %fd1579;
	@%p1965 bra 	$L__BB0_1326;
	mov.f64 	%fd4128, 0d4000000000000000;
	add.rn.f64 	%fd5613, %fd1579, %fd4128;
	bra.uni 	$L__BB0_1328;
$L__BB0_1326:
	setp.neu.f64 	%p1966, %fd1591, 0d7FF0000000000000;
	mov.f64 	%fd5613, %fd5616;
	@%p1966 bra 	$L__BB0_1328;
	selp.b32 	%r2736, %r95, %r76, %p23;
	selp.b32 	%r2737, %r2736, %r76, %p1962;
	mov.b32 	%r2738, 0;
	mov.b64 	%fd5613, {%r2738, %r2737};
$L__BB0_1328:
	setp.ne.s32 	%p1968, %r303, 2146435072;
	mov.f64 	%fd5614, %fd5617;
	@%p1968 bra 	$L__BB0_1333;
	setp.num.f64 	%p1969, %fd1292, %fd1292;
	@%p1969 bra 	$L__BB0_1331;
	mov.f64 	%fd4129, 0d4000000000000000;
	add.rn.f64 	%fd5614, %fd1292, %fd4129;
	bra.uni 	$L__BB0_1333;
$L__BB0_1331:
	setp.neu.f64 	%p1970, %fd1384, 0d7FF0000000000000;
	mov.f64 	%fd5614, %fd5617;
	@%p1970 bra 	$L__BB0_1333;
	setp.lt.s32 	%p1971, %r302, 0;
	selp.b32 	%r2739, %r95, %r76, %p23;
	selp.b32 	%r2740, %r2739, %r76, %p1971;
	mov.b32 	%r2741, 0;
	mov.b64 	%fd5614, {%r2741, %r2740};
$L__BB0_1333:
	setp.eq.f64 	%p1972, %fd1292, 0d3FF0000000000000;
	selp.f64 	%fd4130, 0d3FF0000000000000, %fd5614, %p1972;
	setp.eq.f64 	%p1976, %fd1579, 0d3FF0000000000000;
	selp.f64 	%fd4131, 0d3FF0000000000000, %fd5613, %p1976;
	add.f64 	%fd1599, %fd4131, %fd4130;
	{
	.reg .b32 %temp; 
	mov.b64 	{%temp, %r345}, %fd1583;
	}
	abs.f64 	%fd1600, %fd1583;
	{ // callseq 144, 0
	.param .b64 param0;
	st.param.f64 	[param0], %fd1600;
	.param .b64 param1;
	st.param.f64 	[param1], 0d4000000000000000;
	.param .b64 retval0;
	call.uni (retval0), 
	__internal_accurate_pow, 
	(
	param0, 
	param1
	);
	ld.param.f64 	%fd4132, [retval0];
	} // callseq 144
	setp.lt.s32 	%p1977, %r345, 0;
	neg.f64 	%fd4134, %fd4132;
	selp.f64 	%fd4135, %fd4134, %fd4132, %p1959;
	selp.f64 	%fd4136, %fd4135, %fd4132, %p1977;
	setp.eq.f64 	%p1978, %fd1583, 0d0000000000000000;
	selp.b32 	%r2742, %r345, 0, %p1959;
	or.b32  	%r2743, %r2742, 2146435072;
	selp.b32 	%r2744, %r2743, %r2742, %p1958;
	mov.b32 	%r2745, 0;
	mov.b64 	%fd4137, {%r2745, %r2744};
	selp.f64 	%fd5615, %fd4137, %fd4136, %p1978;
	add.f64 	%fd4138, %fd1583, 0d4000000000000000;
	{
	.reg .b32 %temp; 
	mov.b64 	{%temp, %r2746}, %fd4138;
	}
	and.b32  	%r2747, %r2746, 2146435072;
	setp.ne.s32 	%p1979, %r2747, 2146435072;
	@%p1979 bra 	$L__BB0_1338;
	setp.num.f64 	%p1980, %fd1583, %fd1583;
	@%p1980 bra 	$L__BB0_1336;
	mov.f64 	%fd4139, 0d4000000000000000;
	add.rn.f64 	%fd5615, %fd1583, %fd4139;
	bra.uni 	$L__BB0_1338;
$L__BB0_1336:
	setp.neu.f64 	%p1981, %fd1600, 0d7FF0000000000000;
	@%p1981 bra 	$L__BB0_1338;
	selp.b32 	%r2748, %r95, %r76, %p23;
	selp.b32 	%r2749, %r2748, %r76, %p1977;
	mov.b32 	%r2750, 0;
	mov.b64 	%fd5615, {%r2750, %r2749};
$L__BB0_1338:
	setp.ne.s32 	%p1983, %r344, 2146435072;
	setp.eq.f64 	%p1984, %fd1583, 0d3FF0000000000000;
	selp.f64 	%fd4140, 0d3FF0000000000000, %fd5615, %p1984;
	div.rn.f64 	%fd4141, %fd1599, %fd4140;
	add.f64 	%fd4142, %fd4141, %fd4141;
	mov.f64 	%fd4143, 0d3FF0000000000000;
	sub.f64 	%fd4144, %fd4143, %fd4142;
	mul.f64 	%fd1605, %fd1590, %fd4144;
	@%p1983 bra 	$L__BB0_1343;
	setp.num.f64 	%p1985, %fd1579, %fd1579;
	@%p1985 bra 	$L__BB0_1341;
	mov.f64 	%fd4145, 0d4000000000000000;
	add.rn.f64 	%fd5616, %fd1579, %fd4145;
	bra.uni 	$L__BB0_1343;
$L__BB0_1341:
	setp.neu.f64 	%p1986, %fd1591, 0d7FF0000000000000;
	@%p1986 bra 	$L__BB0_1343;
	setp.lt.s32 	%p1987, %r343, 0;
	selp.b32 	%r2751, %r95, %r76, %p23;
	selp.b32 	%r2752, %r2751, %r76, %p1987;
	mov.b32 	%r2753, 0;
	mov.b64 	%fd5616, {%r2753, %r2752};
$L__BB0_1343:
	setp.ne.s32 	%p1989, %r303, 2146435072;
	selp.f64 	%fd1609, 0d3FF0000000000000, %fd5616, %p1976;
	@%p1989 bra 	$L__BB0_1348;
	setp.num.f64 	%p1990, %fd1292, %fd1292;
	@%p1990 bra 	$L__BB0_1346;
	mov.f64 	%fd4146, 0d4000000000000000;
	add.rn.f64 	%fd5617, %fd1292, %fd4146;
	bra.uni 	$L__BB0_1348;
$L__BB0_1346:
	setp.neu.f64 	%p1991, %fd1384, 0d7FF0000000000000;
	@%p1991 bra 	$L__BB0_1348;
	setp.lt.s32 	%p1992, %r302, 0;
	selp.b32 	%r2754, %r95, %r76, %p23;
	selp.b32 	%r2755, %r2754, %r76, %p1992;
	mov.b32 	%r2756, 0;
	mov.b64 	%fd5617, {%r2756, %r2755};
$L__BB0_1348:
	setp.ne.s32 	%p1994, %r299, 2146435072;
	selp.f64 	%fd4147, 0d3FF0000000000000, %fd5617, %p1972;
	add.f64 	%fd1613, %fd1609, %fd4147;
	@%p1994 bra 	$L__BB0_1353;
	setp.num.f64 	%p1995, %fd1365, %fd1365;
	@%p1995 bra 	$L__BB0_1351;
	mov.f64 	%fd4148, 0d4000000000000000;
	add.rn.f64 	%fd5618, %fd1365, %fd4148;
	bra.uni 	$L__BB0_1353;
$L__BB0_1351:
	setp.neu.f64 	%p1996, %fd1366, 0d7FF0000000000000;
	@%p1996 bra 	$L__BB0_1353;
	setp.lt.s32 	%p1997, %r298, 0;
	selp.b32 	%r2757, %r95, %r76, %p23;
	selp.b32 	%r2758, %r2757, %r76, %p1997;
	mov.b32 	%r2759, 0;
	mov.b64 	%fd5618, {%r2759, %r2758};
$L__BB0_1353:
	setp.eq.f64 	%p1998, %fd1365, 0d3FF0000000000000;
	setp.lt.s32 	%p1999, %r75, 0;
	setp.eq.s32 	%p2000, %r96, 1062207488;
	add.f64 	%fd4149, %fd5618, 0d3FF0000000000000;
	sqrt.rn.f64 	%fd4150, %fd4149;
	mul.f64 	%fd4151, %fd4150, 0d3FF8000000000000;
	selp.f64 	%fd1617, 0d4000F876CCDF6CDA, %fd4151, %p1998;
	{
	.reg .b32 %temp; 
	mov.b64 	{%temp, %r346}, %fd1617;
	}
	abs.f64 	%fd1618, %fd1617;
	{ // callseq 145, 0
	.param .b64 param0;
	st.param.f64 	[param0], %fd1618;
	.param .b64 param1;
	st.param.f64 	[param1], 0d4000000000000000;
	.param .b64 retval0;
	call.uni (retval0), 
	__internal_accurate_pow, 
	(
	param0, 
	param1
	);
	ld.param.f64 	%fd4152, [retval0];
	} // callseq 145
	setp.lt.s32 	%p2002, %r346, 0;
	neg.f64 	%fd4154, %fd4152;
	selp.f64 	%fd4155, %fd4154, %fd4152, %p2000;
	selp.f64 	%fd4156, %fd4155, %fd4152, %p2002;
	setp.eq.f64 	%p2003, %fd1617, 0d0000000000000000;
	selp.b32 	%r2760, %r346, 0, %p2000;
	or.b32  	%r2761, %r2760, 2146435072;
	selp.b32 	%r2762, %r2761, %r2760, %p1999;
	mov.b32 	%r2763, 0;
	mov.b64 	%fd4157, {%r2763, %r2762};
	selp.f64 	%fd5619, %fd4157, %fd4156, %p2003;
	add.f64 	%fd4158, %fd1617, 0d4000000000000000;
	{
	.reg .b32 %temp; 
	mov.b64 	{%temp, %r2764}, %fd4158;
	}
	and.b32  	%r2765, %r2764, 2146435072;
	setp.ne.s32 	%p2004, %r2765, 2146435072;
	@%p2004 bra 	$L__BB0_1358;
	setp.num.f64 	%p2005, %fd1617, %fd1617;
	@%p2005 bra 	$L__BB0_1356;
	mov.f64 	%fd4159, 0d4000000000000000;
	add.rn.f64 	%fd5619, %fd1617, %fd4159;
	bra.uni 	$L__BB0_1358;
$L__BB0_1356:
	setp.neu.f64 	%p2006, %fd1618, 0d7FF0000000000000;
	@%p2006 bra 	$L__BB0_1358;
	selp.b32 	%r2766, %r95, %r76, %p23;
	selp.b32 	%r2767, %r2766, %r76, %p2002;
	mov.b32 	%r2768, 0;
	mov.b64 	%fd5619, {%r2768, %r2767};
$L__BB0_1358:
	setp.eq.f64 	%p2008, %fd1617, 0d3FF0000000000000;
	selp.f64 	%fd4160, 0d3FF0000000000000, %fd5619, %p2008;
	mul.f64 	%fd4161, %fd1613, 0dC000000000000000;
	div.rn.f64 	%fd1623, %fd4161, %fd4160;
	fma.rn.f64 	%fd4162, %fd1623, 0d3FF71547652B82FE, 0d4338000000000000;
	{
	.reg .b32 %temp; 
	mov.b64 	{%r347, %temp}, %fd4162;
	}
	mov.f64 	%fd4163, 0dC338000000000000;
	add.rn.f64 	%fd4164, %fd4162, %fd4163;
	fma.rn.f64 	%fd4165, %fd4164, 0dBFE62E42FEFA39EF, %fd1623;
	fma.rn.f64 	%fd4166, %fd4164, 0dBC7ABC9E3B39803F, %fd4165;
	fma.rn.f64 	%fd4167, %fd4166, 0d3E5ADE1569CE2BDF, 0d3E928AF3FCA213EA;
	fma.rn.f64 	%fd4168, %fd4167, %fd4166, 0d3EC71DEE62401315;
	fma.rn.f64 	%fd4169, %fd4168, %fd4166, 0d3EFA01997C89EB71;
	fma.rn.f64 	%fd4170, %fd4169, %fd4166, 0d3F2A01A014761F65;
	fma.rn.f64 	%fd4171, %fd4170, %fd4166, 0d3F56C16C1852B7AF;
	fma.rn.f64 	%fd4172, %fd4171, %fd4166, 0d3F81111111122322;
	fma.rn.f64 	%fd4173, %fd4172, %fd4166, 0d3FA55555555502A1;
	fma.rn.f64 	%fd4174, %fd4173, %fd4166, 0d3FC5555555555511;
	fma.rn.f64 	%fd4175, %fd4174, %fd4166, 0d3FE000000000000B;
	fma.rn.f64 	%fd4176, %fd4175, %fd4166, 0d3FF0000000000000;
	fma.rn.f64 	%fd4177, %fd4176, %fd4166, 0d3FF0000000000000;
	{
	.reg .b32 %temp; 
	mov.b64 	{%r348, %temp}, %fd4177;
	}
	{
	.reg .b32 %temp; 
	mov.b64 	{%temp, %r349}, %fd4177;
	}
	shl.b32 	%r2769, %r347, 20;
	add.s32 	%r2770, %r2769, %r349;
	mov.b64 	%fd5620, {%r348, %r2770};
	{
	.reg .b32 %temp; 
	mov.b64 	{%temp, %r2771}, %fd1623;
	}
	mov.b32 	%f31, %r2771;
	abs.f32 	%f12, %f31;
	setp.lt.f32 	%p2009, %f12, 0f4086232B;
	@%p2009 bra 	$L__BB0_1361;
	setp.lt.f64 	%p2010, %fd1623, 0d0000000000000000;
	add.f64 	%fd4178, %fd1623, 0d7FF0000000000000;
	selp.f64 	%fd5620, 0d0000000000000000, %fd4178, %p2010;
	setp.geu.f32 	%p2011, %f12, 0f40874800;
	@%p2011 bra 	$L__BB0_1361;
	shr.u32 	%r2772, %r347, 31;
	add.s32 	%r2773, %r347, %r2772;
	shr.s32 	%r2774, %r2773, 1;
	shl.b32 	%r2775, %r2774, 20;
	add.s32 	%r2776, %r349, %r2775;
	mov.b64 	%fd4179, {%r348, %r2776};
	sub.s32 	%r2777, %r347, %r2774;
	shl.b32 	%r2778, %r2777, 20;
	add.s32 	%r2779, %r2778, 1072693248;
	mov.b32 	%r2780, 0;
	mov.b64 	%fd4180, {%r2780, %r2779};
	mul.f64 	%fd5620, %fd4180, %fd4179;
$L__BB0_1361:
	mul.f64 	%fd4181, %fd1605, %fd5620;
	mul.f64 	%fd4182, %fd4181, 0dBFD87DB97BC71F63;
	fma.rn.f64 	%fd4183, %fd594, 0d3FEC23E39189614C, %fd5799;
	mul.f64 	%fd4184, %fd940, 0d400A37B2A108BD3C;
	sub.f64 	%fd4185, %fd4183, %fd4184;
	fma.rn.f64 	%fd4186, %fd1286, 0d400A912FE408DB10, %fd4185;
	mul.f64 	%fd1628, %fd258, %fd4186;
	mul.f64 	%fd4187, %fd1404, 0dBFD87DB97BC71F63;
	mul.f64 	%fd1629, %fd258, %fd4187;
	fma.rn.f64 	%fd4188, %fd596, 0d3FEC23E39189614C, %fd5797;
	mul.f64 	%fd4189, %fd942, 0d400A37B2A108BD3C;
	sub.f64 	%fd4190, %fd4188, %fd4189;
	fma.rn.f64 	%fd4191, %fd1288, 0d400A912FE408DB10, %fd4190;
	mul.f64 	%fd1630, %fd258, %fd4191;
	mul.f64 	%fd4192, %fd1509, 0dBFD87DB97BC71F63;
	mul.f64 	%fd1631, %fd258, %fd4192;
	fma.rn.f64 	%fd4193, %fd598, 0d3FEC23E39189614C, %fd5795;
	mul.f64 	%fd4194, %fd944, 0d400A37B2A108BD3C;
	sub.f64 	%fd4195, %fd4193, %fd4194;
	fma.rn.f64 	%fd4196, %fd1290, 0d400A912FE408DB10, %fd4195;
	mul.f64 	%fd1632, %fd258, %fd4196;
	mul.f64 	%fd1633, %fd258, %fd4182;
	mul.f64 	%fd4197, %fd258, %fd5799;
	fma.rn.f64 	%fd4198, %fd4197, 0d4000425ED097B426, %fd5800;
	mul.f64 	%fd4199, %fd939, 0d4020000000000000;
	sub.f64 	%fd4200, %fd4198, %fd4199;
	fma.rn.f64 	%fd4201, %fd1285, 0d401CB1A72C69CB1A, %fd4200;
	mul.f64 	%fd4202, %fd1628, 0d3FCA5AD296B4A5AD;
	sub.f64 	%fd1634, %fd4201, %fd4202;
	mul.f64 	%fd4203, %fd258, %fd5797;
	fma.rn.f64 	%fd4204, %fd4203, 0d4000425ED097B426, %fd5798;
	mul.f64 	%fd4205, %fd941, 0d4020000000000000;
	sub.f64 	%fd4206, %fd4204, %fd4205;
	fma.rn.f64 	%fd4207, %fd1287, 0d401CB1A72C69CB1A, %fd4206;
	mul.f64 	%fd4208, %fd1630, 0d3FCA5AD296B4A5AD;
	sub.f64 	%fd1635, %fd4207, %fd4208;
	mul.f64 	%fd4209, %fd258, %fd5795;
	fma.rn.f64 	%fd4210, %fd4209, 0d4000425ED097B426, %fd5796;
	mul.f64 	%fd4211, %fd943, 0d4020000000000000;
	sub.f64 	%fd4212, %fd4210, %fd4211;
	fma.rn.f64 	%fd4213, %fd1289, 0d401CB1A72C69CB1A, %fd4212;
	mul.f64 	%fd4214, %fd1632, 0d3FCA5AD296B4A5AD;
	sub.f64 	%fd1636, %fd4213, %fd4214;
	add.f64 	%fd5272, %fd257, %fd258;
	setp.geu.f64 	%p2012, %fd5272, %fd259;
	@%p2012 bra 	$L__BB0_1390;
	setp.lt.s32 	%p2050, %r523, 1;
	sub.f64 	%fd1638, %fd259, %fd5272;
	mov.f64 	%fd5626, 0d0000000000000000;
	@%p2050 bra 	$L__BB0_1389;
	setp.eq.s32 	%p2051, %r18, 0;
	{
	.reg .b32 %temp; 
	mov.b64 	{%temp, %r350}, %fd1638;
	}
	abs.f64 	%fd1639, %fd1638;
	mov.f64 	%fd5626, 0d0000000000000000;
	mov.b32 	%r4196, 0;
	@%p2051 bra 	$L__BB0_1380;
	mov.f64 	%fd5626, 0d0000000000000000;
	mov.b32 	%r4195, 0;
$L__BB0_1365:
	setp.neu.f64 	%p2052, %fd1638, 0d0000000000000000;
	setp.lt.s32 	%p2053, %r350, 0;
	mul.wide.u32 	%rd500, %r4195, 8;
	add.s64 	%rd132, %rd175, %rd500;
	ld.f64 	%fd1641, [%rd132];
	add.s32 	%r2832, %r4195, 1;
	cvt.rn.f64.u32 	%fd1642, %r2832;
	{
	.reg .b32 %temp; 
	mov.b64 	{%temp, %r352}, %fd1642;
	}
	shr.u32 	%r2833, %r352, 20;
	and.b32  	%r2834, %r2833, 2047;
	add.s32 	%r2835, %r2834, -1012;
	mov.b64 	%rd501, %fd1642;
	shl.b64 	%rd502, %rd501, %r2835;
	setp.eq.s64 	%p2054, %rd502, -9223372036854775808;
	{ // callseq 149, 0
	.param .b64 param0;
	st.param.f64 	[param0], %fd1639;
	.param .b64 param1;
	st.param.f64 	[param1], %fd1642;
	.param .b64 retval0;
	call.uni (retval0), 
	__internal_accurate_pow, 
	(
	param0, 
	param1
	);
	ld.param.f64 	%fd4241, [retval0];
	} // callseq 149
	and.pred  	%p97, %p2053, %p2054;
	neg.f64 	%fd4243, %fd4241;
	selp.f64 	%fd5623, %fd4243, %fd4241, %p97;
	@%p2052 bra 	$L__BB0_1367;
	selp.b32 	%r2836, %r350, 0, %p2054;
	setp.lt.s32 	%p2056, %r352, 0;
	or.b32  	%r2837, %r2836, 2146435072;
	selp.b32 	%r2838, %r2837, %r2836, %p2056;
	mov.b32 	%r2839, 0;
	mov.b64 	%fd5623, {%r2839, %r2838};
$L__BB0_1367:
	add.f64 	%fd4244, %fd1638, %fd1642;
	{
	.reg .b32 %temp; 
	mov.b64 	{%temp, %r2840}, %fd4244;
	}
	and.b32  	%r2841, %r2840, 2146435072;
	setp.ne.s32 	%p2057, %r2841, 2146435072;
	@%p2057 bra 	$L__BB0_1372;
	setp.num.f64 	%p2058, %fd1638, %fd1638;
	@%p2058 bra 	$L__BB0_1370;
	add.rn.f64 	%fd5623, %fd1638, %fd1642;
	bra.uni 	$L__BB0_1372;
$L__BB0_1370:
	setp.neu.f64 	%p2059, %fd1639, 0d7FF0000000000000;
	@%p2059 bra 	$L__BB0_1372;
	setp.lt.s32 	%p2060, %r352, 0;
	selp.b32 	%r2842, 0, 2146435072, %p2060;
	and.b32  	%r2843, %r352, 2147483647;
	setp.ne.s32 	%p2061, %r2843, 1071644672;
	or.b32  	%r2844, %r2842, -2147483648;
	selp.b32 	%r2845, %r2844, %r2842, %p2061;
	selp.b32 	%r2846, %r2845, %r2842, %p97;
	mov.b32 	%r2847, 0;
	mov.b64 	%fd5623, {%r2847, %r2846};
$L__BB0_1372:
	setp.eq.f64 	%p2062, %fd1638, 0d3FF0000000000000;
	selp.f64 	%fd4245, 0d3FF0000000000000, %fd5623, %p2062;
	div.rn.f64 	%fd4246, %fd1641, %fd1642;
	fma.rn.f64 	%fd1649, %fd4246, %fd4245, %fd5626;
	ld.f64 	%fd1650, [%rd132+8];
	add.s32 	%r4195, %r4195, 2;
	cvt.rn.f64.u32 	%fd1651, %r4195;
	{
	.reg .b32 %temp; 
	mov.b64 	{%temp, %r354}, %fd1651;
	}
	shr.u32 	%r2848, %r354, 20;
	and.b32  	%r2849, %r2848, 2047;
	add.s32 	%r2850, %r2849, -1012;
	mov.b64 	%rd503, %fd1651;
	shl.b64 	%rd504, %rd503, %r2850;
	setp.eq.s64 	%p2065, %rd504, -9223372036854775808;
	{ // callseq 150, 0
	.param .b64 param0;
	st.param.f64 	[param0], %fd1639;
	.param .b64 param1;
	st.param.f64 	[param1], %fd1651;
	.param .b64 retval0;
	call.uni (retval0), 
	__internal_accurate_pow, 
	(
	param0, 
	param1
	);
	ld.param.f64 	%fd4247, [retval0];
	} // callseq 150
	and.pred  	%p98, %p2053, %p2065;
	neg.f64 	%fd4249, %fd4247;
	selp.f64 	%fd5625, %fd4249, %fd4247, %p98;
	@%p2052 bra 	$L__BB0_1374;
	selp.b32 	%r2851, %r350, 0, %p2065;
	setp.lt.s32 	%p2067, %r354, 0;
	or.b32  	%r2852, %r2851, 2146435072;
	selp.b32 	%r2853, %r2852, %r2851, %p2067;
	mov.b32 	%r2854, 0;
	mov.b64 	%fd5625, {%r2854, %r2853};
$L__BB0_1374:
	add.f64 	%fd4250, %fd1638, %fd1651;
	{
	.reg .b32 %temp; 
	mov.b64 	{%temp, %r2855}, %fd4250;
	}
	and.b32  	%r2856, %r2855, 2146435072;
	setp.ne.s32 	%p2068, %r2856, 2146435072;
	@%p2068 bra 	$L__BB0_1379;
	setp.nan.f64 	%p2069, %fd1638, %fd1638;
	@%p2069 bra 	$L__BB0_1378;
	setp.neu.f64 	%p2070, %fd1639, 0d7FF0000000000000;
	@%p2070 bra 	$L__BB0_1379;
	setp.lt.s32 	%p2071, %r354, 0;
	selp.b32 	%r2857, 0, 2146435072, %p2071;
	and.b32  	%r2858, %r354, 2147483647;
	setp.ne.s32 	%p2072, %r2858, 1071644672;
	or.b32  	%r2859, %r2857, -2147483648;
	selp.b32 	%r2860, %r2859, %r2857, %p2072;
	selp.b32 	%r2861, %r2860, %r2857, %p98;
	mov.b32 	%r2862, 0;
	mov.b64 	%fd5625, {%r2862, %r2861};
	bra.uni 	$L__BB0_1379;
$L__BB0_1378:
	add.rn.f64 	%fd5625, %fd1638, %fd1651;
$L__BB0_1379:
	selp.f64 	%fd4251, 0d3FF0000000000000, %fd5625, %p2062;
	div.rn.f64 	%fd4252, %fd1650, %fd1651;
	fma.rn.f64 	%fd5626, %fd4252, %fd4251, %fd1649;
	setp.ne.s32 	%p2074, %r4195, %r20;
	mov.u32 	%r4196, %r20;
	@%p2074 bra 	$L__BB0_1365;
$L__BB0_1380:
	setp.eq.s32 	%p2075, %r19, 0;
	@%p2075 bra 	$L__BB0_1389;
	setp.neu.f64 	%p2076, %fd1638, 0d0000000000000000;
	setp.lt.s32 	%p2077, %r350, 0;
	mul.wide.u32 	%rd505, %r4196, 8;
	add.s64 	%rd506, %rd175, %rd505;
	ld.f64 	%fd1661, [%rd506];
	add.s32 	%r2863, %r4196, 1;
	cvt.rn.f64.u32 	%fd1662, %r2863;
	{
	.reg .b32 %temp; 
	mov.b64 	{%temp, %r356}, %fd1662;
	}
	shr.u32 	%r2864, %r356, 20;
	and.b32  	%r2865, %r2864, 2047;
	add.s32 	%r2866, %r2865, -1012;
	mov.b64 	%rd507, %fd1662;
	shl.b64 	%rd508, %rd507, %r2866;
	setp.eq.s64 	%p2078, %rd508, -9223372036854775808;
	{ // callseq 151, 0
	.param .b64 param0;
	st.param.f64 	[param0], %fd1639;
	.param .b64 param1;
	st.param.f64 	[param1], %fd1662;
	.param .b64 retval0;
	call.uni (retval0), 
	__internal_accurate_pow, 
	(
	param0, 
	param1
	);
	ld.param.f64 	%fd4253, [retval0];
	} // callseq 151
	and.pred  	%p99, %p2077, %p2078;
	neg.f64 	%fd4255, %fd4253;
	selp.f64 	%fd5629, %fd4255, %fd4253, %p99;
	@%p2076 bra 	$L__BB0_1383;
	selp.b32 	%r2867, %r350, 0, %p2078;
	setp.lt.s32 	%p2080, %r356, 0;
	or.b32  	%r2868, %r2867, 2146435072;
	selp.b32 	%r2869, %r2868, %r2867, %p2080;
	mov.b32 	%r2870, 0;
	mov.b64 	%fd5629, {%r2870, %r2869};
$L__BB0_1383:
	add.f64 	%fd4256, %fd1638, %fd1662;
	{
	.reg .b32 %temp; 
	mov.b64 	{%temp, %r2871}, %fd4256;
	}
	and.b32  	%r2872, %r2871, 2146435072;
	setp.ne.s32 	%p2081, %r2872, 2146435072;
	@%p2081 bra 	$L__BB0_1388;
	setp.nan.f64 	%p2082, %fd1638, %fd1638;
	@%p2082 bra 	$L__BB0_1387;
	setp.neu.f64 	%p2083, %fd1639, 0d7FF0000000000000;
	@%p2083 bra 	$L__BB0_1388;
	setp.lt.s32 	%p2084, %r356, 0;
	selp.b32 	%r2873, 0, 2146435072, %p2084;
	and.b32  	%r2874, %r356, 2147483647;
	setp.ne.s32 	%p2085, %r2874, 1071644672;
	or.b32  	%r2875, %r2873, -2147483648;
	selp.b32 	%r2876, %r2875, %r2873, %p2085;
	selp.b32 	%r2877, %r2876, %r2873, %p99;
	mov.b32 	%r2878, 0;
	mov.b64 	%fd5629, {%r2878, %r2877};
	bra.uni 	$L__BB0_1388;
$L__BB0_1387:
	add.rn.f64 	%fd5629, %fd1638, %fd1662;
$L__BB0_1388:
	setp.eq.f64 	%p2086, %fd1638, 0d3FF0000000000000;
	selp.f64 	%fd4257, 0d3FF0000000000000, %fd5629, %p2086;
	div.rn.f64 	%fd4258, %fd1661, %fd1662;
	fma.rn.f64 	%fd5626, %fd4258, %fd4257, %fd5626;
$L__BB0_1389:
	sub.f64 	%fd5641, %fd2, %fd5626;
	bra.uni 	$L__BB0_1418;
$L__BB0_1390:
	setp.lt.s32 	%p2013, %r523, 1;
	sub.f64 	%fd1672, %fd5272, %fd259;
	mov.f64 	%fd5636, 0d0000000000000000;
	@%p2013 bra 	$L__BB0_1417;
	setp.eq.s32 	%p2014, %r18, 0;
	{
	.reg .b32 %temp; 
	mov.b64 	{%temp, %r357}, %fd1672;
	}
	abs.f64 	%fd1673, %fd1672;
	mov.f64 	%fd5636, 0d0000000000000000;
	mov.b32 	%r4198, 0;
	@%p2014 bra 	$L__BB0_1408;
	mov.f64 	%fd5636, 0d0000000000000000;
	mov.b32 	%r4197, 0;
$L__BB0_1393:
	setp.neu.f64 	%p2015, %fd1672, 0d0000000000000000;
	setp.lt.s32 	%p2016, %r357, 0;
	mul.wide.u32 	%rd491, %r4197, 8;
	add.s64 	%rd136, %rd175, %rd491;
	ld.f64 	%fd1675, [%rd136];
	add.s32 	%r2783, %r4197, 1;
	cvt.rn.f64.u32 	%fd1676, %r2783;
	{
	.reg .b32 %temp; 
	mov.b64 	{%temp, %r359}, %fd1676;
	}
	shr.u32 	%r2784, %r359, 20;
	and.b32  	%r2785, %r2784, 2047;
	add.s32 	%r2786, %r2785, -1012;
	mov.b64 	%rd492, %fd1676;
	shl.b64 	%rd493, %rd492, %r2786;
	setp.eq.s64 	%p2017, %rd493, -9223372036854775808;
	{ // callseq 146, 0
	.param .b64 param0;
	st.param.f64 	[param0], %fd1673;
	.param .b64 param1;
	st.param.f64 	[param1], %fd1676;
	.param .b64 retval0;
	call.uni (retval0), 
	__internal_accurate_pow, 
	(
	param0, 
	param1
	);
	ld.param.f64 	%fd4219, [retval0];
	} // callseq 146
	and.pred  	%p100, %p2016, %p2017;
	neg.f64 	%fd4221, %fd4219;
	selp.f64 	%fd5633, %fd4221, %fd4219, %p100;
	@%p2015 bra 	$L__BB0_1395;
	selp.b32 	%r2787, %r357, 0, %p2017;
	setp.lt.s32 	%p2019, %r359, 0;
	or.b32  	%r2788, %r2787, 2146435072;
	selp.b32 	%r2789, %r2788, %r2787, %p2019;
	mov.b32 	%r2790, 0;
	mov.b64 	%fd5633, {%r2790, %r2789};
$L__BB0_1395:
	add.f64 	%fd4222, %fd1672, %fd1676;
	{
	.reg .b32 %temp; 
	mov.b64 	{%temp, %r2791}, %fd4222;
	}
	and.b32  	%r2792, %r2791, 2146435072;
	setp.ne.s32 	%p2020, %r2792, 2146435072;
	@%p2020 bra 	$L__BB0_1400;
	setp.num.f64 	%p2021, %fd1672, %fd1672;
	@%p2021 bra 	$L__BB0_1398;
	add.rn.f64 	%fd5633, %fd1672, %fd1676;
	bra.uni 	$L__BB0_1400;
$L__BB0_1398:
	setp.neu.f64 	%p2022, %fd1673, 0d7FF0000000000000;
	@%p2022 bra 	$L__BB0_1400;
	setp.lt.s32 	%p2023, %r359, 0;
	selp.b32 	%r2793, 0, 2146435072, %p2023;
	and.b32  	%r2794, %r359, 2147483647;
	setp.ne.s32 	%p2024, %r2794, 1071644672;
	or.b32  	%r2795, %r2793, -2147483648;
	selp.b32 	%r2796, %r2795, %r2793, %p2024;
	selp.b32 	%r2797, %r2796, %r2793, %p100;
	mov.b32 	%r2798, 0;
	mov.b64 	%fd5633, {%r2798, %r2797};
$L__BB0_1400:
	setp.eq.f64 	%p2025, %fd1672, 0d3FF0000000000000;
	selp.f64 	%fd4223, 0d3FF0000000000000, %fd5633, %p2025;
	div.rn.f64 	%fd4224, %fd1675, %fd1676;
	fma.rn.f64 	%fd1683, %fd4224, %fd4223, %fd5636;
	ld.f64 	%fd1684, [%rd136+8];
	add.s32 	%r4197, %r4197, 2;
	cvt.rn.f64.u32 	%fd1685, %r4197;
	{
	.reg .b32 %temp; 
	mov.b64 	{%temp, %r361}, %fd1685;
	}
	shr.u32 	%r2799, %r361, 20;
	and.b32  	%r2800, %r2799, 2047;
	add.s32 	%r2801, %r2800, -1012;
	mov.b64 	%rd494, %fd1685;
	shl.b64 	%rd495, %rd494, %r2801;
	setp.eq.s64 	%p2028, %rd495, -9223372036854775808;
	{ // callseq 147, 0
	.param .b64 param0;
	st.param.f64 	[param0], %fd1673;
	.param .b64 param1;
	st.param.f64 	[param1], %fd1685;
	.param .b64 retval0;
	call.uni (retval0), 
	__internal_accurate_pow, 
	(
	param0, 
	param1
	);
	ld.param.f64 	%fd4225, [retval0];
	} // callseq 147
	and.pred  	%p101, %p2016, %p2028;
	neg.f64 	%fd4227, %fd4225;
	selp.f64 	%fd5635, %fd4227, %fd4225, %p101;
	@%p2015 bra 	$L__BB0_1402;
	selp.b32 	%r2802, %r357, 0, %p2028;
	setp.lt.s32 	%p2030, %r361, 0;
	or.b32  	%r2803, %r2802, 2146435072;
	selp.b32 	%r2804, %r2803, %r2802, %p2030;
	mov.b32 	%r2805, 0;
	mov.b64 	%fd5635, {%r2805, %r2804};
$L__BB0_1402:
	add.f64 	%fd4228, %fd1672, %fd1685;
	{
	.reg .b32 %temp; 
	mov.b64 	{%temp, %r2806}, %fd4228;
	}
	and.b32  	%r2807, %r2806, 2146435072;
	setp.ne.s32 	%p2031, %r2807, 2146435072;
	@%p2031 bra 	$L__BB0_1407;
	setp.nan.f64 	%p2032, %fd1672, %fd1672;
	@%p2032 bra 	$L__BB0_1406;
	setp.neu.f64 	%p2033, %fd1673, 0d7FF0000000000000;
	@%p2033 bra 	$L__BB0_1407;
	setp.lt.s32 	%p2034, %r361, 0;
	selp.b32 	%r2808, 0, 2146435072, %p2034;
	and.b32  	%r2809, %r361, 2147483647;
	setp.ne.s32 	%p2035, %r2809, 1071644672;
	or.b32  	%r2810, %r2808, -2147483648;
	selp.b32 	%r2811, %r2810, %r2808, %p2035;
	selp.b32 	%r2812, %r2811, %r2808, %p101;
	mov.b32 	%r2813, 0;
	mov.b64 	%fd5635, {%r2813, %r2812};
	bra.uni 	$L__BB0_1407;
$L__BB0_1406:
	add.rn.f64 	%fd5635, %fd1672, %fd1685;
$L__BB0_1407:
	selp.f64 	%fd4229, 0d3FF0000000000000, %fd5635, %p2025;
	div.rn.f64 	%fd4230, %fd1684, %fd1685;
	fma.rn.f64 	%fd5636, %fd4230, %fd4229, %fd1683;
	setp.ne.s32 	%p2037, %r4197, %r20;
	mov.u32 	%r4198, %r20;
	@%p2037 bra 	$L__BB0_1393;
$L__BB0_1408:
	setp.eq.s32 	%p2038, %r19, 0;
	@%p2038 bra 	$L__BB0_1417;
	setp.neu.f64 	%p2039, %fd1672, 0d0000000000000000;
	setp.lt.s32 	%p2040, %r357, 0;
	mul.wide.u32 	%rd496, %r4198, 8;
	add.s64 	%rd497, %rd175, %rd496;
	ld.f64 	%fd1695, [%rd497];
	add.s32 	%r2814, %r4198, 1;
	cvt.rn.f64.u32 	%fd1696, %r2814;
	{
	.reg .b32 %temp; 
	mov.b64 	{%temp, %r363}, %fd1696;
	}
	shr.u32 	%r2815, %r363, 20;
	and.b32  	%r2816, %r2815, 2047;
	add.s32 	%r2817, %r2816, -1012;
	mov.b64 	%rd498, %fd1696;
	shl.b64 	%rd499, %rd498, %r2817;
	setp.eq.s64 	%p2041, %rd499, -9223372036854775808;
	{ // callseq 148, 0
	.param .b64 param0;
	st.param.f64 	[param0], %fd1673;
	.param .b64 param1;
	st.param.f64 	[param1], %fd1696;
	.param .b64 retval0;
	call.uni (retval0), 
	__internal_accurate_pow, 
	(
	param0, 
	param1
	);
	ld.param.f64 	%fd4231, [retval0];
	} // callseq 148
	and.pred  	%p102, %p2040, %p2041;
	neg.f64 	%fd4233, %fd4231;
	selp.f64 	%fd5639, %fd4233, %fd4231, %p102;
	@%p2039 bra 	$L__BB0_1411;
	selp.b32 	%r2818, %r357, 0, %p2041;
	setp.lt.s32 	%p2043, %r363, 0;
	or.b32  	%r2819, %r2818, 2146435072;
	selp.b32 	%r2820, %r2819, %r2818, %p2043;
	mov.b32 	%r2821, 0;
	mov.b64 	%fd5639, {%r2821, %r2820};
$L__BB0_1411:
	add.f64 	%fd4234, %fd1672, %fd1696;
	{
	.reg .b32 %temp; 
	mov.b64 	{%temp, %r2822}, %fd4234;
	}
	and.b32  	%r2823, %r2822, 2146435072;
	setp.ne.s32 	%p2044, %r2823, 2146435072;
	@%p2044 bra 	$L__BB0_1416;
	setp.nan.f64 	%p2045, %fd1672, %fd1672;
	@%p2045 bra 	$L__BB0_1415;
	setp.neu.f64 	%p2046, %fd1673, 0d7FF0000000000000;
	@%p2046 bra 	$L__BB0_1416;
	setp.lt.s32 	%p2047, %r363, 0;
	selp.b32 	%r2824, 0, 2146435072, %p2047;
	and.b32  	%r2825, %r363, 2147483647;
	setp.ne.s32 	%p2048, %r2825, 1071644672;
	or.b32  	%r2826, %r2824, -2147483648;
	selp.b32 	%r2827, %r2826, %r2824, %p2048;
	selp.b32 	%r2828, %r2827, %r2824, %p102;
	mov.b32 	%r2829, 0;
	mov.b64 	%fd5639, {%r2829, %r2828};
	bra.uni 	$L__BB0_1416;
$L__BB0_1415:
	add.rn.f64 	%fd5639, %fd1672, %fd1696;
$L__BB0_1416:
	setp.eq.f64 	%p2049, %fd1672, 0d3FF0000000000000;
	selp.f64 	%fd4235, 0d3FF0000000000000, %fd5639, %p2049;
	div.rn.f64 	%fd4236, %fd1695, %fd1696;
	fma.rn.f64 	%fd5636, %fd4236, %fd4235, %fd5636;
$L__BB0_1417:
	add.f64 	%fd5641, %fd2, %fd5636;
$L__BB0_1418:
	setp.lt.s32 	%p2087, %r75, 0;
	setp.eq.s32 	%p2088, %r96, 1062207488;
	sub.f64 	%fd1707, %fd1634, %fd5641;
	div.rn.f64 	%fd1708, %fd1636, 0d4020A1C833FFF0AA;
	{
	.reg .b32 %temp; 
	mov.b64 	{%temp, %r364}, %fd1708;
	}
	abs.f64 	%fd1709, %fd1708;
	{ // callseq 152, 0
	.param .b64 param0;
	st.param.f64 	[param0], %fd1709;
	.param .b64 param1;
	st.param.f64 	[param1], 0d4000000000000000;
	.param .b64 retval0;
	call.uni (retval0), 
	__internal_accurate_pow, 
	(
	param0, 
	param1
	);
	ld.param.f64 	%fd4259, [retval0];
	} // callseq 152
	setp.lt.s32 	%p2090, %r364, 0;
	neg.f64 	%fd4261, %fd4259;
	selp.f64 	%fd4262, %fd4261, %fd4259, %p2088;
	selp.f64 	%fd4263, %fd4262, %fd4259, %p2090;
	setp.eq.f64 	%p2091, %fd1708, 0d0000000000000000;
	selp.b32 	%r2879, %r364, 0, %p2088;
	or.b32  	%r2880, %r2879, 2146435072;
	selp.b32 	%r2881, %r2880, %r2879, %p2087;
	mov.b32 	%r2882, 0;
	mov.b64 	%fd4264, {%r2882, %r2881};
	selp.f64 	%fd5705, %fd4264, %fd4263, %p2091;
	add.f64 	%fd4265, %fd1708, 0d4000000000000000;
	{
	.reg .b32 %temp; 
	mov.b64 	{%temp, %r2883}, %fd4265;
	}
	and.b32  	%r365, %r2883, 2146435072;
	setp.ne.s32 	%p2092, %r365, 2146435072;
	mov.f64 	%fd5642, %fd5705;
	@%p2092 bra 	$L__BB0_1423;
	setp.num.f64 	%p2093, %fd1708, %fd1708;
	@%p2093 bra 	$L__BB0_1421;
	mov.f64 	%fd4266, 0d4000000000000000;
	add.rn.f64 	%fd5642, %fd1708, %fd4266;
	bra.uni 	$L__BB0_1423;
$L__BB0_1421:
	setp.neu.f64 	%p2094, %fd1709, 0d7FF0000000000000;
	mov.f64 	%fd5642, %fd5705;
	@%p2094 bra 	$L__BB0_1423;
	selp.b32 	%r2884, %r95, %r76, %p23;
	selp.b32 	%r2885, %r2884, %r76, %p2090;
	mov.b32 	%r2886, 0;
	mov.b64 	%fd5642, {%r2886, %r2885};
$L__BB0_1423:
	setp.lt.s32 	%p2096, %r77, 0;
	and.b32  	%r2887, %r77, 2146435072;
	setp.eq.s32 	%p2097, %r2887, 1072693248;
	setp.eq.f64 	%p2098, %fd1708, 0d3FF0000000000000;
	add.f64 	%fd4267, %fd5642, 0d3FF0000000000000;
	sqrt.rn.f64 	%fd4268, %fd4267;
	mul.f64 	%fd4269, %fd4268, 0d3FF8000000000000;
	selp.f64 	%fd1714, 0d4000F876CCDF6CDA, %fd4269, %p2098;
	{
	.reg .b32 %temp; 
	mov.b64 	{%temp, %r366}, %fd1714;
	}
	abs.f64 	%fd1715, %fd1714;
	{ // callseq 153, 0
	.param .b64 param0;
	st.param.f64 	[param0], %fd1715;
	.param .b64 param1;
	st.param.f64 	[param1], 0d4010000000000000;
	.param .b64 retval0;
	call.uni (retval0), 
	__internal_accurate_pow, 
	(
	param0, 
	param1
	);
	ld.param.f64 	%fd4270, [retval0];
	} // callseq 153
	setp.lt.s32 	%p2099, %r366, 0;
	neg.f64 	%fd4272, %fd4270;
	selp.f64 	%fd4273, %fd4272, %fd4270, %p2097;
	selp.f64 	%fd4274, %fd4273, %fd4270, %p2099;
	setp.eq.f64 	%p2100, %fd1714, 0d0000000000000000;
	selp.b32 	%r2888, %r366, 0, %p2097;
	or.b32  	%r2889, %r2888, 2146435072;
	selp.b32 	%r2890, %r2889, %r2888, %p2096;
	mov.b32 	%r2891, 0;
	mov.b64 	%fd4275, {%r2891, %r2890};
	selp.f64 	%fd5643, %fd4275, %fd4274, %p2100;
	add.f64 	%fd4276, %fd1714, 0d4010000000000000;
	{
	.reg .b32 %temp; 
	mov.b64 	{%temp, %r2892}, %fd4276;
	}
	and.b32  	%r2893, %r2892, 2146435072;
	setp.ne.s32 	%p2101, %r2893, 2146435072;
	@%p2101 bra 	$L__BB0_1428;
	setp.num.f64 	%p2102, %fd1714, %fd1714;
	@%p2102 bra 	$L__BB0_1426;
	mov.f64 	%fd4277, 0d4010000000000000;
	add.rn.f64 	%fd5643, %fd1714, %fd4277;
	bra.uni 	$L__BB0_1428;
$L__BB0_1426:
	setp.neu.f64 	%p2103, %fd1715, 0d7FF0000000000000;
	@%p2103 bra 	$L__BB0_1428;
	selp.b32 	%r2894, 0, 2146435072, %p2096;
	or.b32  	%r2895, %r2894, -2147483648;
	selp.b32 	%r2896, %r2895, %r2894, %p24;
	selp.b32 	%r2897, %r2896, %r2894, %p2099;
	mov.b32 	%r2898, 0;
	mov.b64 	%fd5643, {%r2898, %r2897};
$L__BB0_1428:
	setp.eq.f64 	%p2109, %fd1714, 0d3FF0000000000000;
	selp.f64 	%fd4278, 0d3FF0000000000000, %fd5643, %p2109;
	div.rn.f64 	%fd4279, %fd249, %fd4278;
	mul.f64 	%fd1720, %fd4279, 0d4010000000000000;
	{
	.reg .b32 %temp; 
	mov.b64 	{%temp, %r367}, %fd1707;
	}
	abs.f64 	%fd1721, %fd1707;
	{ // callseq 154, 0
	.param .b64 param0;
	st.param.f64 	[param0], %fd1721;
	.param .b64 param1;
	st.param.f64 	[param1], 0d4000000000000000;
	.param .b64 retval0;
	call.uni (retval0), 
	__internal_accurate_pow, 
	(
	param0, 
	param1
	);
	ld.param.f64 	%fd4280, [retval0];
	} // callseq 154
	setp.lt.s32 	%p2110, %r367, 0;
	neg.f64 	%fd4282, %fd4280;
	selp.f64 	%fd4283, %fd4282, %fd4280, %p2088;
	selp.f64 	%fd4284, %fd4283, %fd4280, %p2110;
	setp.eq.f64 	%p2111, %fd1707, 0d0000000000000000;
	selp.b32 	%r2899, %r367, 0, %p2088;
	or.b32  	%r2900, %r2899, 2146435072;
	selp.b32 	%r2901, %r2900, %r2899, %p2087;
	mov.b32 	%r2902, 0;
	mov.b64 	%fd4285, {%r2902, %r2901};
	selp.f64 	%fd5644, %fd4285, %fd4284, %p2111;
	add.f64 	%fd4286, %fd1707, 0d4000000000000000;
	{
	.reg .b32 %temp; 
	mov.b64 	{%temp, %r2903}, %fd4286;
	}
	and.b32  	%r2904, %r2903, 2146435072;
	setp.ne.s32 	%p2112, %r2904, 2146435072;
	@%p2112 bra 	$L__BB0_1433;
	setp.num.f64 	%p2113, %fd1707, %fd1707;
	@%p2113 bra 	$L__BB0_1431;
	mov.f64 	%fd4287, 0d4000000000000000;
	add.rn.f64 	%fd5644, %fd1707, %fd4287;
	bra.uni 	$L__BB0_1433;
$L__BB0_1431:
	setp.neu.f64 	%p2114, %fd1721, 0d7FF0000000000000;
	@%p2114 bra 	$L__BB0_1433;
	selp.b32 	%r2905, %r95, %r76, %p23;
	selp.b32 	%r2906, %r2905, %r76, %p2110;
	mov.b32 	%r2907, 0;
	mov.b64 	%fd5644, {%r2907, %r2906};
$L__BB0_1433:
	setp.lt.s32 	%p2116, %r75, 0;
	setp.eq.s32 	%p2117, %r96, 1062207488;
	setp.eq.f64 	%p2119, %fd1707, 0d3FF0000000000000;
	selp.f64 	%fd1726, 0d3FF0000000000000, %fd5644, %p2119;
	{
	.reg .b32 %temp; 
	mov.b64 	{%temp, %r368}, %fd1635;
	}
	abs.f64 	%fd1727, %fd1635;
	{ // callseq 155, 0
	.param .b64 param0;
	st.param.f64 	[param0], %fd1727;
	.param .b64 param1;
	st.param.f64 	[param1], 0d4000000000000000;
	.param .b64 retval0;
	call.uni (retval0), 
	__internal_accurate_pow, 
	(
	param0, 
	param1
	);
	ld.param.f64 	%fd4288, [retval0];
	} // callseq 155
	setp.lt.s32 	%p2120, %r368, 0;
	neg.f64 	%fd4290, %fd4288;
	selp.f64 	%fd4291, %fd4290, %fd4288, %p2117;
	selp.f64 	%fd4292, %fd4291, %fd4288, %p2120;
	setp.eq.f64 	%p2121, %fd1635, 0d0000000000000000;
	selp.b32 	%r2908, %r368, 0, %p2117;
	or.b32  	%r2909, %r2908, 2146435072;
	selp.b32 	%r2910, %r2909, %r2908, %p2116;
	mov.b32 	%r2911, 0;
	mov.b64 	%fd4293, {%r2911, %r2910};
	selp.f64 	%fd5704, %fd4293, %fd4292, %p2121;
	add.f64 	%fd4294, %fd1635, 0d4000000000000000;
	{
	.reg .b32 %temp; 
	mov.b64 	{%temp, %r2912}, %fd4294;
	}
	and.b32  	%r369, %r2912, 2146435072;
	setp.ne.s32 	%p2122, %r369, 2146435072;
	mov.f64 	%fd5645, %fd5704;
	@%p2122 bra 	$L__BB0_1438;
	setp.num.f64 	%p2123, %fd1635, %fd1635;
	@%p2123 bra 	$L__BB0_1436;
	mov.f64 	%fd4295, 0d4000000000000000;
	add.rn.f64 	%fd5645, %fd1635, %fd4295;
	bra.uni 	$L__BB0_1438;
$L__BB0_1436:
	setp.neu.f64 	%p2124, %fd1727, 0d7FF0000000000000;
	mov.f64 	%fd5645, %fd5704;
	@%p2124 bra 	$L__BB0_1438;
	selp.b32 	%r2913, %r95, %r76, %p23;
	selp.b32 	%r2914, %r2913, %r76, %p2120;
	mov.b32 	%r2915, 0;
	mov.b64 	%fd5645, {%r2915, %r2914};
$L__BB0_1438:
	setp.ne.s32 	%p2126, %r365, 2146435072;
	setp.eq.f64 	%p2127, %fd1635, 0d3FF0000000000000;
	selp.f64 	%fd4296, 0d3FF0000000000000, %fd5645, %p2127;
	add.f64 	%fd1732, %fd1726, %fd4296;
	mov.f64 	%fd5646, %fd5705;
	@%p2126 bra 	$L__BB0_1443;
	setp.num.f64 	%p2128, %fd1708, %fd1708;
	@%p2128 bra 	$L__BB0_1441;
	mov.f64 	%fd4297, 0d4000000000000000;
	add.rn.f64 	%fd5646, %fd1708, %fd4297;
	bra.uni 	$L__BB0_1443;
$L__BB0_1441:
	setp.neu.f64 	%p2129, %fd1709, 0d7FF0000000000000;
	mov.f64 	%fd5646, %fd5705;
	@%p2129 bra 	$L__BB0_1443;
	setp.lt.s32 	%p2130, %r364, 0;
	selp.b32 	%r2916, %r95, %r76, %p23;
	selp.b32 	%r2917, %r2916, %r76, %p2130;
	mov.b32 	%r2918, 0;
	mov.b64 	%fd5646, {%r2918, %r2917};
$L__BB0_1443:
	setp.eq.f64 	%p2131, %fd1708, 0d3FF0000000000000;
	add.f64 	%fd4298, %fd5646, 0d3FF0000000000000;
	sqrt.rn.f64 	%fd4299, %fd4298;
	mul.f64 	%fd4300, %fd4299, 0d3FF8000000000000;
	selp.f64 	%fd1736, 0d4000F876CCDF6CDA, %fd4300, %p2131;
	{
	.reg .b32 %temp; 
	mov.b64 	{%temp, %r370}, %fd1736;
	}
	abs.f64 	%fd1737, %fd1736;
	{ // callseq 156, 0
	.param .b64 param0;
	st.param.f64 	[param0], %fd1737;
	.param .b64 param1;
	st.param.f64 	[param1], 0d4000000000000000;
	.param .b64 retval0;
	call.uni (retval0), 
	__internal_accurate_pow, 
	(
	param0, 
	param1
	);
	ld.param.f64 	%fd4301, [retval0];
	} // callseq 156
	setp.lt.s32 	%p2135, %r370, 0;
	neg.f64 	%fd4303, %fd4301;
	selp.f64 	%fd4304, %fd4303, %fd4301, %p2117;
	selp.f64 	%fd4305, %fd4304, %fd4301, %p2135;
	setp.eq.f64 	%p2136, %fd1736, 0d0000000000000000;
	selp.b32 	%r2919, %r370, 0, %p2117;
	or.b32  	%r2920, %r2919, 2146435072;
	selp.b32 	%r2921, %r2920, %r2919, %p2116;
	mov.b32 	%r2922, 0;
	mov.b64 	%fd4306, {%r2922, %r2921};
	selp.f64 	%fd5647, %fd4306, %fd4305, %p2136;
	add.f64 	%fd4307, %fd1736, 0d4000000000000000;
	{
	.reg .b32 %temp; 
	mov.b64 	{%temp, %r2923}, %fd4307;
	}
	and.b32  	%r2924, %r2923, 2146435072;
	setp.ne.s32 	%p2137, %r2924, 2146435072;
	@%p2137 bra 	$L__BB0_1448;
	setp.num.f64 	%p2138, %fd1736, %fd1736;
	@%p2138 bra 	$L__BB0_1446;
	mov.f64 	%fd4308, 0d4000000000000000;
	add.rn.f64 	%fd5647, %fd1736, %fd4308;
	bra.uni 	$L__BB0_1448;
$L__BB0_1446:
	setp.neu.f64 	%p2139, %fd1737, 0d7FF0000000000000;
	@%p2139 bra 	$L__BB0_1448;
	selp.b32 	%r2925, %r95, %r76, %p23;
	selp.b32 	%r2926, %r2925, %r76, %p2135;
	mov.b32 	%r2927, 0;
	mov.b64 	%fd5647, {%r2927, %r2926};
$L__BB0_1448:
	setp.eq.f64 	%p2141, %fd1736, 0d3FF0000000000000;
	selp.f64 	%fd4309, 0d3FF0000000000000, %fd5647, %p2141;
	mul.f64 	%fd4310, %fd1732, 0dC000000000000000;
	div.rn.f64 	%fd1742, %fd4310, %fd4309;
	fma.rn.f64 	%fd4311, %fd1742, 0d3FF71547652B82FE, 0d4338000000000000;
	{
	.reg .b32 %temp; 
	mov.b64 	{%r371, %temp}, %fd4311;
	}
	mov.f64 	%fd4312, 0dC338000000000000;
	add.rn.f64 	%fd4313, %fd4311, %fd4312;
	fma.rn.f64 	%fd4314, %fd4313, 0dBFE62E42FEFA39EF, %fd1742;
	fma.rn.f64 	%fd4315, %fd4313, 0dBC7ABC9E3B39803F, %fd4314;
	fma.rn.f64 	%fd4316, %fd4315, 0d3E5ADE1569CE2BDF, 0d3E928AF3FCA213EA;
	fma.rn.f64 	%fd4317, %fd4316, %fd4315, 0d3EC71DEE62401315;
	fma.rn.f64 	%fd4318, %fd4317, %fd4315, 0d3EFA01997C89EB71;
	fma.rn.f64 	%fd4319, %fd4318, %fd4315, 0d3F2A01A014761F65;
	fma.rn.f64 	%fd4320, %fd4319, %fd4315, 0d3F56C16C1852B7AF;
	fma.rn.f64 	%fd4321, %fd4320, %fd4315, 0d3F81111111122322;
	fma.rn.f64 	%fd4322, %fd4321, %fd4315, 0d3FA55555555502A1;
	fma.rn.f64 	%fd4323, %fd4322, %fd4315, 0d3FC5555555555511;
	fma.rn.f64 	%fd4324, %fd4323, %fd4315, 0d3FE000000000000B;
	fma.rn.f64 	%fd4325, %fd4324, %fd4315, 0d3FF0000000000000;
	fma.rn.f64 	%fd4326, %fd4325, %fd4315, 0d3FF0000000000000;
	{
	.reg .b32 %temp; 
	mov.b64 	{%r372, %temp}, %fd4326;
	}
	{
	.reg .b32 %temp; 
	mov.b64 	{%temp, %r373}, %fd4326;
	}
	shl.b32 	%r2928, %r371, 20;
	add.s32 	%r2929, %r2928, %r373;
	mov.b64 	%fd5648, {%r372, %r2929};
	{
	.reg .b32 %temp; 
	mov.b64 	{%temp, %r2930}, %fd1742;
	}
	mov.b32 	%f32, %r2930;
	abs.f32 	%f13, %f32;
	setp.lt.f32 	%p2142, %f13, 0f4086232B;
	@%p2142 bra 	$L__BB0_1451;
	setp.lt.f64 	%p2143, %fd1742, 0d0000000000000000;
	add.f64 	%fd4327, %fd1742, 0d7FF0000000000000;
	selp.f64 	%fd5648, 0d0000000000000000, %fd4327, %p2143;
	setp.geu.f32 	%p2144, %f13, 0f40874800;
	@%p2144 bra 	$L__BB0_1451;
	shr.u32 	%r2931, %r371, 31;
	add.s32 	%r2932, %r371, %r2931;
	shr.s32 	%r2933, %r2932, 1;
	shl.b32 	%r2934, %r2933, 20;
	add.s32 	%r2935, %r373, %r2934;
	mov.b64 	%fd4328, {%r372, %r2935};
	sub.s32 	%r2936, %r371, %r2933;
	shl.b32 	%r2937, %r2936, 20;
	add.s32 	%r2938, %r2937, 1072693248;
	mov.b32 	%r2939, 0;
	mov.b64 	%fd4329, {%r2939, %r2938};
	mul.f64 	%fd5648, %fd4329, %fd4328;
$L__BB0_1451:
	setp.geu.f64 	%p2145, %fd5272, %fd259;
	mul.f64 	%fd4330, %fd1707, %fd1720;
	mul.f64 	%fd1747, %fd4330, %fd5648;
	@%p2145 bra 	$L__BB0_1480;
	setp.lt.s32 	%p2183, %r523, 1;
	sub.f64 	%fd1748, %fd259, %fd5272;
	mov.f64 	%fd5654, 0d0000000000000000;
	@%p2183 bra 	$L__BB0_1479;
	setp.eq.s32 	%p2184, %r18, 0;
	{
	.reg .b32 %temp; 
	mov.b64 	{%temp, %r374}, %fd1748;
	}
	abs.f64 	%fd1749, %fd1748;
	mov.f64 	%fd5654, 0d0000000000000000;
	mov.b32 	%r4200, 0;
	@%p2184 bra 	$L__BB0_1470;
	mov.f64 	%fd5654, 0d0000000000000000;
	mov.b32 	%r4199, 0;
$L__BB0_1455:
	setp.neu.f64 	%p2185, %fd1748, 0d0000000000000000;
	setp.lt.s32 	%p2186, %r374, 0;
	mul.wide.u32 	%rd521, %r4199, 8;
	add.s64 	%rd522, %rd175, %rd521;
	ld.f64 	%fd1751, [%rd522];
	add.s32 	%r2991, %r4199, 1;
	cvt.rn.f64.u32 	%fd1752, %r2991;
	{
	.reg .b32 %temp; 
	mov.b64 	{%temp, %r376}, %fd1752;
	}
	shr.u32 	%r2992, %r376, 20;
	and.b32  	%r2993, %r2992, 2047;
	add.s32 	%r2994, %r2993, -1012;
	mov.b64 	%rd523, %fd1752;
	shl.b64 	%rd524, %rd523, %r2994;
	setp.eq.s64 	%p2187, %rd524, -9223372036854775808;
	{ // callseq 160, 0
	.param .b64 param0;
	st.param.f64 	[param0], %fd1749;
	.param .b64 param1;
	st.param.f64 	[param1], %fd1752;
	.param .b64 retval0;
	call.uni (retval0), 
	__internal_accurate_pow, 
	(
	param0, 
	param1
	);
	ld.param.f64 	%fd4357, [retval0];
	} // callseq 160
	and.pred  	%p103, %p2186, %p2187;
	neg.f64 	%fd4359, %fd4357;
	selp.f64 	%fd5651, %fd4359, %fd4357, %p103;
	@%p2185 bra 	$L__BB0_1457;
	selp.b32 	%r2995, %r374, 0, %p2187;
	setp.lt.s32 	%p2189, %r376, 0;
	or.b32  	%r2996, %r2995, 2146435072;
	selp.b32 	%r2997, %r2996, %r2995, %p2189;
	mov.b32 	%r2998, 0;
	mov.b64 	%fd5651, {%r2998, %r2997};
$L__BB0_1457:
	add.f64 	%fd4360, %fd1748, %fd1752;
	{
	.reg .b32 %temp; 
	mov.b64 	{%temp, %r2999}, %fd4360;
	}
	and.b32  	%r3000, %r2999, 2146435072;
	setp.ne.s32 	%p2190, %r3000, 2146435072;
	@%p2190 bra 	$L__BB0_1462;
	setp.num.f64 	%p2191, %fd1748, %fd1748;
	@%p2191 bra 	$L__BB0_1460;
	add.rn.f64 	%fd5651, %fd1748, %fd1752;
	bra.uni 	$L__BB0_1462;
$L__BB0_1460:
	setp.neu.f64 	%p2192, %fd1749, 0d7FF0000000000000;
	@%p2192 bra 	$L__BB0_1462;
	setp.lt.s32 	%p2193, %r376, 0;
	selp.b32 	%r3001, 0, 2146435072, %p2193;
	and.b32  	%r3002, %r376, 2147483647;
	setp.ne.s32 	%p2194, %r3002, 1071644672;
	or.b32  	%r3003, %r3001, -2147483648;
	selp.b32 	%r3004, %r3003, %r3001, %p2194;
	selp.b32 	%r3005, %r3004, %r3001, %p103;
	mov.b32 	%r3006, 0;
	mov.b64 	%fd5651, {%r3006, %r3005};
$L__BB0_1462:
	setp.eq.f64 	%p2195, %fd1748, 0d3FF0000000000000;
	selp.f64 	%fd4361, 0d3FF0000000000000, %fd5651, %p2195;
	div.rn.f64 	%fd4362, %fd1751, %fd1752;
	fma.rn.f64 	%fd1759, %fd4362, %fd4361, %fd5654;
	mul.wide.u32 	%rd525, %r4199, 8;
	add.s64 	%rd526, %rd175, %rd525;
	ld.f64 	%fd1760, [%rd526+8];
	add.s32 	%r4199, %r4199, 2;
	cvt.rn.f64.u32 	%fd1761, %r4199;
	{
	.reg .b32 %temp; 
	mov.b64 	{%temp, %r378}, %fd1761;
	}
	shr.u32 	%r3007, %r378, 20;
	and.b32  	%r3008, %r3007, 2047;
	add.s32 	%r3009, %r3008, -1012;
	mov.b64 	%rd527, %fd1761;
	shl.b64 	%rd528, %rd527, %r3009;
	setp.eq.s64 	%p2198, %rd528, -9223372036854775808;
	{ // callseq 161, 0
	.param .b64 param0;
	st.param.f64 	[param0], %fd1749;
	.param .b64 param1;
	st.param.f64 	[param1], %fd1761;
	.param .b64 retval0;
	call.uni (retval0), 
	__internal_accurate_pow, 
	(
	param0, 
	param1
	);
	ld.param.f64 	%fd4363, [retval0];
	} // callseq 161
	and.pred  	%p104, %p2186, %p2198;
	neg.f64 	%fd4365, %fd4363;
	selp.f64 	%fd5653, %fd4365, %fd4363, %p104;
	@%p2185 bra 	$L__BB0_1464;
	selp.b32 	%r3010, %r374, 0, %p2198;
	setp.lt.s32 	%p2200, %r378, 0;
	or.b32  	%r3011, %r3010, 2146435072;
	selp.b32 	%r3012, %r3011, %r3010, %p2200;
	mov.b32 	%r3013, 0;
	mov.b64 	%fd5653, {%r3013, %r3012};
$L__BB0_1464:
	add.f64 	%fd4366, %fd1748, %fd1761;
	{
	.reg .b32 %temp; 
	mov.b64 	{%temp, %r3014}, %fd4366;
	}
	and.b32  	%r3015, %r3014, 2146435072;
	setp.ne.s32 	%p2201, %r3015, 2146435072;
	@%p2201 bra 	$L__BB0_1469;
	setp.nan.f64 	%p2202, %fd1748, %fd1748;
	@%p2202 bra 	$L__BB0_1468;
	setp.neu.f64 	%p2203, %fd1749, 0d7FF0000000000000;
	@%p2203 bra 	$L__BB0_1469;
	setp.lt.s32 	%p2204, %r378, 0;
	selp.b32 	%r3016, 0, 2146435072, %p2204;
	and.b32  	%r3017, %r378, 2147483647;
	setp.ne.s32 	%p2205, %r3017, 1071644672;
	or.b32  	%r3018, %r3016, -2147483648;
	selp.b32 	%r3019, %r3018, %r3016, %p2205;
	selp.b32 	%r3020, %r3019, %r3016, %p104;
	mov.b32 	%r3021, 0;
	mov.b64 	%fd5653, {%r3021, %r3020};
	bra.uni 	$L__BB0_1469;
$L__BB0_1468:
	add.rn.f64 	%fd5653, %fd1748, %fd1761;
$L__BB0_1469:
	selp.f64 	%fd4367, 0d3FF0000000000000, %fd5653, %p2195;
	div.rn.f64 	%fd4368, %fd1760, %fd1761;
	fma.rn.f64 	%fd5654, %fd4368, %fd4367, %fd1759;
	setp.ne.s32 	%p2207, %r4199, %r20;
	mov.u32 	%r4200, %r20;
	@%p2207 bra 	$L__BB0_1455;
$L__BB0_1470:
	setp.eq.s32 	%p2208, %r19, 0;
	@%p2208 bra 	$L__BB0_1479;
	setp.neu.f64 	%p2209, %fd1748, 0d0000000000000000;
	setp.lt.s32 	%p2210, %r374, 0;
	mul.wide.u32 	%rd529, %r4200, 8;
	add.s64 	%rd530, %rd175, %rd529;
	ld.f64 	%fd1771, [%rd530];
	add.s32 	%r3022, %r4200, 1;
	cvt.rn.f64.u32 	%fd1772, %r3022;
	{
	.reg .b32 %temp; 
	mov.b64 	{%temp, %r380}, %fd1772;
	}
	shr.u32 	%r3023, %r380, 20;
	and.b32  	%r3024, %r3023, 2047;
	add.s32 	%r3025, %r3024, -1012;
	mov.b64 	%rd531, %fd1772;
	shl.b64 	%rd532, %rd531, %r3025;
	setp.eq.s64 	%p2211, %rd532, -9223372036854775808;
	{ // callseq 162, 0
	.param .b64 param0;
	st.param.f64 	[param0], %fd1749;
	.param .b64 param1;
	st.param.f64 	[param1], %fd1772;
	.param .b64 retval0;
	call.uni (retval0), 
	__internal_accurate_pow, 
	(
	param0, 
	param1
	);
	ld.param.f64 	%fd4369, [retval0];
	} // callseq 162
	and.pred  	%p105, %p2210, %p2211;
	neg.f64 	%fd4371, %fd4369;
	selp.f64 	%fd5657, %fd4371, %fd4369, %p105;
	@%p2209 bra 	$L__BB0_1473;
	selp.b32 	%r3026, %r374, 0, %p2211;
	setp.lt.s32 	%p2213, %r380, 0;
	or.b32  	%r3027, %r3026, 2146435072;
	selp.b32 	%r3028, %r3027, %r3026, %p2213;
	mov.b32 	%r3029, 0;
	mov.b64 	%fd5657, {%r3029, %r3028};
$L__BB0_1473:
	add.f64 	%fd4372, %fd1748, %fd1772;
	{
	.reg .b32 %temp; 
	mov.b64 	{%temp, %r3030}, %fd4372;
	}
	and.b32  	%r3031, %r3030, 2146435072;
	setp.ne.s32 	%p2214, %r3031, 2146435072;
	@%p2214 bra 	$L__BB0_1478;
	setp.nan.f64 	%p2215, %fd1748, %fd1748;
	@%p2215 bra 	$L__BB0_1477;
	setp.neu.f64 	%p2216, %fd1749, 0d7FF0000000000000;
	@%p2216 bra 	$L__BB0_1478;
	setp.lt.s32 	%p2217, %r380, 0;
	selp.b32 	%r3032, 0, 2146435072, %p2217;
	and.b32  	%r3033, %r380, 2147483647;
	setp.ne.s32 	%p2218, %r3033, 1071644672;
	or.b32  	%r3034, %r3032, -2147483648;
	selp.b32 	%r3035, %r3034, %r3032, %p2218;
	selp.b32 	%r3036, %r3035, %r3032, %p105;
	mov.b32 	%r3037, 0;
	mov.b64 	%fd5657, {%r3037, %r3036};
	bra.uni 	$L__BB0_1478;
$L__BB0_1477:
	add.rn.f64 	%fd5657, %fd1748, %fd1772;
$L__BB0_1478:
	setp.eq.f64 	%p2219, %fd1748, 0d3FF0000000000000;
	selp.f64 	%fd4373, 0d3FF0000000000000, %fd5657, %p2219;
	div.rn.f64 	%fd4374, %fd1771, %fd1772;
	fma.rn.f64 	%fd5654, %fd4374, %fd4373, %fd5654;
$L__BB0_1479:
	sub.f64 	%fd5669, %fd2, %fd5654;
	bra.uni 	$L__BB0_1508;
$L__BB0_1480:
	setp.lt.s32 	%p2146, %r523, 1;
	sub.f64 	%fd1782, %fd5272, %fd259;
	mov.f64 	%fd5664, 0d0000000000000000;
	@%p2146 bra 	$L__BB0_1507;
	setp.eq.s32 	%p2147, %r18, 0;
	{
	.reg .b32 %temp; 
	mov.b64 	{%temp, %r381}, %fd1782;
	}
	abs.f64 	%fd1783, %fd1782;
	mov.f64 	%fd5664, 0d0000000000000000;
	mov.b32 	%r4202, 0;
	@%p2147 bra 	$L__BB0_1498;
	mov.f64 	%fd5664, 0d0000000000000000;
	mov.b32 	%r4201, 0;
$L__BB0_1483:
	setp.neu.f64 	%p2148, %fd1782, 0d0000000000000000;
	setp.lt.s32 	%p2149, %r381, 0;
	mul.wide.u32 	%rd509, %r4201, 8;
	add.s64 	%rd510, %rd175, %rd509;
	ld.f64 	%fd1785, [%rd510];
	add.s32 	%r2942, %r4201, 1;
	cvt.rn.f64.u32 	%fd1786, %r2942;
	{
	.reg .b32 %temp; 
	mov.b64 	{%temp, %r383}, %fd1786;
	}
	shr.u32 	%r2943, %r383, 20;
	and.b32  	%r2944, %r2943, 2047;
	add.s32 	%r2945, %r2944, -1012;
	mov.b64 	%rd511, %fd1786;
	shl.b64 	%rd512, %rd511, %r2945;
	setp.eq.s64 	%p2150, %rd512, -9223372036854775808;
	{ // callseq 157, 0
	.param .b64 param0;
	st.param.f64 	[param0], %fd1783;
	.param .b64 param1;
	st.param.f64 	[param1], %fd1786;
	.param .b64 retval0;
	call.uni (retval0), 
	__internal_accurate_pow, 
	(
	param0, 
	param1
	);
	ld.param.f64 	%fd4335, [retval0];
	} // callseq 157
	and.pred  	%p106, %p2149, %p2150;
	neg.f64 	%fd4337, %fd4335;
	selp.f64 	%fd5661, %fd4337, %fd4335, %p106;
	@%p2148 bra 	$L__BB0_1485;
	selp.b32 	%r2946, %r381, 0, %p2150;
	setp.lt.s32 	%p2152, %r383, 0;
	or.b32  	%r2947, %r2946, 2146435072;
	selp.b32 	%r2948, %r2947, %r2946, %p2152;
	mov.b32 	%r2949, 0;
	mov.b64 	%fd5661, {%r2949, %r2948};
$L__BB0_1485:
	add.f64 	%fd4338, %fd1782, %fd1786;
	{
	.reg .b32 %temp; 
	mov.b64 	{%temp, %r2950}, %fd4338;
	}
	and.b32  	%r2951, %r2950, 2146435072;
	setp.ne.s32 	%p2153, %r2951, 2146435072;
	@%p2153 bra 	$L__BB0_1490;
	setp.num.f64 	%p2154, %fd1782, %fd1782;
	@%p2154 bra 	$L__BB0_1488;
	add.rn.f64 	%fd5661, %fd1782, %fd1786;
	bra.uni 	$L__BB0_1490;
$L__BB0_1488:
	setp.neu.f64 	%p2155, %fd1783, 0d7FF0000000000000;
	@%p2155 bra 	$L__BB0_1490;
	setp.lt.s32 	%p2156, %r383, 0;
	selp.b32 	%r2952, 0, 2146435072, %p2156;
	and.b32  	%r2953, %r383, 2147483647;
	setp.ne.s32 	%p2157, %r2953, 1071644672;
	or.b32  	%r2954, %r2952, -2147483648;
	selp.b32 	%r2955, %r2954, %r2952, %p2157;
	selp.b32 	%r2956, %r2955, %r2952, %p106;
	mov.b32 	%r2957, 0;
	mov.b64 	%fd5661, {%r2957, %r2956};
$L__BB0_1490:
	setp.eq.f64 	%p2158, %fd1782, 0d3FF0000000000000;
	selp.f64 	%fd4339, 0d3FF0000000000000, %fd5661, %p2158;
	div.rn.f64 	%fd4340, %fd1785, %fd1786;
	fma.rn.f64 	%fd1793, %fd4340, %fd4339, %fd5664;
	mul.wide.u32 	%rd513, %r4201, 8;
	add.s64 	%rd514, %rd175, %rd513;
	ld.f64 	%fd1794, [%rd514+8];
	add.s32 	%r4201, %r4201, 2;
	cvt.rn.f64.u32 	%fd1795, %r4201;
	{
	.reg .b32 %temp; 
	mov.b64 	{%temp, %r385}, %fd1795;
	}
	shr.u32 	%r2958, %r385, 20;
	and.b32  	%r2959, %r2958, 2047;
	add.s32 	%r2960, %r2959, -1012;
	mov.b64 	%rd515, %fd1795;
	shl.b64 	%rd516, %rd515, %r2960;
	setp.eq.s64 	%p2161, %rd516, -9223372036854775808;
	{ // callseq 158, 0
	.param .b64 param0;
	st.param.f64 	[param0], %fd1783;
	.param .b64 param1;
	st.param.f64 	[param1], %fd1795;
	.param .b64 retval0;
	call.uni (retval0), 
	__internal_accurate_pow, 
	(
	param0, 
	param1
	);
	ld.param.f64 	%fd4341, [retval0];
	} // callseq 158
	and.pred  	%p107, %p2149, %p2161;
	neg.f64 	%fd4343, %fd4341;
	selp.f64 	%fd5663, %fd4343, %fd4341, %p107;
	@%p2148 bra 	$L__BB0_1492;
	selp.b32 	%r2961, %r381, 0, %p2161;
	setp.lt.s32 	%p2163, %r385, 0;
	or.b32  	%r2962, %r2961, 2146435072;
	selp.b32 	%r2963, %r2962, %r2961, %p2163;
	mov.b32 	%r2964, 0;
	mov.b64 	%fd5663, {%r2964, %r2963};
$L__BB0_1492:
	add.f64 	%fd4344, %fd1782, %fd1795;
	{
	.reg .b32 %temp; 
	mov.b64 	{%temp, %r2965}, %fd4344;
	}
	and.b32  	%r2966, %r2965, 2146435072;
	setp.ne.s32 	%p2164, %r2966, 2146435072;
	@%p2164 bra 	$L__BB0_1497;
	setp.nan.f64 	%p2165, %fd1782, %fd1782;
	@%p2165 bra 	$L__BB0_1496;
	setp.neu.f64 	%p2166, %fd1783, 0d7FF0000000000000;
	@%p2166 bra 	$L__BB0_1497;
	setp.lt.s32 	%p2167, %r385, 0;
	selp.b32 	%r2967, 0, 2146435072, %p2167;
	and.b32  	%r2968, %r385, 2147483647;
	setp.ne.s32 	%p2168, %r2968, 1071644672;
	or.b32  	%r2969, %r2967, -2147483648;
	selp.b32 	%r2970, %r2969, %r2967, %p2168;
	selp.b32 	%r2971, %r2970, %r2967, %p107;
	mov.b32 	%r2972, 0;
	mov.b64 	%fd5663, {%r2972, %r2971};
	bra.uni 	$L__BB0_1497;
$L__BB0_1496:
	add.rn.f64 	%fd5663, %fd1782, %fd1795;
$L__BB0_1497:
	selp.f64 	%fd4345, 0d3FF0000000000000, %fd5663, %p2158;
	div.rn.f64 	%fd4346, %fd1794, %fd1795;
	fma.rn.f64 	%fd5664, %fd4346, %fd4345, %fd1793;
	setp.ne.s32 	%p2170, %r4201, %r20;
	mov.u32 	%r4202, %r20;
	@%p2170 bra 	$L__BB0_1483;
$L__BB0_1498:
	setp.eq.s32 	%p2171, %r19, 0;
	@%p2171 bra 	$L__BB0_1507;
	setp.neu.f64 	%p2172, %fd1782, 0d0000000000000000;
	setp.lt.s32 	%p2173, %r381, 0;
	mul.wide.u32 	%rd517, %r4202, 8;
	add.s64 	%rd518, %rd175, %rd517;
	ld.f64 	%fd1805, [%rd518];
	add.s32 	%r2973, %r4202, 1;
	cvt.rn.f64.u32 	%fd1806, %r2973;
	{
	.reg .b32 %temp; 
	mov.b64 	{%temp, %r387}, %fd1806;
	}
	shr.u32 	%r2974, %r387, 20;
	and.b32  	%r2975, %r2974, 2047;
	add.s32 	%r2976, %r2975, -1012;
	mov.b64 	%rd519, %fd1806;
	shl.b64 	%rd520, %rd519, %r2976;
	setp.eq.s64 	%p2174, %rd520, -9223372036854775808;
	{ // callseq 159, 0
	.param .b64 param0;
	st.param.f64 	[param0], %fd1783;
	.param .b64 param1;
	st.param.f64 	[param1], %fd1806;
	.param .b64 retval0;
	call.uni (retval0), 
	__internal_accurate_pow, 
	(
	param0, 
	param1
	);
	ld.param.f64 	%fd4347, [retval0];
	} // callseq 159
	and.pred  	%p108, %p2173, %p2174;
	neg.f64 	%fd4349, %fd4347;
	selp.f64 	%fd5667, %fd4349, %fd4347, %p108;
	@%p2172 bra 	$L__BB0_1501;
	selp.b32 	%r2977, %r381, 0, %p2174;
	setp.lt.s32 	%p2176, %r387, 0;
	or.b32  	%r2978, %r2977, 2146435072;
	selp.b32 	%r2979, %r2978, %r2977, %p2176;
	mov.b32 	%r2980, 0;
	mov.b64 	%fd5667, {%r2980, %r2979};
$L__BB0_1501:
	add.f64 	%fd4350, %fd1782, %fd1806;
	{
	.reg .b32 %temp; 
	mov.b64 	{%temp, %r2981}, %fd4350;
	}
	and.b32  	%r2982, %r2981, 2146435072;
	setp.ne.s32 	%p2177, %r2982, 2146435072;
	@%p2177 bra 	$L__BB0_1506;
	setp.nan.f64 	%p2178, %fd1782, %fd1782;
	@%p2178 bra 	$L__BB0_1505;
	setp.neu.f64 	%p2179, %fd1783, 0d7FF0000000000000;
	@%p2179 bra 	$L__BB0_1506;
	setp.lt.s32 	%p2180, %r387, 0;
	selp.b32 	%r2983, 0, 2146435072, %p2180;
	and.b32  	%r2984, %r387, 2147483647;
	setp.ne.s32 	%p2181, %r2984, 1071644672;
	or.b32  	%r2985, %r2983, -2147483648;
	selp.b32 	%r2986, %r2985, %r2983, %p2181;
	selp.b32 	%r2987, %r2986, %r2983, %p108;
	mov.b32 	%r2988, 0;
	mov.b64 	%fd5667, {%r2988, %r2987};
	bra.uni 	$L__BB0_1506;
$L__BB0_1505:
	add.rn.f64 	%fd5667, %fd1782, %fd1806;
$L__BB0_1506:
	setp.eq.f64 	%p2182, %fd1782, 0d3FF0000000000000;
	selp.f64 	%fd4351, 0d3FF0000000000000, %fd5667, %p2182;
	div.rn.f64 	%fd4352, %fd1805, %fd1806;
	fma.rn.f64 	%fd5664, %fd4352, %fd4351, %fd5664;
$L__BB0_1507:
	add.f64 	%fd5669, %fd2, %fd5664;
$L__BB0_1508:
	or.b32  	%r388, %r76, -2147483648;
	setp.ne.s32 	%p2220, %r365, 2146435072;
	sub.f64 	%fd1817, %fd1634, %fd5669;
	mov.f64 	%fd5670, %fd5705;
	@%p2220 bra 	$L__BB0_1513;
	setp.num.f64 	%p2221, %fd1708, %fd1708;
	@%p2221 bra 	$L__BB0_1511;
	mov.f64 	%fd4375, 0d4000000000000000;
	add.rn.f64 	%fd5670, %fd1708, %fd4375;
	bra.uni 	$L__BB0_1513;
$L__BB0_1511:
	setp.neu.f64 	%p2222, %fd1709, 0d7FF0000000000000;
	mov.f64 	%fd5670, %fd5705;
	@%p2222 bra 	$L__BB0_1513;
	setp.lt.s32 	%p2223, %r364, 0;
	selp.b32 	%r3038, %r388, %r76, %p23;
	selp.b32 	%r3039, %r3038, %r76, %p2223;
	mov.b32 	%r3040, 0;
	mov.b64 	%fd5670, {%r3040, %r3039};
$L__BB0_1513:
	setp.eq.f64 	%p2224, %fd1708, 0d3FF0000000000000;
	setp.lt.s32 	%p2225, %r77, 0;
	and.b32  	%r3041, %r77, 2146435072;
	setp.eq.s32 	%p2226, %r3041, 1072693248;
	add.f64 	%fd4376, %fd5670, 0d3FF0000000000000;
	sqrt.rn.f64 	%fd4377, %fd4376;
	mul.f64 	%fd4378, %fd4377, 0d3FF8000000000000;
	selp.f64 	%fd1821, 0d4000F876CCDF6CDA, %fd4378, %p2224;
	{
	.reg .b32 %temp; 
	mov.b64 	{%temp, %r389}, %fd1821;
	}
	abs.f64 	%fd1822, %fd1821;
	{ // callseq 163, 0
	.param .b64 param0;
	st.param.f64 	[param0], %fd1822;
	.param .b64 param1;
	st.param.f64 	[param1], 0d4010000000000000;
	.param .b64 retval0;
	call.uni (retval0), 
	__internal_accurate_pow, 
	(
	param0, 
	param1
	);
	ld.param.f64 	%fd4379, [retval0];
	} // callseq 163
	setp.lt.s32 	%p2227, %r389, 0;
	neg.f64 	%fd4381, %fd4379;
	selp.f64 	%fd4382, %fd4381, %fd4379, %p2226;
	selp.f64 	%fd4383, %fd4382, %fd4379, %p2227;
	setp.eq.f64 	%p2228, %fd1821, 0d0000000000000000;
	selp.b32 	%r3042, %r389, 0, %p2226;
	or.b32  	%r3043, %r3042, 2146435072;
	selp.b32 	%r3044, %r3043, %r3042, %p2225;
	mov.b32 	%r3045, 0;
	mov.b64 	%fd4384, {%r3045, %r3044};
	selp.f64 	%fd5671, %fd4384, %fd4383, %p2228;
	add.f64 	%fd4385, %fd1821, 0d4010000000000000;
	{
	.reg .b32 %temp; 
	mov.b64 	{%temp, %r3046}, %fd4385;
	}
	and.b32  	%r3047, %r3046, 2146435072;
	setp.ne.s32 	%p2229, %r3047, 2146435072;
	@%p2229 bra 	$L__BB0_1518;
	setp.num.f64 	%p2230, %fd1821, %fd1821;
	@%p2230 bra 	$L__BB0_1516;
	mov.f64 	%fd4386, 0d4010000000000000;
	add.rn.f64 	%fd5671, %fd1821, %fd4386;
	bra.uni 	$L__BB0_1518;
$L__BB0_1516:
	setp.neu.f64 	%p2231, %fd1822, 0d7FF0000000000000;
	@%p2231 bra 	$L__BB0_1518;
	selp.b32 	%r3048, 0, 2146435072, %p2225;
	or.b32  	%r3049, %r3048, -2147483648;
	selp.b32 	%r3050, %r3049, %r3048, %p24;
	selp.b32 	%r3051, %r3050, %r3048, %p2227;
	mov.b32 	%r3052, 0;
	mov.b64 	%fd5671, {%r3052, %r3051};
$L__BB0_1518:
	setp.lt.s32 	%p2234, %r75, 0;
	and.b32  	%r390, %r75, 2146435072;
	setp.eq.s32 	%p2235, %r390, 1062207488;
	setp.eq.f64 	%p2236, %fd1821, 0d3FF0000000000000;
	selp.f64 	%fd4387, 0d3FF0000000000000, %fd5671, %p2236;
	div.rn.f64 	%fd4388, %fd249, %fd4387;
	mul.f64 	%fd1827, %fd4388, 0d4010000000000000;
	{
	.reg .b32 %temp; 
	mov.b64 	{%temp, %r391}, %fd1817;
	}
	abs.f64 	%fd1828, %fd1817;
	{ // callseq 164, 0
	.param .b64 param0;
	st.param.f64 	[param0], %fd1828;
	.param .b64 param1;
	st.param.f64 	[param1], 0d4000000000000000;
	.param .b64 retval0;
	call.uni (retval0), 
	__internal_accurate_pow, 
	(
	param0, 
	param1
	);
	ld.param.f64 	%fd4389, [retval0];
	} // callseq 164
	setp.lt.s32 	%p2237, %r391, 0;
	neg.f64 	%fd4391, %fd4389;
	selp.f64 	%fd4392, %fd4391, %fd4389, %p2235;
	selp.f64 	%fd4393, %fd4392, %fd4389, %p2237;
	setp.eq.f64 	%p2238, %fd1817, 0d0000000000000000;
	selp.b32 	%r3053, %r391, 0, %p2235;
	or.b32  	%r3054, %r3053, 2146435072;
	selp.b32 	%r3055, %r3054, %r3053, %p2234;
	mov.b32 	%r3056, 0;
	mov.b64 	%fd4394, {%r3056, %r3055};
	selp.f64 	%fd5672, %fd4394, %fd4393, %p2238;
	add.f64 	%fd4395, %fd1817, 0d4000000000000000;
	{
	.reg .b32 %temp; 
	mov.b64 	{%temp, %r3057}, %fd4395;
	}
	and.b32  	%r3058, %r3057, 2146435072;
	setp.ne.s32 	%p2239, %r3058, 2146435072;
	@%p2239 bra 	$L__BB0_1523;
	setp.num.f64 	%p2240, %fd1817, %fd1817;
	@%p2240 bra 	$L__BB0_1521;
	mov.f64 	%fd4396, 0d4000000000000000;
	add.rn.f64 	%fd5672, %fd1817, %fd4396;
	bra.uni 	$L__BB0_1523;
$L__BB0_1521:
	setp.neu.f64 	%p2241, %fd1828, 0d7FF0000000000000;
	@%p2241 bra 	$L__BB0_1523;
	setp.lt.s32 	%p2242, %r391, 0;
	selp.b32 	%r3059, %r388, %r76, %p23;
	selp.b32 	%r3060, %r3059, %r76, %p2242;
	mov.b32 	%r3061, 0;
	mov.b64 	%fd5672, {%r3061, %r3060};
$L__BB0_1523:
	setp.ne.s32 	%p2243, %r369, 2146435072;
	setp.eq.f64 	%p2244, %fd1817, 0d3FF0000000000000;
	selp.f64 	%fd1833, 0d3FF0000000000000, %fd5672, %p2244;
	mov.f64 	%fd5673, %fd5704;
	@%p2243 bra 	$L__BB0_1528;
	setp.num.f64 	%p2245, %fd1635, %fd1635;
	@%p2245 bra 	$L__BB0_1526;
	mov.f64 	%fd4397, 0d4000000000000000;
	add.rn.f64 	%fd5673, %fd1635, %fd4397;
	bra.uni 	$L__BB0_1528;
$L__BB0_1526:
	setp.neu.f64 	%p2246, %fd1727, 0d7FF0000000000000;
	mov.f64 	%fd5673, %fd5704;
	@%p2246 bra 	$L__BB0_1528;
	setp.lt.s32 	%p2247, %r368, 0;
	selp.b32 	%r3062, %r388, %r76, %p23;
	selp.b32 	%r3063, %r3062, %r76, %p2247;
	mov.b32 	%r3064, 0;
	mov.b64 	%fd5673, {%r3064, %r3063};
$L__BB0_1528:
	setp.eq.f64 	%p2248, %fd1635, 0d3FF0000000000000;
	selp.f64 	%fd4398, 0d3FF0000000000000, %fd5673, %p2248;
	add.f64 	%fd1837, %fd1833, %fd4398;
	mov.f64 	%fd5674, %fd5705;
	@%p2220 bra 	$L__BB0_1533;
	setp.num.f64 	%p2250, %fd1708, %fd1708;
	@%p2250 bra 	$L__BB0_1531;
	mov.f64 	%fd4399, 0d4000000000000000;
	add.rn.f64 	%fd5674, %fd1708, %fd4399;
	bra.uni 	$L__BB0_1533;
$L__BB0_1531:
	setp.neu.f64 	%p2251, %fd1709, 0d7FF0000000000000;
	mov.f64 	%fd5674, %fd5705;
	@%p2251 bra 	$L__BB0_1533;
	setp.lt.s32 	%p2252, %r364, 0;
	selp.b32 	%r3065, %r388, %r76, %p23;
	selp.b32 	%r3066, %r3065, %r76, %p2252;
	mov.b32 	%r3067, 0;
	mov.b64 	%fd5674, {%r3067, %r3066};
$L__BB0_1533:
	add.f64 	%fd4400, %fd5674, 0d3FF0000000000000;
	sqrt.rn.f64 	%fd4401, %fd4400;
	mul.f64 	%fd4402, %fd4401, 0d3FF8000000000000;
	selp.f64 	%fd1841, 0d4000F876CCDF6CDA, %fd4402, %p2224;
	{
	.reg .b32 %temp; 
	mov.b64 	{%temp, %r392}, %fd1841;
	}
	abs.f64 	%fd1842, %fd1841;
	{ // callseq 165, 0
	.param .b64 param0;
	st.param.f64 	[param0], %fd1842;
	.param .b64 param1;
	st.param.f64 	[param1], 0d4000000000000000;
	.param .b64 retval0;
	call.uni (retval0), 
	__internal_accurate_pow, 
	(
	param0, 
	param1
	);
	ld.param.f64 	%fd4403, [retval0];
	} // callseq 165
	setp.lt.s32 	%p2257, %r392, 0;
	neg.f64 	%fd4405, %fd4403;
	selp.f64 	%fd4406, %fd4405, %fd4403, %p2235;
	selp.f64 	%fd4407, %fd4406, %fd4403, %p2257;
	setp.eq.f64 	%p2258, %fd1841, 0d0000000000000000;
	selp.b32 	%r3068, %r392, 0, %p2235;
	or.b32  	%r3069, %r3068, 2146435072;
	selp.b32 	%r3070, %r3069, %r3068, %p2234;
	mov.b32 	%r3071, 0;
	mov.b64 	%fd4408, {%r3071, %r3070};
	selp.f64 	%fd5675, %fd4408, %fd4407, %p2258;
	add.f64 	%fd4409, %fd1841, 0d4000000000000000;
	{
	.reg .b32 %temp; 
	mov.b64 	{%temp, %r3072}, %fd4409;
	}
	and.b32  	%r3073, %r3072, 2146435072;
	setp.ne.s32 	%p2259, %r3073, 2146435072;
	@%p2259 bra 	$L__BB0_1538;
	setp.num.f64 	%p2260, %fd1841, %fd1841;
	@%p2260 bra 	$L__BB0_1536;
	mov.f64 	%fd4410, 0d4000000000000000;
	add.rn.f64 	%fd5675, %fd1841, %fd4410;
	bra.uni 	$L__BB0_1538;
$L__BB0_1536:
	setp.neu.f64 	%p2261, %fd1842, 0d7FF0000000000000;
	@%p2261 bra 	$L__BB0_1538;
	selp.b32 	%r3074, %r388, %r76, %p23;
	selp.b32 	%r3075, %r3074, %r76, %p2257;
	mov.b32 	%r3076, 0;
	mov.b64 	%fd5675, {%r3076, %r3075};
$L__BB0_1538:
	setp.eq.f64 	%p2263, %fd1841, 0d3FF0000000000000;
	selp.f64 	%fd4411, 0d3FF0000000000000, %fd5675, %p2263;
	mul.f64 	%fd4412, %fd1837, 0dC000000000000000;
	div.rn.f64 	%fd1847, %fd4412, %fd4411;
	fma.rn.f64 	%fd4413, %fd1847, 0d3FF71547652B82FE, 0d4338000000000000;
	{
	.reg .b32 %temp; 
	mov.b64 	{%r393, %temp}, %fd4413;
	}
	mov.f64 	%fd4414, 0dC338000000000000;
	add.rn.f64 	%fd4415, %fd4413, %fd4414;
	fma.rn.f64 	%fd4416, %fd4415, 0dBFE62E42FEFA39EF, %fd1847;
	fma.rn.f64 	%fd4417, %fd4415, 0dBC7ABC9E3B39803F, %fd4416;
	fma.rn.f64 	%fd4418, %fd4417, 0d3E5ADE1569CE2BDF, 0d3E928AF3FCA213EA;
	fma.rn.f64 	%fd4419, %fd4418, %fd4417, 0d3EC71DEE62401315;
	fma.rn.f64 	%fd4420, %fd4419, %fd4417, 0d3EFA01997C89EB71;
	fma.rn.f64 	%fd4421, %fd4420, %fd4417, 0d3F2A01A014761F65;
	fma.rn.f64 	%fd4422, %fd4421, %fd4417, 0d3F56C16C1852B7AF;
	fma.rn.f64 	%fd4423, %fd4422, %fd4417, 0d3F81111111122322;
	fma.rn.f64 	%fd4424, %fd4423, %fd4417, 0d3FA55555555502A1;
	fma.rn.f64 	%fd4425, %fd4424, %fd4417, 0d3FC5555555555511;
	fma.rn.f64 	%fd4426, %fd4425, %fd4417, 0d3FE000000000000B;
	fma.rn.f64 	%fd4427, %fd4426, %fd4417, 0d3FF0000000000000;
	fma.rn.f64 	%fd4428, %fd4427, %fd4417, 0d3FF0000000000000;
	{
	.reg .b32 %temp; 
	mov.b64 	{%r394, %temp}, %fd4428;
	}
	{
	.reg .b32 %temp; 
	mov.b64 	{%temp, %r395}, %fd4428;
	}
	shl.b32 	%r3077, %r393, 20;
	add.s32 	%r3078, %r3077, %r395;
	mov.b64 	%fd5676, {%r394, %r3078};
	{
	.reg .b32 %temp; 
	mov.b64 	{%temp, %r3079}, %fd1847;
	}
	mov.b32 	%f33, %r3079;
	abs.f32 	%f14, %f33;
	setp.lt.f32 	%p2264, %f14, 0f4086232B;
	@%p2264 bra 	$L__BB0_1541;
	setp.lt.f64 	%p2265, %fd1847, 0d0000000000000000;
	add.f64 	%fd4429, %fd1847, 0d7FF0000000000000;
	selp.f64 	%fd5676, 0d0000000000000000, %fd4429, %p2265;
	setp.geu.f32 	%p2266, %f14, 0f40874800;
	@%p2266 bra 	$L__BB0_1541;
	shr.u32 	%r3080, %r393, 31;
	add.s32 	%r3081, %r393, %r3080;
	shr.s32 	%r3082, %r3081, 1;
	shl.b32 	%r3083, %r3082, 20;
	add.s32 	%r3084, %r395, %r3083;
	mov.b64 	%fd4430, {%r394, %r3084};
	sub.s32 	%r3085, %r393, %r3082;
	shl.b32 	%r3086, %r3085, 20;
	add.s32 	%r3087, %r3086, 1072693248;
	mov.b32 	%r3088, 0;
	mov.b64 	%fd4431, {%r3088, %r3087};
	mul.f64 	%fd5676, %fd4431, %fd4430;
$L__BB0_1541:
	mul.f64 	%fd1852, %fd248, 0d3FE0000000000000;
	setp.geu.f64 	%p2267, %fd5272, %fd1852;
	mul.f64 	%fd4432, %fd1635, %fd1827;
	mul.f64 	%fd1853, %fd4432, %fd5676;
	@%p2267 bra 	$L__BB0_1570;
	setp.lt.s32 	%p2305, %r523, 1;
	sub.f64 	%fd1854, %fd1852, %fd5272;
	mov.f64 	%fd5682, 0d0000000000000000;
	@%p2305 bra 	$L__BB0_1569;
	setp.eq.s32 	%p2306, %r18, 0;
	{
	.reg .b32 %temp; 
	mov.b64 	{%temp, %r396}, %fd1854;
	}
	abs.f64 	%fd1855, %fd1854;
	mov.f64 	%fd5682, 0d0000000000000000;
	mov.b32 	%r4204, 0;
	@%p2306 bra 	$L__BB0_1560;
	mov.f64 	%fd5682, 0d0000000000000000;
	mov.b32 	%r4203, 0;
$L__BB0_1545:
	setp.neu.f64 	%p2307, %fd1854, 0d0000000000000000;
	setp.lt.s32 	%p2308, %r396, 0;
	mul.wide.u32 	%rd545, %r4203, 8;
	add.s64 	%rd546, %rd175, %rd545;
	ld.f64 	%fd1857, [%rd546];
	add.s32 	%r3140, %r4203, 1;
	cvt.rn.f64.u32 	%fd1858, %r3140;
	{
	.reg .b32 %temp; 
	mov.b64 	{%temp, %r398}, %fd1858;
	}
	shr.u32 	%r3141, %r398, 20;
	and.b32  	%r3142, %r3141, 2047;
	add.s32 	%r3143, %r3142, -1012;
	mov.b64 	%rd547, %fd1858;
	shl.b64 	%rd548, %rd547, %r3143;
	setp.eq.s64 	%p2309, %rd548, -9223372036854775808;
	{ // callseq 169, 0
	.param .b64 param0;
	st.param.f64 	[param0], %fd1855;
	.param .b64 param1;
	st.param.f64 	[param1], %fd1858;
	.param .b64 retval0;
	call.uni (retval0), 
	__internal_accurate_pow, 
	(
	param0, 
	param1
	);
	ld.param.f64 	%fd4459, [retval0];
	} // callseq 169
	and.pred  	%p109, %p2308, %p2309;
	neg.f64 	%fd4461, %fd4459;
	selp.f64 	%fd5679, %fd4461, %fd4459, %p109;
	@%p2307 bra 	$L__BB0_1547;
	selp.b32 	%r3144, %r396, 0, %p2309;
	setp.lt.s32 	%p2311, %r398, 0;
	or.b32  	%r3145, %r3144, 2146435072;
	selp.b32 	%r3146, %r3145, %r3144, %p2311;
	mov.b32 	%r3147, 0;
	mov.b64 	%fd5679, {%r3147, %r3146};
$L__BB0_1547:
	add.f64 	%fd4462, %fd1854, %fd1858;
	{
	.reg .b32 %temp; 
	mov.b64 	{%temp, %r3148}, %fd4462;
	}
	and.b32  	%r3149, %r3148, 2146435072;
	setp.ne.s32 	%p2312, %r3149, 2146435072;
	@%p2312 bra 	$L__BB0_1552;
	setp.num.f64 	%p2313, %fd1854, %fd1854;
	@%p2313 bra 	$L__BB0_1550;
	add.rn.f64 	%fd5679, %fd1854, %fd1858;
	bra.uni 	$L__BB0_1552;
$L__BB0_1550:
	setp.neu.f64 	%p2314, %fd1855, 0d7FF0000000000000;
	@%p2314 bra 	$L__BB0_1552;
	setp.lt.s32 	%p2315, %r398, 0;
	selp.b32 	%r3150, 0, 2146435072, %p2315;
	and.b32  	%r3151, %r398, 2147483647;
	setp.ne.s32 	%p2316, %r3151, 1071644672;
	or.b32  	%r3152, %r3150, -2147483648;
	selp.b32 	%r3153, %r3152, %r3150, %p2316;
	selp.b32 	%r3154, %r3153, %r3150, %p109;
	mov.b32 	%r3155, 0;
	mov.b64 	%fd5679, {%r3155, %r3154};
$L__BB0_1552:
	setp.eq.f64 	%p2317, %fd1854, 0d3FF0000000000000;
	selp.f64 	%fd4463, 0d3FF0000000000000, %fd5679, %p2317;
	div.rn.f64 	%fd4464, %fd1857, %fd1858;
	fma.rn.f64 	%fd1865, %fd4464, %fd4463, %fd5682;
	mul.wide.u32 	%rd549, %r4203, 8;
	add.s64 	%rd550, %rd175, %rd549;
	ld.f64 	%fd1866, [%rd550+8];
	add.s32 	%r4203, %r4203, 2;
	cvt.rn.f64.u32 	%fd1867, %r4203;
	{
	.reg .b32 %temp; 
	mov.b64 	{%temp, %r400}, %fd1867;
	}
	shr.u32 	%r3156, %r400, 20;
	and.b32  	%r3157, %r3156, 2047;
	add.s32 	%r3158, %r3157, -1012;
	mov.b64 	%rd551, %fd1867;
	shl.b64 	%rd552, %rd551, %r3158;
	setp.eq.s64 	%p2320, %rd552, -9223372036854775808;
	{ // callseq 170, 0
	.param .b64 param0;
	st.param.f64 	[param0], %fd1855;
	.param .b64 param1;
	st.param.f64 	[param1], %fd1867;
	.param .b64 retval0;
	call.uni (retval0), 
	__internal_accurate_pow, 
	(
	param0, 
	param1
	);
	ld.param.f64 	%fd4465, [retval0];
	} // callseq 170
	and.pred  	%p110, %p2308, %p2320;
	neg.f64 	%fd4467, %fd4465;
	selp.f64 	%fd5681, %fd4467, %fd4465, %p110;
	@%p2307 bra 	$L__BB0_1554;
	selp.b32 	%r3159, %r396, 0, %p2320;
	setp.lt.s32 	%p2322, %r400, 0;
	or.b32  	%r3160, %r3159, 2146435072;
	selp.b32 	%r3161, %r3160, %r3159, %p2322;
	mov.b32 	%r3162, 0;
	mov.b64 	%fd5681, {%r3162, %r3161};
$L__BB0_1554:
	add.f64 	%fd4468, %fd1854, %fd1867;
	{
	.reg .b32 %temp; 
	mov.b64 	{%temp, %r3163}, %fd4468;
	}
	and.b32  	%r3164, %r3163, 2146435072;
	setp.ne.s32 	%p2323, %r3164, 2146435072;
	@%p2323 bra 	$L__BB0_1559;
	setp.nan.f64 	%p2324, %fd1854, %fd1854;
	@%p2324 bra 	$L__BB0_1558;
	setp.neu.f64 	%p2325, %fd1855, 0d7FF0000000000000;
	@%p2325 bra 	$L__BB0_1559;
	setp.lt.s32 	%p2326, %r400, 0;
	selp.b32 	%r3165, 0, 2146435072, %p2326;
	and.b32  	%r3166, %r400, 2147483647;
	setp.ne.s32 	%p2327, %r3166, 1071644672;
	or.b32  	%r3167, %r3165, -2147483648;
	selp.b32 	%r3168, %r3167, %r3165, %p2327;
	selp.b32 	%r3169, %r3168, %r3165, %p110;
	mov.b32 	%r3170, 0;
	mov.b64 	%fd5681, {%r3170, %r3169};
	bra.uni 	$L__BB0_1559;
$L__BB0_1558:
	add.rn.f64 	%fd5681, %fd1854, %fd1867;
$L__BB0_1559:
	selp.f64 	%fd4469, 0d3FF0000000000000, %fd5681, %p2317;
	div.rn.f64 	%fd4470, %fd1866, %fd1867;
	fma.rn.f64 	%fd5682, %fd4470, %fd4469, %fd1865;
	setp.ne.s32 	%p2329, %r4203, %r20;
	mov.u32 	%r4204, %r20;
	@%p2329 bra 	$L__BB0_1545;
$L__BB0_1560:
	setp.eq.s32 	%p2330, %r19, 0;
	@%p2330 bra 	$L__BB0_1569;
	setp.neu.f64 	%p2331, %fd1854, 0d0000000000000000;
	setp.lt.s32 	%p2332, %r396, 0;
	mul.wide.u32 	%rd553, %r4204, 8;
	add.s64 	%rd554, %rd175, %rd553;
	ld.f64 	%fd1877, [%rd554];
	add.s32 	%r3171, %r4204, 1;
	cvt.rn.f64.u32 	%fd1878, %r3171;
	{
	.reg .b32 %temp; 
	mov.b64 	{%temp, %r402}, %fd1878;
	}
	shr.u32 	%r3172, %r402, 20;
	and.b32  	%r3173, %r3172, 2047;
	add.s32 	%r3174, %r3173, -1012;
	mov.b64 	%rd555, %fd1878;
	shl.b64 	%rd556, %rd555, %r3174;
	setp.eq.s64 	%p2333, %rd556, -9223372036854775808;
	{ // callseq 171, 0
	.param .b64 param0;
	st.param.f64 	[param0], %fd1855;
	.param .b64 param1;
	st.param.f64 	[param1], %fd1878;
	.param .b64 retval0;
	call.uni (retval0), 
	__internal_accurate_pow, 
	(
	param0, 
	param1
	);
	ld.param.f64 	%fd4471, [retval0];
	} // callseq 171
	and.pred  	%p111, %p2332, %p2333;
	neg.f64 	%fd4473, %fd4471;
	selp.f64 	%fd5685, %fd4473, %fd4471, %p111;
	@%p2331 bra 	$L__BB0_1563;
	selp.b32 	%r3175, %r396, 0, %p2333;
	setp.lt.s32 	%p2335, %r402, 0;
	or.b32  	%r3176, %r3175, 2146435072;
	selp.b32 	%r3177, %r3176, %r3175, %p2335;
	mov.b32 	%r3178, 0;
	mov.b64 	%fd5685, {%r3178, %r3177};
$L__BB0_1563:
	add.f64 	%fd4474, %fd1854, %fd1878;
	{
	.reg .b32 %temp; 
	mov.b64 	{%temp, %r3179}, %fd4474;
	}
	and.b32  	%r3180, %r3179, 2146435072;
	setp.ne.s32 	%p2336, %r3180, 2146435072;
	@%p2336 bra 	$L__BB0_1568;
	setp.nan.f64 	%p2337, %fd1854, %fd1854;
	@%p2337 bra 	$L__BB0_1567;
	setp.neu.f64 	%p2338, %fd1855, 0d7FF0000000000000;
	@%p2338 bra 	$L__BB0_1568;
	setp.lt.s32 	%p2339, %r402, 0;
	selp.b32 	%r3181, 0, 2146435072, %p2339;
	and.b32  	%r3182, %r402, 2147483647;
	setp.ne.s32 	%p2340, %r3182, 1071644672;
	or.b32  	%r3183, %r3181, -2147483648;
	selp.b32 	%r3184, %r3183, %r3181, %p2340;
	selp.b32 	%r3185, %r3184, %r3181, %p111;
	mov.b32 	%r3186, 0;
	mov.b64 	%fd5685, {%r3186, %r3185};
	bra.uni 	$L__BB0_1568;
$L__BB0_1567:
	add.rn.f64 	%fd5685, %fd1854, %fd1878;
$L__BB0_1568:
	setp.eq.f64 	%p2341, %fd1854, 0d3FF0000000000000;
	selp.f64 	%fd4475, 0d3FF0000000000000, %fd5685, %p2341;
	div.rn.f64 	%fd4476, %fd1877, %fd1878;
	fma.rn.f64 	%fd5682, %fd4476, %fd4475, %fd5682;
$L__BB0_1569:
	sub.f64 	%fd5697, %fd2, %fd5682;
	bra.uni 	$L__BB0_1598;
$L__BB0_1570:
	setp.lt.s32 	%p2268, %r523, 1;
	sub.f64 	%fd1888, %fd5272, %fd1852;
	mov.f64 	%fd5692, 0d0000000000000000;
	@%p2268 bra 	$L__BB0_1597;
	setp.eq.s32 	%p2269, %r18, 0;
	{
	.reg .b32 %temp; 
	mov.b64 	{%temp, %r403}, %fd1888;
	}
	abs.f64 	%fd1889, %fd1888;
	mov.f64 	%fd5692, 0d0000000000000000;
	mov.b32 	%r4206, 0;
	@%p2269 bra 	$L__BB0_1588;
	mov.f64 	%fd5692, 0d0000000000000000;
	mov.b32 	%r4205, 0;
$L__BB0_1573:
	setp.neu.f64 	%p2270, %fd1888, 0d0000000000000000;
	setp.lt.s32 	%p2271, %r403, 0;
	mul.wide.u32 	%rd533, %r4205, 8;
	add.s64 	%rd534, %rd175, %rd533;
	ld.f64 	%fd1891, [%rd534];
	add.s32 	%r3091, %r4205, 1;
	cvt.rn.f64.u32 	%fd1892, %r3091;
	{
	.reg .b32 %temp; 
	mov.b64 	{%temp, %r405}, %fd1892;
	}
	shr.u32 	%r3092, %r405, 20;
	and.b32  	%r3093, %r3092, 2047;
	add.s32 	%r3094, %r3093, -1012;
	mov.b64 	%rd535, %fd1892;
	shl.b64 	%rd536, %rd535, %r3094;
	setp.eq.s64 	%p2272, %rd536, -9223372036854775808;
	{ // callseq 166, 0
	.param .b64 param0;
	st.param.f64 	[param0], %fd1889;
	.param .b64 param1;
	st.param.f64 	[param1], %fd1892;
	.param .b64 retval0;
	call.uni (retval0), 
	__internal_accurate_pow, 
	(
	param0, 
	param1
	);
	ld.param.f64 	%fd4437, [retval0];
	} // callseq 166
	and.pred  	%p112, %p2271, %p2272;
	neg.f64 	%fd4439, %fd4437;
	selp.f64 	%fd5689, %fd4439, %fd4437, %p112;
	@%p2270 bra 	$L__BB0_1575;
	selp.b32 	%r3095, %r403, 0, %p2272;
	setp.lt.s32 	%p2274, %r405, 0;
	or.b32  	%r3096, %r3095, 2146435072;
	selp.b32 	%r3097, %r3096, %r3095, %p2274;
	mov.b32 	%r3098, 0;
	mov.b64 	%fd5689, {%r3098, %r3097};
$L__BB0_1575:
	add.f64 	%fd4440, %fd1888, %fd1892;
	{
	.reg .b32 %temp; 
	mov.b64 	{%temp, %r3099}, %fd4440;
	}
	and.b32  	%r3100, %r3099, 2146435072;
	setp.ne.s32 	%p2275, %r3100, 2146435072;
	@%p2275 bra 	$L__BB0_1580;
	setp.num.f64 	%p2276, %fd1888, %fd1888;
	@%p2276 bra 	$L__BB0_1578;
	add.rn.f64 	%fd5689, %fd1888, %fd1892;
	bra.uni 	$L__BB0_1580;
$L__BB0_1578:
	setp.neu.f64 	%p2277, %fd1889, 0d7FF0000000000000;
	@%p2277 bra 	$L__BB0_1580;
	setp.lt.s32 	%p2278, %r405, 0;
	selp.b32 	%r3101, 0, 2146435072, %p2278;
	and.b32  	%r3102, %r405, 2147483647;
	setp.ne.s32 	%p2279, %r3102, 1071644672;
	or.b32  	%r3103, %r3101, -2147483648;
	selp.b32 	%r3104, %r3103, %r3101, %p2279;
	selp.b32 	%r3105, %r3104, %r3101, %p112;
	mov.b32 	%r3106, 0;
	mov.b64 	%fd5689, {%r3106, %r3105};
$L__BB0_1580:
	setp.eq.f64 	%p2280, %fd1888, 0d3FF0000000000000;
	selp.f64 	%fd4441, 0d3FF0000000000000, %fd5689, %p2280;
	div.rn.f64 	%fd4442, %fd1891, %fd1892;
	fma.rn.f64 	%fd1899, %fd4442, %fd4441, %fd5692;
	mul.wide.u32 	%rd537, %r4205, 8;
	add.s64 	%rd538, %rd175, %rd537;
	ld.f64 	%fd1900, [%rd538+8];
	add.s32 	%r4205, %r4205, 2;
	cvt.rn.f64.u32 	%fd1901, %r4205;
	{
	.reg .b32 %temp; 
	mov.b64 	{%temp, %r407}, %fd1901;
	}
	shr.u32 	%r3107, %r407, 20;
	and.b32  	%r3108, %r3107, 2047;
	add.s32 	%r3109, %r3108, -1012;
	mov.b64 	%rd539, %fd1901;
	shl.b64 	%rd540, %rd539, %r3109;
	setp.eq.s64 	%p2283, %rd540, -9223372036854775808;
	{ // callseq 167, 0
	.param .b64 param0;
	st.param.f64 	[param0], %fd1889;
	.param .b64 param1;
	st.param.f64 	[param1], %fd1901;
	.param .b64 retval0;
	call.uni (retval0), 
	__internal_accurate_pow, 
	(
	param0, 
	param1
	);
	ld.param.f64 	%fd4443, [retval0];
	} // callseq 167
	and.pred  	%p113, %p2271, %p2283;
	neg.f64 	%fd4445, %fd4443;
	selp.f64 	%fd5691, %fd4445, %fd4443, %p113;
	@%p2270 bra 	$L__BB0_1582;
	selp.b32 	%r3110, %r403, 0, %p2283;
	setp.lt.s32 	%p2285, %r407, 0;
	or.b32  	%r3111, %r3110, 2146435072;
	selp.b32 	%r3112, %r3111, %r3110, %p2285;
	mov.b32 	%r3113, 0;
	mov.b64 	%fd5691, {%r3113, %r3112};
$L__BB0_1582:
	add.f64 	%fd4446, %fd1888, %fd1901;
	{
	.reg .b32 %temp; 
	mov.b64 	{%temp, %r3114}, %fd4446;
	}
	and.b32  	%r3115, %r3114, 2146435072;
	setp.ne.s32 	%p2286, %r3115, 2146435072;
	@%p2286 bra 	$L__BB0_1587;
	setp.nan.f64 	%p2287, %fd1888, %fd1888;
	@%p2287 bra 	$L__BB0_1586;
	setp.neu.f64 	%p2288, %fd1889, 0d7FF0000000000000;
	@%p2288 bra 	$L__BB0_1587;
	setp.lt.s32 	%p2289, %r407, 0;
	selp.b32 	%r3116, 0, 2146435072, %p2289;
	and.b32  	%r3117, %r407, 2147483647;
	setp.ne.s32 	%p2290, %r3117, 1071644672;
	or.b32  	%r3118, %r3116, -2147483648;
	selp.b32 	%r3119, %r3118, %r3116, %p2290;
	selp.b32 	%r3120, %r3119, %r3116, %p113;
	mov.b32 	%r3121, 0;
	mov.b64 	%fd5691, {%r3121, %r3120};
	bra.uni 	$L__BB0_1587;
$L__BB0_1586:
	add.rn.f64 	%fd5691, %fd1888, %fd1901;
$L__BB0_1587:
	selp.f64 	%fd4447, 0d3FF0000000000000, %fd5691, %p2280;
	div.rn.f64 	%fd4448, %fd1900, %fd1901;
	fma.rn.f64 	%fd5692, %fd4448, %fd4447, %fd1899;
	setp.ne.s32 	%p2292, %r4205, %r20;
	mov.u32 	%r4206, %r20;
	@%p2292 bra 	$L__BB0_1573;
$L__BB0_1588:
	setp.eq.s32 	%p2293, %r19, 0;
	@%p2293 bra 	$L__BB0_1597;
	setp.neu.f64 	%p2294, %fd1888, 0d0000000000000000;
	setp.lt.s32 	%p2295, %r403, 0;
	mul.wide.u32 	%rd541, %r4206, 8;
	add.s64 	%rd542, %rd175, %rd541;
	ld.f64 	%fd1911, [%rd542];
	add.s32 	%r3122, %r4206, 1;
	cvt.rn.f64.u32 	%fd1912, %r3122;
	{
	.reg .b32 %temp; 
	mov.b64 	{%temp, %r409}, %fd1912;
	}
	shr.u32 	%r3123, %r409, 20;
	and.b32  	%r3124, %r3123, 2047;
	add.s32 	%r3125, %r3124, -1012;
	mov.b64 	%rd543, %fd1912;
	shl.b64 	%rd544, %rd543, %r3125;
	setp.eq.s64 	%p2296, %rd544, -9223372036854775808;
	{ // callseq 168, 0
	.param .b64 param0;
	st.param.f64 	[param0], %fd1889;
	.param .b64 param1;
	st.param.f64 	[param1], %fd1912;
	.param .b64 retval0;
	call.uni (retval0), 
	__internal_accurate_pow, 
	(
	param0, 
	param1
	);
	ld.param.f64 	%fd4449, [retval0];
	} // callseq 168
	and.pred  	%p114, %p2295, %p2296;
	neg.f64 	%fd4451, %fd4449;
	selp.f64 	%fd5695, %fd4451, %fd4449, %p114;
	@%p2294 bra 	$L__BB0_1591;
	selp.b32 	%r3126, %r403, 0, %p2296;
	setp.lt.s32 	%p2298, %r409, 0;
	or.b32  	%r3127, %r3126, 2146435072;
	selp.b32 	%r3128, %r3127, %r3126, %p2298;
	mov.b32 	%r3129, 0;
	mov.b64 	%fd5695, {%r3129, %r3128};
$L__BB0_1591:
	add.f64 	%fd4452, %fd1888, %fd1912;
	{
	.reg .b32 %temp; 
	mov.b64 	{%temp, %r3130}, %fd4452;
	}
	and.b32  	%r3131, %r3130, 2146435072;
	setp.ne.s32 	%p2299, %r3131, 2146435072;
	@%p2299 bra 	$L__BB0_1596;
	setp.nan.f64 	%p2300, %fd1888, %fd1888;
	@%p2300 bra 	$L__BB0_1595;
	setp.neu.f64 	%p2301, %fd1889, 0d7FF0000000000000;
	@%p2301 bra 	$L__BB0_1596;
	setp.lt.s32 	%p2302, %r409, 0;
	selp.b32 	%r3132, 0, 2146435072, %p2302;
	and.b32  	%r3133, %r409, 2147483647;
	setp.ne.s32 	%p2303, %r3133, 1071644672;
	or.b32  	%r3134, %r3132, -2147483648;
	selp.b32 	%r3135, %r3134, %r3132, %p2303;
	selp.b32 	%r3136, %r3135, %r3132, %p114;
	mov.b32 	%r3137, 0;
	mov.b64 	%fd5695, {%r3137, %r3136};
	bra.uni 	$L__BB0_1596;
$L__BB0_1595:
	add.rn.f64 	%fd5695, %fd1888, %fd1912;
$L__BB0_1596:
	setp.eq.f64 	%p2304, %fd1888, 0d3FF0000000000000;
	selp.f64 	%fd4453, 0d3FF0000000000000, %fd5695, %p2304;
	div.rn.f64 	%fd4454, %fd1911, %fd1912;
	fma.rn.f64 	%fd5692, %fd4454, %fd4453, %fd5692;
$L__BB0_1597:
	add.f64 	%fd5697, %fd2, %fd5692;
$L__BB0_1598:
	or.b32  	%r410, %r76, -2147483648;
	setp.ne.s32 	%p2342, %r365, 2146435072;
	sub.f64 	%fd1923, %fd1634, %fd5697;
	mov.f64 	%fd5698, %fd5705;
	@%p2342 bra 	$L__BB0_1603;
	setp.num.f64 	%p2343, %fd1708, %fd1708;
	@%p2343 bra 	$L__BB0_1601;
	mov.f64 	%fd4477, 0d4000000000000000;
	add.rn.f64 	%fd5698, %fd1708, %fd4477;
	bra.uni 	$L__BB0_1603;
$L__BB0_1601:
	setp.neu.f64 	%p2344, %fd1709, 0d7FF0000000000000;
	mov.f64 	%fd5698, %fd5705;
	@%p2344 bra 	$L__BB0_1603;
	setp.lt.s32 	%p2345, %r364, 0;
	selp.b32 	%r3187, %r410, %r76, %p23;
	selp.b32 	%r3188, %r3187, %r76, %p2345;
	mov.b32 	%r3189, 0;
	mov.b64 	%fd5698, {%r3189, %r3188};
$L__BB0_1603:
	setp.eq.f64 	%p2346, %fd1708, 0d3FF0000000000000;
	setp.lt.s32 	%p2347, %r77, 0;
	and.b32  	%r3190, %r77, 2146435072;
	setp.eq.s32 	%p2348, %r3190, 1072693248;
	add.f64 	%fd4478, %fd5698, 0d3FF0000000000000;
	sqrt.rn.f64 	%fd4479, %fd4478;
	mul.f64 	%fd4480, %fd4479, 0d3FF8000000000000;
	selp.f64 	%fd1927, 0d4000F876CCDF6CDA, %fd4480, %p2346;
	mov.f64 	%fd4481, 0d3FF8000000000000;
	div.rn.f64 	%fd1928, %fd4481, %fd1927;
	{
	.reg .b32 %temp; 
	mov.b64 	{%temp, %r411}, %fd1928;
	}
	abs.f64 	%fd1929, %fd1928;
	{ // callseq 172, 0
	.param .b64 param0;
	st.param.f64 	[param0], %fd1929;
	.param .b64 param1;
	st.param.f64 	[param1], 0d4010000000000000;
	.param .b64 retval0;
	call.uni (retval0), 
	__internal_accurate_pow, 
	(
	param0, 
	param1
	);
	ld.param.f64 	%fd4482, [retval0];
	} // callseq 172
	setp.lt.s32 	%p2349, %r411, 0;
	neg.f64 	%fd4484, %fd4482;
	selp.f64 	%fd4485, %fd4484, %fd4482, %p2348;
	selp.f64 	%fd4486, %fd4485, %fd4482, %p2349;
	setp.eq.f64 	%p2350, %fd1928, 0d0000000000000000;
	selp.b32 	%r3191, %r411, 0, %p2348;
	or.b32  	%r3192, %r3191, 2146435072;
	selp.b32 	%r3193, %r3192, %r3191, %p2347;
	mov.b32 	%r3194, 0;
	mov.b64 	%fd4487, {%r3194, %r3193};
	selp.f64 	%fd5699, %fd4487, %fd4486, %p2350;
	add.f64 	%fd4488, %fd1928, 0d4010000000000000;
	{
	.reg .b32 %temp; 
	mov.b64 	{%temp, %r3195}, %fd4488;
	}
	and.b32  	%r3196, %r3195, 2146435072;
	setp.ne.s32 	%p2351, %r3196, 2146435072;
	@%p2351 bra 	$L__BB0_1608;
	setp.num.f64 	%p2352, %fd1928, %fd1928;
	@%p2352 bra 	$L__BB0_1606;
	mov.f64 	%fd4489, 0d4010000000000000;
	add.rn.f64 	%fd5699, %fd1928, %fd4489;
	bra.uni 	$L__BB0_1608;
$L__BB0_1606:
	setp.neu.f64 	%p2353, %fd1929, 0d7FF0000000000000;
	@%p2353 bra 	$L__BB0_1608;
	selp.b32 	%r3197, 0, 2146435072, %p2347;
	or.b32  	%r3198, %r3197, -2147483648;
	selp.b32 	%r3199, %r3198, %r3197, %p24;
	selp.b32 	%r3200, %r3199, %r3197, %p2349;
	mov.b32 	%r3201, 0;
	mov.b64 	%fd5699, {%r3201, %r3200};
$L__BB0_1608:
	setp.lt.s32 	%p2356, %r75, 0;
	and.b32  	%r3202, %r75, 2146435072;
	setp.eq.s32 	%p2357, %r3202, 1062207488;
	setp.eq.f64 	%p2358, %fd1928, 0d3FF0000000000000;
	add.f64 	%fd4490, %fd5699, %fd5699;
	selp.f64 	%fd4491, 0d4000000000000000, %fd4490, %p2358;
	div.rn.f64 	%fd4492, %fd1636, %fd250;
	mul.f64 	%fd1934, %fd4491, %fd4492;
	{
	.reg .b32 %temp; 
	mov.b64 	{%temp, %r412}, %fd1923;
	}
	abs.f64 	%fd1935, %fd1923;
	{ // callseq 173, 0
	.param .b64 param0;
	st.param.f64 	[param0], %fd1935;
	.param .b64 param1;
	st.param.f64 	[param1], 0d4000000000000000;
	.param .b64 retval0;
	call.uni (retval0), 
	__internal_accurate_pow, 
	(
	param0, 
	param1
	);
	ld.param.f64 	%fd4493, [retval0];
	} // callseq 173
	setp.lt.s32 	%p2359, %r412, 0;
	neg.f64 	%fd4495, %fd4493;
	selp.f64 	%fd4496, %fd4495, %fd4493, %p2357;
	selp.f64 	%fd4497, %fd4496, %fd4493, %p2359;
	setp.eq.f64 	%p2360, %fd1923, 0d0000000000000000;
	selp.b32 	%r3203, %r412, 0, %p2357;
	or.b32  	%r3204, %r3203, 2146435072;
	selp.b32 	%r3205, %r3204, %r3203, %p2356;
	mov.b32 	%r3206, 0;
	mov.b64 	%fd4498, {%r3206, %r3205};
	selp.f64 	%fd5703, %fd4498, %fd4497, %p2360;
	add.f64 	%fd4499, %fd1923, 0d4000000000000000;
	{
	.reg .b32 %temp; 
	mov.b64 	{%temp, %r3207}, %fd4499;
	}
	and.b32  	%r413, %r3207, 2146435072;
	setp.ne.s32 	%p2361, %r413, 2146435072;
	mov.f64 	%fd5700, %fd5703;
	@%p2361 bra 	$L__BB0_1613;
	setp.num.f64 	%p2362, %fd1923, %fd1923;
	@%p2362 bra 	$L__BB0_1611;
	mov.f64 	%fd4500, 0d4000000000000000;
	add.rn.f64 	%fd5700, %fd1923, %fd4500;
	bra.uni 	$L__BB0_1613;
$L__BB0_1611:
	setp.neu.f64 	%p2363, %fd1935, 0d7FF0000000000000;
	mov.f64 	%fd5700, %fd5703;
	@%p2363 bra 	$L__BB0_1613;
	selp.b32 	%r3208, %r410, %r76, %p23;
	selp.b32 	%r3209, %r3208, %r76, %p2359;
	mov.b32 	%r3210, 0;
	mov.b64 	%fd5700, {%r3210, %r3209};
$L__BB0_1613:
	setp.ne.s32 	%p2365, %r369, 2146435072;
	mov.f64 	%fd5701, %fd5704;
	@%p2365 bra 	$L__BB0_1618;
	setp.num.f64 	%p2366, %fd1635, %fd1635;
	@%p2366 bra 	$L__BB0_1616;
	mov.f64 	%fd4501, 0d4000000000000000;
	add.rn.f64 	%fd5701, %fd1635, %fd4501;
	bra.uni 	$L__BB0_1618;
$L__BB0_1616:
	setp.neu.f64 	%p2367, %fd1727, 0d7FF0000000000000;
	mov.f64 	%fd5701, %fd5704;
	@%p2367 bra 	$L__BB0_1618;
	setp.lt.s32 	%p2368, %r368, 0;
	selp.b32 	%r3211, %r410, %r76, %p23;
	selp.b32 	%r3212, %r3211, %r76, %p2368;
	mov.b32 	%r3213, 0;
	mov.b64 	%fd5701, {%r3213, %r3212};
$L__BB0_1618:
	or.b32  	%r414, %r76, -2147483648;
	setp.eq.f64 	%p2369, %fd1635, 0d3FF0000000000000;
	and.b32  	%r415, %r75, 2146435072;
	setp.eq.s32 	%p2371, %r415, 1062207488;
	selp.f64 	%fd4502, 0d3FF0000000000000, %fd5701, %p2369;
	setp.eq.f64 	%p2372, %fd1923, 0d3FF0000000000000;
	selp.f64 	%fd4503, 0d3FF0000000000000, %fd5700, %p2372;
	add.f64 	%fd1943, %fd4503, %fd4502;
	{
	.reg .b32 %temp; 
	mov.b64 	{%temp, %r416}, %fd1927;
	}
	abs.f64 	%fd1944, %fd1927;
	{ // callseq 174, 0
	.param .b64 param0;
	st.param.f64 	[param0], %fd1944;
	.param .b64 param1;
	st.param.f64 	[param1], 0d4000000000000000;
	.param .b64 retval0;
	call.uni (retval0), 
	__internal_accurate_pow, 
	(
	param0, 
	param1
	);
	ld.param.f64 	%fd4504, [retval0];
	} // callseq 174
	setp.lt.s32 	%p2373, %r416, 0;
	neg.f64 	%fd4506, %fd4504;
	selp.f64 	%fd4507, %fd4506, %fd4504, %p2371;
	selp.f64 	%fd4508, %fd4507, %fd4504, %p2373;
	setp.eq.f64 	%p2374, %fd1927, 0d0000000000000000;
	selp.b32 	%r3214, %r416, 0, %p2371;
	or.b32  	%r3215, %r3214, 2146435072;
	selp.b32 	%r3216, %r3215, %r3214, %p2356;
	mov.b32 	%r3217, 0;
	mov.b64 	%fd4509, {%r3217, %r3216};
	selp.f64 	%fd5702, %fd4509, %fd4508, %p2374;
	add.f64 	%fd4510, %fd1927, 0d4000000000000000;
	{
	.reg .b32 %temp; 
	mov.b64 	{%temp, %r3218}, %fd4510;
	}
	and.b32  	%r3219, %r3218, 2146435072;
	setp.ne.s32 	%p2375, %r3219, 2146435072;
	@%p2375 bra 	$L__BB0_1623;
	setp.num.f64 	%p2376, %fd1927, %fd1927;
	@%p2376 bra 	$L__BB0_1621;
	mov.f64 	%fd4511, 0d4000000000000000;
	add.rn.f64 	%fd5702, %fd1927, %fd4511;
	bra.uni 	$L__BB0_1623;
$L__BB0_1621:
	setp.neu.f64 	%p2377, %fd1944, 0d7FF0000000000000;
	@%p2377 bra 	$L__BB0_1623;
	selp.b32 	%r3220, %r414, %r76, %p23;
	selp.b32 	%r3221, %r3220, %r76, %p2373;
	mov.b32 	%r3222, 0;
	mov.b64 	%fd5702, {%r3222, %r3221};
$L__BB0_1623:
	setp.eq.f64 	%p2380, %fd1927, 0d3FF0000000000000;
	selp.f64 	%fd4512, 0d3FF0000000000000, %fd5702, %p2380;
	div.rn.f64 	%fd4513, %fd1943, %fd4512;
	add.f64 	%fd4514, %fd4513, %fd4513;
	mov.f64 	%fd4515, 0d3FF0000000000000;
	sub.f64 	%fd4516, %fd4515, %fd4514;
	mul.f64 	%fd1949, %fd1934, %fd4516;
	@%p2361 bra 	$L__BB0_1628;
	setp.num.f64 	%p2381, %fd1923, %fd1923;
	@%p2381 bra 	$L__BB0_1626;
	mov.f64 	%fd4517, 0d4000000000000000;
	add.rn.f64 	%fd5703, %fd1923, %fd4517;
	bra.uni 	$L__BB0_1628;
$L__BB0_1626:
	setp.neu.f64 	%p2382, %fd1935, 0d7FF0000000000000;
	@%p2382 bra 	$L__BB0_1628;
	setp.lt.s32 	%p2383, %r412, 0;
	selp.b32 	%r3223, %r414, %r76, %p23;
	selp.b32 	%r3224, %r3223, %r76, %p2383;
	mov.b32 	%r3225, 0;
	mov.b64 	%fd5703, {%r3225, %r3224};
$L__BB0_1628:
	setp.ne.s32 	%p2385, %r369, 2146435072;
	selp.f64 	%fd1953, 0d3FF0000000000000, %fd5703, %p2372;
	@%p2385 bra 	$L__BB0_1633;
	setp.num.f64 	%p2386, %fd1635, %fd1635;
	@%p2386 bra 	$L__BB0_1631;
	mov.f64 	%fd4518, 0d4000000000000000;
	add.rn.f64 	%fd5704, %fd1635, %fd4518;
	bra.uni 	$L__BB0_1633;
$L__BB0_1631:
	setp.neu.f64 	%p2387, %fd1727, 0d7FF0000000000000;
	@%p2387 bra 	$L__BB0_1633;
	setp.lt.s32 	%p2388, %r368, 0;
	selp.b32 	%r3226, %r414, %r76, %p23;
	selp.b32 	%r3227, %r3226, %r76, %p2388;
	mov.b32 	%r3228, 0;
	mov.b64 	%fd5704, {%r3228, %r3227};
$L__BB0_1633:
	setp.ne.s32 	%p2390, %r365, 2146435072;
	selp.f64 	%fd4519, 0d3FF0000000000000, %fd5704, %p2369;
	add.f64 	%fd1957, %fd1953, %fd4519;
	@%p2390 bra 	$L__BB0_1638;
	setp.num.f64 	%p2391, %fd1708, %fd1708;
	@%p2391 bra 	$L__BB0_1636;
	mov.f64 	%fd4520, 0d4000000000000000;
	add.rn.f64 	%fd5705, %fd1708, %fd4520;
	bra.uni 	$L__BB0_1638;
$L__BB0_1636:
	setp.neu.f64 	%p2392, %fd1709, 0d7FF0000000000000;
	@%p2392 bra 	$L__BB0_1638;
	setp.lt.s32 	%p2393, %r364, 0;
	selp.b32 	%r3229, %r414, %r76, %p23;
	selp.b32 	%r3230, %r3229, %r76, %p2393;
	mov.b32 	%r3231, 0;
	mov.b64 	%fd5705, {%r3231, %r3230};
$L__BB0_1638:
	setp.eq.f64 	%p2394, %fd1708, 0d3FF0000000000000;
	setp.lt.s32 	%p2395, %r75, 0;
	setp.eq.s32 	%p2396, %r415, 1062207488;
	add.f64 	%fd4521, %fd5705, 0d3FF0000000000000;
	sqrt.rn.f64 	%fd4522, %fd4521;
	mul.f64 	%fd4523, %fd4522, 0d3FF8000000000000;
	selp.f64 	%fd1961, 0d4000F876CCDF6CDA, %fd4523, %p2394;
	{
	.reg .b32 %temp; 
	mov.b64 	{%temp, %r417}, %fd1961;
	}
	abs.f64 	%fd1962, %fd1961;
	{ // callseq 175, 0
	.param .b64 param0;
	st.param.f64 	[param0], %fd1962;
	.param .b64 param1;
	st.param.f64 	[param1], 0d4000000000000000;
	.param .b64 retval0;
	call.uni (retval0), 
	__internal_accurate_pow, 
	(
	param0, 
	param1
	);
	ld.param.f64 	%fd4524, [retval0];
	} // callseq 175
	setp.lt.s32 	%p2398, %r417, 0;
	neg.f64 	%fd4526, %fd4524;
	selp.f64 	%fd4527, %fd4526, %fd4524, %p2396;
	selp.f64 	%fd4528, %fd4527, %fd4524, %p2398;
	setp.eq.f64 	%p2399, %fd1961, 0d0000000000000000;
	selp.b32 	%r3232, %r417, 0, %p2396;
	or.b32  	%r3233, %r3232, 2146435072;
	selp.b32 	%r3234, %r3233, %r3232, %p2395;
	mov.b32 	%r3235, 0;
	mov.b64 	%fd4529, {%r3235, %r3234};
	selp.f64 	%fd5706, %fd4529, %fd4528, %p2399;
	add.f64 	%fd4530, %fd1961, 0d4000000000000000;
	{
	.reg .b32 %temp; 
	mov.b64 	{%temp, %r3236}, %fd4530;
	}
	and.b32  	%r3237, %r3236, 2146435072;
	setp.ne.s32 	%p2400, %r3237, 2146435072;
	@%p2400 bra 	$L__BB0_1643;
	setp.num.f64 	%p2401, %fd1961, %fd1961;
	@%p2401 bra 	$L__BB0_1641;
	mov.f64 	%fd4531, 0d4000000000000000;
	add.rn.f64 	%fd5706, %fd1961, %fd4531;
	bra.uni 	$L__BB0_1643;
$L__BB0_1641:
	setp.neu.f64 	%p2402, %fd1962, 0d7FF0000000000000;
	@%p2402 bra 	$L__BB0_1643;
	selp.b32 	%r3238, %r414, %r76, %p23;
	selp.b32 	%r3239, %r3238, %r76, %p2398;
	mov.b32 	%r3240, 0;
	mov.b64 	%fd5706, {%r3240, %r3239};
$L__BB0_1643:
	setp.eq.f64 	%p2404, %fd1961, 0d3FF0000000000000;
	selp.f64 	%fd4532, 0d3FF0000000000000, %fd5706, %p2404;
	mul.f64 	%fd4533, %fd1957, 0dC000000000000000;
	div.rn.f64 	%fd1967, %fd4533, %fd4532;
	fma.rn.f64 	%fd4534, %fd1967, 0d3FF71547652B82FE, 0d4338000000000000;
	{
	.reg .b32 %temp; 
	mov.b64 	{%r418, %temp}, %fd4534;
	}
	mov.f64 	%fd4535, 0dC338000000000000;
	add.rn.f64 	%fd4536, %fd4534, %fd4535;
	fma.rn.f64 	%fd4537, %fd4536, 0dBFE62E42FEFA39EF, %fd1967;
	fma.rn.f64 	%fd4538, %fd4536, 0dBC7ABC9E3B39803F, %fd4537;
	fma.rn.f64 	%fd4539, %fd4538, 0d3E5ADE1569CE2BDF, 0d3E928AF3FCA213EA;
	fma.rn.f64 	%fd4540, %fd4539, %fd4538, 0d3EC71DEE62401315;
	fma.rn.f64 	%fd4541, %fd4540, %fd4538, 0d3EFA01997C89EB71;
	fma.rn.f64 	%fd4542, %fd4541, %fd4538, 0d3F2A01A014761F65;
	fma.rn.f64 	%fd4543, %fd4542, %fd4538, 0d3F56C16C1852B7AF;
	fma.rn.f64 	%fd4544, %fd4543, %fd4538, 0d3F81111111122322;
	fma.rn.f64 	%fd4545, %fd4544, %fd4538, 0d3FA55555555502A1;
	fma.rn.f64 	%fd4546, %fd4545, %fd4538, 0d3FC5555555555511;
	fma.rn.f64 	%fd4547, %fd4546, %fd4538, 0d3FE000000000000B;
	fma.rn.f64 	%fd4548, %fd4547, %fd4538, 0d3FF0000000000000;
	fma.rn.f64 	%fd4549, %fd4548, %fd4538, 0d3FF0000000000000;
	{
	.reg .b32 %temp; 
	mov.b64 	{%r419, %temp}, %fd4549;
	}
	{
	.reg .b32 %temp; 
	mov.b64 	{%temp, %r420}, %fd4549;
	}
	shl.b32 	%r3241, %r418, 20;
	add.s32 	%r3242, %r3241, %r420;
	mov.b64 	%fd5707, {%r419, %r3242};
	{
	.reg .b32 %temp; 
	mov.b64 	{%temp, %r3243}, %fd1967;
	}
	mov.b32 	%f34, %r3243;
	abs.f32 	%f15, %f34;
	setp.lt.f32 	%p2405, %f15, 0f4086232B;
	@%p2405 bra 	$L__BB0_1646;
	setp.lt.f64 	%p2406, %fd1967, 0d0000000000000000;
	add.f64 	%fd4550, %fd1967, 0d7FF0000000000000;
	selp.f64 	%fd5707, 0d0000000000000000, %fd4550, %p2406;
	setp.geu.f32 	%p2407, %f15, 0f40874800;
	@%p2407 bra 	$L__BB0_1646;
	shr.u32 	%r3244, %r418, 31;
	add.s32 	%r3245, %r418, %r3244;
	shr.s32 	%r3246, %r3245, 1;
	shl.b32 	%r3247, %r3246, 20;
	add.s32 	%r3248, %r420, %r3247;
	mov.b64 	%fd4551, {%r419, %r3248};
	sub.s32 	%r3249, %r418, %r3246;
	shl.b32 	%r3250, %r3249, 20;
	add.s32 	%r3251, %r3250, 1072693248;
	mov.b32 	%r3252, 0;
	mov.b64 	%fd4552, {%r3252, %r3251};
	mul.f64 	%fd5707, %fd4552, %fd4551;
$L__BB0_1646:
	mul.f64 	%fd4553, %fd1949, %fd5707;
	mul.f64 	%fd1972, %fd4553, 0dBFD87DB97BC71F63;
	mul.f64 	%fd4554, %fd1629, 0d3FCA5AD296B4A5AD;
	fma.rn.f64 	%fd4555, %fd594, 0d4000425ED097B426, %fd5799;
	mul.f64 	%fd4556, %fd940, 0d4020000000000000;
	sub.f64 	%fd4557, %fd4555, %fd4556;
	fma.rn.f64 	%fd4558, %fd1286, 0d401CB1A72C69CB1A, %fd4557;
	sub.f64 	%fd4559, %fd4558, %fd4554;
	mul.f64 	%fd1973, %fd258, %fd4559;
	mul.f64 	%fd1974, %fd1747, 0dBFD87DB97BC71F63;
	mul.f64 	%fd4560, %fd1631, 0d3FCA5AD296B4A5AD;
	fma.rn.f64 	%fd4561, %fd596, 0d4000425ED097B426, %fd5797;
	mul.f64 	%fd4562, %fd942, 0d4020000000000000;
	sub.f64 	%fd4563, %fd4561, %fd4562;
	fma.rn.f64 	%fd4564, %fd1288, 0d401CB1A72C69CB1A, %fd4563;
	sub.f64 	%fd4565, %fd4564, %fd4560;
	mul.f64 	%fd1975, %fd258, %fd4565;
	mul.f64 	%fd1976, %fd1853, 0dBFD87DB97BC71F63;
	mul.f64 	%fd4566, %fd1633, 0d3FCA5AD296B4A5AD;
	fma.rn.f64 	%fd4567, %fd598, 0d4000425ED097B426, %fd5795;
	mul.f64 	%fd4568, %fd944, 0d4020000000000000;
	sub.f64 	%fd4569, %fd4567, %fd4568;
	fma.rn.f64 	%fd4570, %fd1290, 0d401CB1A72C69CB1A, %fd4569;
	sub.f64 	%fd4571, %fd4570, %fd4566;
	mul.f64 	%fd1977, %fd258, %fd4571;
	mul.f64 	%fd4572, %fd258, %fd5799;
	mul.f64 	%fd4573, %fd4572, 0d3FD2F684BDA12F68;
	sub.f64 	%fd4574, %fd5800, %fd4573;
	fma.rn.f64 	%fd4575, %fd594, 0d3FD0000000000000, %fd5799;
	mul.f64 	%fd4576, %fd258, %fd4575;
	fma.rn.f64 	%fd4577, %fd4576, 0d4000000000000000, %fd4574;
	mul.f64 	%fd4578, %fd1285, 0d3FF61B58BA0961B6;
	sub.f64 	%fd4579, %fd4577, %fd4578;
	fma.rn.f64 	%fd4580, %fd1628, 0d3FDCFD813F604FD8, %fd4579;
	mul.f64 	%fd4581, %fd1973, 0d3FD199999999999A;
	sub.f64 	%fd1978, %fd4580, %fd4581;
	mul.f64 	%fd4582, %fd594, 0d3FD2F684BDA12F68;
	sub.f64 	%fd4583, %fd5799, %fd4582;
	fma.rn.f64 	%fd4584, %fd940, 0d4000000000000000, %fd4583;
	mul.f64 	%fd4585, %fd1286, 0d3FF61B58BA0961B6;
	sub.f64 	%fd4586, %fd4584, %fd4585;
	fma.rn.f64 	%fd1979, %fd1629, 0d3FDCFD813F604FD8, %fd4586;
	mul.f64 	%fd4587, %fd258, %fd5797;
	mul.f64 	%fd4588, %fd4587, 0d3FD2F684BDA12F68;
	sub.f64 	%fd4589, %fd5798, %fd4588;
	fma.rn.f64 	%fd4590, %fd596, 0d3FD0000000000000, %fd5797;
	mul.f64 	%fd4591, %fd258, %fd4590;
	fma.rn.f64 	%fd4592, %fd4591, 0d4000000000000000, %fd4589;
	mul.f64 	%fd4593, %fd1287, 0d3FF61B58BA0961B6;
	sub.f64 	%fd4594, %fd4592, %fd4593;
	fma.rn.f64 	%fd4595, %fd1630, 0d3FDCFD813F604FD8, %fd4594;
	mul.f64 	%fd4596, %fd1975, 0d3FD199999999999A;
	sub.f64 	%fd1980, %fd4595, %fd4596;
	mul.f64 	%fd4597, %fd596, 0d3FD2F684BDA12F68;
	sub.f64 	%fd4598, %fd5797, %fd4597;
	fma.rn.f64 	%fd4599, %fd942, 0d4000000000000000, %fd4598;
	mul.f64 	%fd4600, %fd1288, 0d3FF61B58BA0961B6;
	sub.f64 	%fd4601, %fd4599, %fd4600;
	fma.rn.f64 	%fd1981, %fd1631, 0d3FDCFD813F604FD8, %fd4601;
	mul.f64 	%fd4602, %fd258, %fd5795;
	mul.f64 	%fd4603, %fd4602, 0d3FD2F684BDA12F68;
	sub.f64 	%fd4604, %fd5796, %fd4603;
	fma.rn.f64 	%fd4605, %fd598, 0d3FD0000000000000, %fd5795;
	mul.f64 	%fd4606, %fd258, %fd4605;
	fma.rn.f64 	%fd4607, %fd4606, 0d4000000000000000, %fd4604;
	mul.f64 	%fd4608, %fd1289, 0d3FF61B58BA0961B6;
	sub.f64 	%fd4609, %fd4607, %fd4608;
	fma.rn.f64 	%fd4610, %fd1632, 0d3FDCFD813F604FD8, %fd4609;
	mul.f64 	%fd4611, %fd1977, 0d3FD199999999999A;
	sub.f64 	%fd1982, %fd4610, %fd4611;
	mul.f64 	%fd4612, %fd598, 0d3FD2F684BDA12F68;
	sub.f64 	%fd4613, %fd5795, %fd4612;
	fma.rn.f64 	%fd4614, %fd944, 0d4000000000000000, %fd4613;
	mul.f64 	%fd4615, %fd1290, 0d3FF61B58BA0961B6;
	sub.f64 	%fd4616, %fd4614, %fd4615;
	fma.rn.f64 	%fd1983, %fd1633, 0d3FDCFD813F604FD8, %fd4616;
	fma.rn.f64 	%fd1984, %fd258, 0d3FE0000000000000, %fd257;
	mul.f64 	%fd1985, %fd248, 0d3FE0000000000000;
	setp.geu.f64 	%p2408, %fd1984, %fd1985;
	@%p2408 bra 	$L__BB0_1675;
	setp.lt.s32 	%p2446, %r523, 1;
	sub.f64 	%fd1986, %fd1985, %fd1984;
	mov.f64 	%fd5713, 0d0000000000000000;
	@%p2446 bra 	$L__BB0_1674;
	setp.eq.s32 	%p2447, %r18, 0;
	{
	.reg .b32 %temp; 
	mov.b64 	{%temp, %r421}, %fd1986;
	}
	abs.f64 	%fd1987, %fd1986;
	mov.f64 	%fd5713, 0d0000000000000000;
	mov.b32 	%r4208, 0;
	@%p2447 bra 	$L__BB0_1665;
	mov.f64 	%fd5713, 0d0000000000000000;
	mov.b32 	%r4207, 0;
$L__BB0_1650:
	setp.neu.f64 	%p2448, %fd1986, 0d0000000000000000;
	setp.lt.s32 	%p2449, %r421, 0;
	mul.wide.u32 	%rd566, %r4207, 8;
	add.s64 	%rd152, %rd175, %rd566;
	ld.f64 	%fd1989, [%rd152];
	add.s32 	%r3304, %r4207, 1;
	cvt.rn.f64.u32 	%fd1990, %r3304;
	{
	.reg .b32 %temp; 
	mov.b64 	{%temp, %r423}, %fd1990;
	}
	shr.u32 	%r3305, %r423, 20;
	and.b32  	%r3306, %r3305, 2047;
	add.s32 	%r3307, %r3306, -1012;
	mov.b64 	%rd567, %fd1990;
	shl.b64 	%rd568, %rd567, %r3307;
	setp.eq.s64 	%p2450, %rd568, -9223372036854775808;
	{ // callseq 179, 0
	.param .b64 param0;
	st.param.f64 	[param0], %fd1987;
	.param .b64 param1;
	st.param.f64 	[param1], %fd1990;
	.param .b64 retval0;
	call.uni (retval0), 
	__internal_accurate_pow, 
	(
	param0, 
	param1
	);
	ld.param.f64 	%fd4643, [retval0];
	} // callseq 179
	and.pred  	%p115, %p2449, %p2450;
	neg.f64 	%fd4645, %fd4643;
	selp.f64 	%fd5710, %fd4645, %fd4643, %p115;
	@%p2448 bra 	$L__BB0_1652;
	selp.b32 	%r3308, %r421, 0, %p2450;
	setp.lt.s32 	%p2452, %r423, 0;
	or.b32  	%r3309, %r3308, 2146435072;
	selp.b32 	%r3310, %r3309, %r3308, %p2452;
	mov.b32 	%r3311, 0;
	mov.b64 	%fd5710, {%r3311, %r3310};
$L__BB0_1652:
	add.f64 	%fd4646, %fd1986, %fd1990;
	{
	.reg .b32 %temp; 
	mov.b64 	{%temp, %r3312}, %fd4646;
	}
	and.b32  	%r3313, %r3312, 2146435072;
	setp.ne.s32 	%p2453, %r3313, 2146435072;
	@%p2453 bra 	$L__BB0_1657;
	setp.num.f64 	%p2454, %fd1986, %fd1986;
	@%p2454 bra 	$L__BB0_1655;
	add.rn.f64 	%fd5710, %fd1986, %fd1990;
	bra.uni 	$L__BB0_1657;
$L__BB0_1655:
	setp.neu.f64 	%p2455, %fd1987, 0d7FF0000000000000;
	@%p2455 bra 	$L__BB0_1657;
	setp.lt.s32 	%p2456, %r423, 0;
	selp.b32 	%r3314, 0, 2146435072, %p2456;
	and.b32  	%r3315, %r423, 2147483647;
	setp.ne.s32 	%p2457, %r3315, 1071644672;
	or.b32  	%r3316, %r3314, -2147483648;
	selp.b32 	%r3317, %r3316, %r3314, %p2457;
	selp.b32 	%r3318, %r3317, %r3314, %p115;
	mov.b32 	%r3319, 0;
	mov.b64 	%fd5710, {%r3319, %r3318};
$L__BB0_1657:
	setp.eq.f64 	%p2458, %fd1986, 0d3FF0000000000000;
	selp.f64 	%fd4647, 0d3FF0000000000000, %fd5710, %p2458;
	div.rn.f64 	%fd4648, %fd1989, %fd1990;
	fma.rn.f64 	%fd1997, %fd4648, %fd4647, %fd5713;
	ld.f64 	%fd1998, [%rd152+8];
	add.s32 	%r4207, %r4207, 2;
	cvt.rn.f64.u32 	%fd1999, %r4207;
	{
	.reg .b32 %temp; 
	mov.b64 	{%temp, %r425}, %fd1999;
	}
	shr.u32 	%r3320, %r425, 20;
	and.b32  	%r3321, %r3320, 2047;
	add.s32 	%r3322, %r3321, -1012;
	mov.b64 	%rd569, %fd1999;
	shl.b64 	%rd570, %rd569, %r3322;
	setp.eq.s64 	%p2461, %rd570, -9223372036854775808;
	{ // callseq 180, 0
	.param .b64 param0;
	st.param.f64 	[param0], %fd1987;
	.param .b64 param1;
	st.param.f64 	[param1], %fd1999;
	.param .b64 retval0;
	call.uni (retval0), 
	__internal_accurate_pow, 
	(
	param0, 
	param1
	);
	ld.param.f64 	%fd4649, [retval0];
	} // callseq 180
	and.pred  	%p116, %p2449, %p2461;
	neg.f64 	%fd4651, %fd4649;
	selp.f64 	%fd5712, %fd4651, %fd4649, %p116;
	@%p2448 bra 	$L__BB0_1659;
	selp.b32 	%r3323, %r421, 0, %p2461;
	setp.lt.s32 	%p2463, %r425, 0;
	or.b32  	%r3324, %r3323, 2146435072;
	selp.b32 	%r3325, %r3324, %r3323, %p2463;
	mov.b32 	%r3326, 0;
	mov.b64 	%fd5712, {%r3326, %r3325};
$L__BB0_1659:
	add.f64 	%fd4652, %fd1986, %fd1999;
	{
	.reg .b32 %temp; 
	mov.b64 	{%temp, %r3327}, %fd4652;
	}
	and.b32  	%r3328, %r3327, 2146435072;
	setp.ne.s32 	%p2464, %r3328, 2146435072;
	@%p2464 bra 	$L__BB0_1664;
	setp.nan.f64 	%p2465, %fd1986, %fd1986;
	@%p2465 bra 	$L__BB0_1663;
	setp.neu.f64 	%p2466, %fd1987, 0d7FF0000000000000;
	@%p2466 bra 	$L__BB0_1664;
	setp.lt.s32 	%p2467, %r425, 0;
	selp.b32 	%r3329, 0, 2146435072, %p2467;
	and.b32  	%r3330, %r425, 2147483647;
	setp.ne.s32 	%p2468, %r3330, 1071644672;
	or.b32  	%r3331, %r3329, -2147483648;
	selp.b32 	%r3332, %r3331, %r3329, %p2468;
	selp.b32 	%r3333, %r3332, %r3329, %p116;
	mov.b32 	%r3334, 0;
	mov.b64 	%fd5712, {%r3334, %r3333};
	bra.uni 	$L__BB0_1664;
$L__BB0_1663:
	add.rn.f64 	%fd5712, %fd1986, %fd1999;
$L__BB0_1664:
	selp.f64 	%fd4653, 0d3FF0000000000000, %fd5712, %p2458;
	div.rn.f64 	%fd4654, %fd1998, %fd1999;
	fma.rn.f64 	%fd5713, %fd4654, %fd4653, %fd1997;
	setp.ne.s32 	%p2470, %r4207, %r20;
	mov.u32 	%r4208, %r20;
	@%p2470 bra 	$L__BB0_1650;
$L__BB0_1665:
	setp.eq.s32 	%p2471, %r19, 0;
	@%p2471 bra 	$L__BB0_1674;
	setp.neu.f64 	%p2472, %fd1986, 0d0000000000000000;
	setp.lt.s32 	%p2473, %r421, 0;
	mul.wide.u32 	%rd571, %r4208, 8;
	add.s64 	%rd572, %rd175, %rd571;
	ld.f64 	%fd2009, [%rd572];
	add.s32 	%r3335, %r4208, 1;
	cvt.rn.f64.u32 	%fd2010, %r3335;
	{
	.reg .b32 %temp; 
	mov.b64 	{%temp, %r427}, %fd2010;
	}
	shr.u32 	%r3336, %r427, 20;
	and.b32  	%r3337, %r3336, 2047;
	add.s32 	%r3338, %r3337, -1012;
	mov.b64 	%rd573, %fd2010;
	shl.b64 	%rd574, %rd573, %r3338;
	setp.eq.s64 	%p2474, %rd574, -9223372036854775808;
	{ // callseq 181, 0
	.param .b64 param0;
	st.param.f64 	[param0], %fd1987;
	.param .b64 param1;
	st.param.f64 	[param1], %fd2010;
	.param .b64 retval0;
	call.uni (retval0), 
	__internal_accurate_pow, 
	(
	param0, 
	param1
	);
	ld.param.f64 	%fd4655, [retval0];
	} // callseq 181
	and.pred  	%p117, %p2473, %p2474;
	neg.f64 	%fd4657, %fd4655;
	selp.f64 	%fd5716, %fd4657, %fd4655, %p117;
	@%p2472 bra 	$L__BB0_1668;
	selp.b32 	%r3339, %r421, 0, %p2474;
	setp.lt.s32 	%p2476, %r427, 0;
	or.b32  	%r3340, %r3339, 2146435072;
	selp.b32 	%r3341, %r3340, %r3339, %p2476;
	mov.b32 	%r3342, 0;
	mov.b64 	%fd5716, {%r3342, %r3341};
$L__BB0_1668:
	add.f64 	%fd4658, %fd1986, %fd2010;
	{
	.reg .b32 %temp; 
	mov.b64 	{%temp, %r3343}, %fd4658;
	}
	and.b32  	%r3344, %r3343, 2146435072;
	setp.ne.s32 	%p2477, %r3344, 2146435072;
	@%p2477 bra 	$L__BB0_1673;
	setp.nan.f64 	%p2478, %fd1986, %fd1986;
	@%p2478 bra 	$L__BB0_1672;
	setp.neu.f64 	%p2479, %fd1987, 0d7FF0000000000000;
	@%p2479 bra 	$L__BB0_1673;
	setp.lt.s32 	%p2480, %r427, 0;
	selp.b32 	%r3345, 0, 2146435072, %p2480;
	and.b32  	%r3346, %r427, 2147483647;
	setp.ne.s32 	%p2481, %r3346, 1071644672;
	or.b32  	%r3347, %r3345, -2147483648;
	selp.b32 	%r3348, %r3347, %r3345, %p2481;
	selp.b32 	%r3349, %r3348, %r3345, %p117;
	mov.b32 	%r3350, 0;
	mov.b64 	%fd5716, {%r3350, %r3349};
	bra.uni 	$L__BB0_1673;
$L__BB0_1672:
	add.rn.f64 	%fd5716, %fd1986, %fd2010;
$L__BB0_1673:
	setp.eq.f64 	%p2482, %fd1986, 0d3FF0000000000000;
	selp.f64 	%fd4659, 0d3FF0000000000000, %fd5716, %p2482;
	div.rn.f64 	%fd4660, %fd2009, %fd2010;
	fma.rn.f64 	%fd5713, %fd4660, %fd4659, %fd5713;
$L__BB0_1674:
	sub.f64 	%fd5728, %fd2, %fd5713;
	bra.uni 	$L__BB0_1703;
$L__BB0_1675:
	setp.lt.s32 	%p2409, %r523, 1;
	sub.f64 	%fd2020, %fd1984, %fd1985;
	mov.f64 	%fd5723, 0d0000000000000000;
	@%p2409 bra 	$L__BB0_1702;
	setp.eq.s32 	%p2410, %r18, 0;
	{
	.reg .b32 %temp; 
	mov.b64 	{%temp, %r428}, %fd2020;
	}
	abs.f64 	%fd2021, %fd2020;
	mov.f64 	%fd5723, 0d0000000000000000;
	mov.b32 	%r4210, 0;
	@%p2410 bra 	$L__BB0_1693;
	mov.f64 	%fd5723, 0d0000000000000000;
	mov.b32 	%r4209, 0;
$L__BB0_1678:
	setp.neu.f64 	%p2411, %fd2020, 0d0000000000000000;
	setp.lt.s32 	%p2412, %r428, 0;
	mul.wide.u32 	%rd557, %r4209, 8;
	add.s64 	%rd156, %rd175, %rd557;
	ld.f64 	%fd2023, [%rd156];
	add.s32 	%r3255, %r4209, 1;
	cvt.rn.f64.u32 	%fd2024, %r3255;
	{
	.reg .b32 %temp; 
	mov.b64 	{%temp, %r430}, %fd2024;
	}
	shr.u32 	%r3256, %r430, 20;
	and.b32  	%r3257, %r3256, 2047;
	add.s32 	%r3258, %r3257, -1012;
	mov.b64 	%rd558, %fd2024;
	shl.b64 	%rd559, %rd558, %r3258;
	setp.eq.s64 	%p2413, %rd559, -9223372036854775808;
	{ // callseq 176, 0
	.param .b64 param0;
	st.param.f64 	[param0], %fd2021;
	.param .b64 param1;
	st.param.f64 	[param1], %fd2024;
	.param .b64 retval0;
	call.uni (retval0), 
	__internal_accurate_pow, 
	(
	param0, 
	param1
	);
	ld.param.f64 	%fd4621, [retval0];
	} // callseq 176
	and.pred  	%p118, %p2412, %p2413;
	neg.f64 	%fd4623, %fd4621;
	selp.f64 	%fd5720, %fd4623, %fd4621, %p118;
	@%p2411 bra 	$L__BB0_1680;
	selp.b32 	%r3259, %r428, 0, %p2413;
	setp.lt.s32 	%p2415, %r430, 0;
	or.b32  	%r3260, %r3259, 2146435072;
	selp.b32 	%r3261, %r3260, %r3259, %p2415;
	mov.b32 	%r3262, 0;
	mov.b64 	%fd5720, {%r3262, %r3261};
$L__BB0_1680:
	add.f64 	%fd4624, %fd2020, %fd2024;
	{
	.reg .b32 %temp; 
	mov.b64 	{%temp, %r3263}, %fd4624;
	}
	and.b32  	%r3264, %r3263, 2146435072;
	setp.ne.s32 	%p2416, %r3264, 2146435072;
	@%p2416 bra 	$L__BB0_1685;
	setp.num.f64 	%p2417, %fd2020, %fd2020;
	@%p2417 bra 	$L__BB0_1683;
	add.rn.f64 	%fd5720, %fd2020, %fd2024;
	bra.uni 	$L__BB0_1685;
$L__BB0_1683:
	setp.neu.f64 	%p2418, %fd2021, 0d7FF0000000000000;
	@%p2418 bra 	$L__BB0_1685;
	setp.lt.s32 	%p2419, %r430, 0;
	selp.b32 	%r3265, 0, 2146435072, %p2419;
	and.b32  	%r3266, %r430, 2147483647;
	setp.ne.s32 	%p2420, %r3266, 1071644672;
	or.b32  	%r3267, %r3265, -2147483648;
	selp.b32 	%r3268, %r3267, %r3265, %p2420;
	selp.b32 	%r3269, %r3268, %r3265, %p118;
	mov.b32 	%r3270, 0;
	mov.b64 	%fd5720, {%r3270, %r3269};
$L__BB0_1685:
	setp.eq.f64 	%p2421, %fd2020, 0d3FF0000000000000;
	selp.f64 	%fd4625, 0d3FF0000000000000, %fd5720, %p2421;
	div.rn.f64 	%fd4626, %fd2023, %fd2024;
	fma.rn.f64 	%fd2031, %fd4626, %fd4625, %fd5723;
	ld.f64 	%fd2032, [%rd156+8];
	add.s32 	%r4209, %r4209, 2;
	cvt.rn.f64.u32 	%fd2033, %r4209;
	{
	.reg .b32 %temp; 
	mov.b64 	{%temp, %r432}, %fd2033;
	}
	shr.u32 	%r3271, %r432, 20;
	and.b32  	%r3272, %r3271, 2047;
	add.s32 	%r3273, %r3272, -1012;
	mov.b64 	%rd560, %fd2033;
	shl.b64 	%rd561, %rd560, %r3273;
	setp.eq.s64 	%p2424, %rd561, -9223372036854775808;
	{ // callseq 177, 0
	.param .b64 param0;
	st.param.f64 	[param0], %fd2021;
	.param .b64 param1;
	st.param.f64 	[param1], %fd2033;
	.param .b64 retval0;
	call.uni (retval0), 
	__internal_accurate_pow, 
	(
	param0, 
	param1
	);
	ld.param.f64 	%fd4627, [retval0];
	} // callseq 177
	and.pred  	%p119, %p2412, %p2424;
	neg.f64 	%fd4629, %fd4627;
	selp.f64 	%fd5722, %fd4629, %fd4627, %p119;
	@%p2411 bra 	$L__BB0_1687;
	selp.b32 	%r3274, %r428, 0, %p2424;
	setp.lt.s32 	%p2426, %r432, 0;
	or.b32  	%r3275, %r3274, 2146435072;
	selp.b32 	%r3276, %r3275, %r3274, %p2426;
	mov.b32 	%r3277, 0;
	mov.b64 	%fd5722, {%r3277, %r3276};
$L__BB0_1687:
	add.f64 	%fd4630, %fd2020, %fd2033;
	{
	.reg .b32 %temp; 
	mov.b64 	{%temp, %r3278}, %fd4630;
	}
	and.b32  	%r3279, %r3278, 2146435072;
	setp.ne.s32 	%p2427, %r3279, 2146435072;
	@%p2427 bra 	$L__BB0_1692;
	setp.nan.f64 	%p2428, %fd2020, %fd2020;
	@%p2428 bra 	$L__BB0_1691;
	setp.neu.f64 	%p2429, %fd2021, 0d7FF0000000000000;
	@%p2429 bra 	$L__BB0_1692;
	setp.lt.s32 	%p2430, %r432, 0;
	selp.b32 	%r3280, 0, 2146435072, %p2430;
	and.b32  	%r3281, %r432, 2147483647;
	setp.ne.s32 	%p2431, %r3281, 1071644672;
	or.b32  	%r3282, %r3280, -2147483648;
	selp.b32 	%r3283, %r3282, %r3280, %p2431;
	selp.b32 	%r3284, %r3283, %r3280, %p119;
	mov.b32 	%r3285, 0;
	mov.b64 	%fd5722, {%r3285, %r3284};
	bra.uni 	$L__BB0_1692;
$L__BB0_1691:
	add.rn.f64 	%fd5722, %fd2020, %fd2033;
$L__BB0_1692:
	selp.f64 	%fd4631, 0d3FF0000000000000, %fd5722, %p2421;
	div.rn.f64 	%fd4632, %fd2032, %fd2033;
	fma.rn.f64 	%fd5723, %fd4632, %fd4631, %fd2031;
	setp.ne.s32 	%p2433, %r4209, %r20;
	mov.u32 	%r4210, %r20;
	@%p2433 bra 	$L__BB0_1678;
$L__BB0_1693:
	setp.eq.s32 	%p2434, %r19, 0;
	@%p2434 bra 	$L__BB0_1702;
	setp.neu.f64 	%p2435, %fd2020, 0d0000000000000000;
	setp.lt.s32 	%p2436, %r428, 0;
	mul.wide.u32 	%rd562, %r4210, 8;
	add.s64 	%rd563, %rd175, %rd562;
	ld.f64 	%fd2043, [%rd563];
	add.s32 	%r3286, %r4210, 1;
	cvt.rn.f64.u32 	%fd2044, %r3286;
	{
	.reg .b32 %temp; 
	mov.b64 	{%temp, %r434}, %fd2044;
	}
	shr.u32 	%r3287, %r434, 20;
	and.b32  	%r3288, %r3287, 2047;
	add.s32 	%r3289, %r3288, -1012;
	mov.b64 	%rd564, %fd2044;
	shl.b64 	%rd565, %rd564, %r3289;
	setp.eq.s64 	%p2437, %rd565, -9223372036854775808;
	{ // callseq 178, 0
	.param .b64 param0;
	st.param.f64 	[param0], %fd2021;
	.param .b64 param1;
	st.param.f64 	[param1], %fd2044;
	.param .b64 retval0;
	call.uni (retval0), 
	__internal_accurate_pow, 
	(
	param0, 
	param1
	);
	ld.param.f64 	%fd4633, [retval0];
	} // callseq 178
	and.pred  	%p120, %p2436, %p2437;
	neg.f64 	%fd4635, %fd4633;
	selp.f64 	%fd5726, %fd4635, %fd4633, %p120;
	@%p2435 bra 	$L__BB0_1696;
	selp.b32 	%r3290, %r428, 0, %p2437;
	setp.lt.s32 	%p2439, %r434, 0;
	or.b32  	%r3291, %r3290, 2146435072;
	selp.b32 	%r3292, %r3291, %r3290, %p2439;
	mov.b32 	%r3293, 0;
	mov.b64 	%fd5726, {%r3293, %r3292};
$L__BB0_1696:
	add.f64 	%fd4636, %fd2020, %fd2044;
	{
	.reg .b32 %temp; 
	mov.b64 	{%temp, %r3294}, %fd4636;
	}
	and.b32  	%r3295, %r3294, 2146435072;
	setp.ne.s32 	%p2440, %r3295, 2146435072;
	@%p2440 bra 	$L__BB0_1701;
	setp.nan.f64 	%p2441, %fd2020, %fd2020;
	@%p2441 bra 	$L__BB0_1700;
	setp.neu.f64 	%p2442, %fd2021, 0d7FF0000000000000;
	@%p2442 bra 	$L__BB0_1701;
	setp.lt.s32 	%p2443, %r434, 0;
	selp.b32 	%r3296, 0, 2146435072, %p2443;
	and.b32  	%r3297, %r434, 2147483647;
	setp.ne.s32 	%p2444, %r3297, 1071644672;
	or.b32  	%r3298, %r3296, -2147483648;
	selp.b32 	%r3299, %r3298, %r3296, %p2444;
	selp.b32 	%r3300, %r3299, %r3296, %p120;
	mov.b32 	%r3301, 0;
	mov.b64 	%fd5726, {%r3301, %r3300};
	bra.uni 	$L__BB0_1701;
$L__BB0_1700:
	add.rn.f64 	%fd5726, %fd2020, %fd2044;
$L__BB0_1701:
	setp.eq.f64 	%p2445, %fd2020, 0d3FF0000000000000;
	selp.f64 	%fd4637, 0d3FF0000000000000, %fd5726, %p2445;
	div.rn.f64 	%fd4638, %fd2043, %fd2044;
	fma.rn.f64 	%fd5723, %fd4638, %fd4637, %fd5723;
$L__BB0_1702:
	add.f64 	%fd5728, %fd2, %fd5723;
$L__BB0_1703:
	setp.lt.s32 	%p2483, %r75, 0;
	and.b32  	%r435, %r75, 2146435072;
	setp.eq.s32 	%p2484, %r435, 1062207488;
	sub.f64 	%fd2055, %fd1978, %fd5728;
	div.rn.f64 	%fd2056, %fd1982, 0d4020A1C833FFF0AA;
	{
	.reg .b32 %temp; 
	mov.b64 	{%temp, %r436}, %fd2056;
	}
	abs.f64 	%fd2057, %fd2056;
	{ // callseq 182, 0
	.param .b64 param0;
	st.param.f64 	[param0], %fd2057;
	.param .b64 param1;
	st.param.f64 	[param1], 0d4000000000000000;
	.param .b64 retval0;
	call.uni (retval0), 
	__internal_accurate_pow, 
	(
	param0, 
	param1
	);
	ld.param.f64 	%fd4661, [retval0];
	} // callseq 182
	setp.lt.s32 	%p2485, %r436, 0;
	neg.f64 	%fd4663, %fd4661;
	selp.f64 	%fd4664, %fd4663, %fd4661, %p2484;
	selp.f64 	%fd4665, %fd4664, %fd4661, %p2485;
	setp.eq.f64 	%p2486, %fd2056, 0d0000000000000000;
	selp.b32 	%r3351, %r436, 0, %p2484;
	or.b32  	%r3352, %r3351, 2146435072;
	selp.b32 	%r3353, %r3352, %r3351, %p2483;
	mov.b32 	%r3354, 0;
	mov.b64 	%fd4666, {%r3354, %r3353};
	selp.f64 	%fd5792, %fd4666, %fd4665, %p2486;
	add.f64 	%fd4667, %fd2056, 0d4000000000000000;
	{
	.reg .b32 %temp; 
	mov.b64 	{%temp, %r3355}, %fd4667;
	}
	and.b32  	%r437, %r3355, 2146435072;
	setp.ne.s32 	%p2487, %r437, 2146435072;
	mov.f64 	%fd5729, %fd5792;
	@%p2487 bra 	$L__BB0_1708;
	setp.num.f64 	%p2488, %fd2056, %fd2056;
	@%p2488 bra 	$L__BB0_1706;
	mov.f64 	%fd4668, 0d4000000000000000;
	add.rn.f64 	%fd5729, %fd2056, %fd4668;
	bra.uni 	$L__BB0_1708;
$L__BB0_1706:
	setp.neu.f64 	%p2489, %fd2057, 0d7FF0000000000000;
	mov.f64 	%fd5729, %fd5792;
	@%p2489 bra 	$L__BB0_1708;
	selp.b32 	%r3356, %r414, %r76, %p23;
	selp.b32 	%r3357, %r3356, %r76, %p2485;
	mov.b32 	%r3358, 0;
	mov.b64 	%fd5729, {%r3358, %r3357};
$L__BB0_1708:
	setp.lt.s32 	%p2491, %r77, 0;
	and.b32  	%r3359, %r77, 2146435072;
	setp.eq.s32 	%p2492, %r3359, 1072693248;
	setp.eq.f64 	%p2493, %fd2056, 0d3FF0000000000000;
	add.f64 	%fd4669, %fd5729, 0d3FF0000000000000;
	sqrt.rn.f64 	%fd4670, %fd4669;
	mul.f64 	%fd4671, %fd4670, 0d3FF8000000000000;
	selp.f64 	%fd2062, 0d4000F876CCDF6CDA, %fd4671, %p2493;
	{
	.reg .b32 %temp; 
	mov.b64 	{%temp, %r438}, %fd2062;
	}
	abs.f64 	%fd2063, %fd2062;
	{ // callseq 183, 0
	.param .b64 param0;
	st.param.f64 	[param0], %fd2063;
	.param .b64 param1;
	st.param.f64 	[param1], 0d4010000000000000;
	.param .b64 retval0;
	call.uni (retval0), 
	__internal_accurate_pow, 
	(
	param0, 
	param1
	);
	ld.param.f64 	%fd4672, [retval0];
	} // callseq 183
	setp.lt.s32 	%p2494, %r438, 0;
	neg.f64 	%fd4674, %fd4672;
	selp.f64 	%fd4675, %fd4674, %fd4672, %p2492;
	selp.f64 	%fd4676, %fd4675, %fd4672, %p2494;
	setp.eq.f64 	%p2495, %fd2062, 0d0000000000000000;
	selp.b32 	%r3360, %r438, 0, %p2492;
	or.b32  	%r3361, %r3360, 2146435072;
	selp.b32 	%r3362, %r3361, %r3360, %p2491;
	mov.b32 	%r3363, 0;
	mov.b64 	%fd4677, {%r3363, %r3362};
	selp.f64 	%fd5730, %fd4677, %fd4676, %p2495;
	add.f64 	%fd4678, %fd2062, 0d4010000000000000;
	{
	.reg .b32 %temp; 
	mov.b64 	{%temp, %r3364}, %fd4678;
	}
	and.b32  	%r3365, %r3364, 2146435072;
	setp.ne.s32 	%p2496, %r3365, 2146435072;
	@%p2496 bra 	$L__BB0_1713;
	setp.num.f64 	%p2497, %fd2062, %fd2062;
	@%p2497 bra 	$L__BB0_1711;
	mov.f64 	%fd4679, 0d4010000000000000;
	add.rn.f64 	%fd5730, %fd2062, %fd4679;
	bra.uni 	$L__BB0_1713;
$L__BB0_1711:
	setp.neu.f64 	%p2498, %fd2063, 0d7FF0000000000000;
	@%p2498 bra 	$L__BB0_1713;
	selp.b32 	%r3366, 0, 2146435072, %p2491;
	or.b32  	%r3367, %r3366, -2147483648;
	selp.b32 	%r3368, %r3367, %r3366, %p24;
	selp.b32 	%r3369, %r3368, %r3366, %p2494;
	mov.b32 	%r3370, 0;
	mov.b64 	%fd5730, {%r3370, %r3369};
$L__BB0_1713:
	setp.eq.f64 	%p2504, %fd2062, 0d3FF0000000000000;
	selp.f64 	%fd4680, 0d3FF0000000000000, %fd5730, %p2504;
	div.rn.f64 	%fd4681, %fd249, %fd4680;
	mul.f64 	%fd2068, %fd4681, 0d4010000000000000;
	{
	.reg .b32 %temp; 
	mov.b64 	{%temp, %r439}, %fd2055;
	}
	abs.f64 	%fd2069, %fd2055;
	{ // callseq 184, 0
	.param .b64 param0;
	st.param.f64 	[param0], %fd2069;
	.param .b64 param1;
	st.param.f64 	[param1], 0d4000000000000000;
	.param .b64 retval0;
	call.uni (retval0), 
	__internal_accurate_pow, 
	(
	param0, 
	param1
	);
	ld.param.f64 	%fd4682, [retval0];
	} // callseq 184
	setp.lt.s32 	%p2505, %r439, 0;
	neg.f64 	%fd4684, %fd4682;
	selp.f64 	%fd4685, %fd4684, %fd4682, %p2484;
	selp.f64 	%fd4686, %fd4685, %fd4682, %p2505;
	setp.eq.f64 	%p2506, %fd2055, 0d0000000000000000;
	selp.b32 	%r3371, %r439, 0, %p2484;
	or.b32  	%r3372, %r3371, 2146435072;
	selp.b32 	%r3373, %r3372, %r3371, %p2483;
	mov.b32 	%r3374, 0;
	mov.b64 	%fd4687, {%r3374, %r3373};
	selp.f64 	%fd5731, %fd4687, %fd4686, %p2506;
	add.f64 	%fd4688, %fd2055, 0d4000000000000000;
	{
	.reg .b32 %temp; 
	mov.b64 	{%temp, %r3375}, %fd4688;
	}
	and.b32  	%r3376, %r3375, 2146435072;
	setp.ne.s32 	%p2507, %r3376, 2146435072;
	@%p2507 bra 	$L__BB0_1718;
	setp.num.f64 	%p2508, %fd2055, %fd2055;
	@%p2508 bra 	$L__BB0_1716;
	mov.f64 	%fd4689, 0d4000000000000000;
	add.rn.f64 	%fd5731, %fd2055, %fd4689;
	bra.uni 	$L__BB0_1718;
$L__BB0_1716:
	setp.neu.f64 	%p2509, %fd2069, 0d7FF0000000000000;
	@%p2509 bra 	$L__BB0_1718;
	selp.b32 	%r3377, %r414, %r76, %p23;
	selp.b32 	%r3378, %r3377, %r76, %p2505;
	mov.b32 	%r3379, 0;
	mov.b64 	%fd5731, {%r3379, %r3378};
$L__BB0_1718:
	setp.lt.s32 	%p2511, %r75, 0;
	and.b32  	%r3380, %r75, 2146435072;
	setp.eq.s32 	%p2512, %r3380, 1062207488;
	setp.eq.f64 	%p2513, %fd2055, 0d3FF0000000000000;
	selp.f64 	%fd2074, 0d3FF0000000000000, %fd5731, %p2513;
	{
	.reg .b32 %temp; 
	mov.b64 	{%temp, %r440}, %fd1980;
	}
	abs.f64 	%fd2075, %fd1980;
	{ // callseq 185, 0
	.param .b64 param0;
	st.param.f64 	[param0], %fd2075;
	.param .b64 param1;
	st.param.f64 	[param1], 0d4000000000000000;
	.param .b64 retval0;
	call.uni (retval0), 
	__internal_accurate_pow, 
	(
	param0, 
	param1
	);
	ld.param.f64 	%fd4690, [retval0];
	} // callseq 185
	setp.lt.s32 	%p2514, %r440, 0;
	neg.f64 	%fd4692, %fd4690;
	selp.f64 	%fd4693, %fd4692, %fd4690, %p2512;
	selp.f64 	%fd4694, %fd4693, %fd4690, %p2514;
	setp.eq.f64 	%p2515, %fd1980, 0d0000000000000000;
	selp.b32 	%r3381, %r440, 0, %p2512;
	or.b32  	%r3382, %r3381, 2146435072;
	selp.b32 	%r3383, %r3382, %r3381, %p2511;
	mov.b32 	%r3384, 0;
	mov.b64 	%fd4695, {%r3384, %r3383};
	selp.f64 	%fd5791, %fd4695, %fd4694, %p2515;
	add.f64 	%fd4696, %fd1980, 0d4000000000000000;
	{
	.reg .b32 %temp; 
	mov.b64 	{%temp, %r3385}, %fd4696;
	}
	and.b32  	%r441, %r3385, 2146435072;
	setp.ne.s32 	%p2516, %r441, 2146435072;
	mov.f64 	%fd5732, %fd5791;
	@%p2516 bra 	$L__BB0_1723;
	setp.num.f64 	%p2517, %fd1980, %fd1980;
	@%p2517 bra 	$L__BB0_1721;
	mov.f64 	%fd4697, 0d4000000000000000;
	add.rn.f64 	%fd5732, %fd1980, %fd4697;
	bra.uni 	$L__BB0_1723;
$L__BB0_1721:
	setp.neu.f64 	%p2518, %fd2075, 0d7FF0000000000000;
	mov.f64 	%fd5732, %fd5791;
	@%p2518 bra 	$L__BB0_1723;
	selp.b32 	%r3386, %r414, %r76, %p23;
	selp.b32 	%r3387, %r3386, %r76, %p2514;
	mov.b32 	%r3388, 0;
	mov.b64 	%fd5732, {%r3388, %r3387};
$L__BB0_1723:
	setp.ne.s32 	%p2520, %r437, 2146435072;
	setp.eq.f64 	%p2521, %fd1980, 0d3FF0000000000000;
	selp.f64 	%fd4698, 0d3FF0000000000000, %fd5732, %p2521;
	add.f64 	%fd2080, %fd2074, %fd4698;
	mov.f64 	%fd5733, %fd5792;
	@%p2520 bra 	$L__BB0_1728;
	setp.num.f64 	%p2522, %fd2056, %fd2056;
	@%p2522 bra 	$L__BB0_1726;
	mov.f64 	%fd4699, 0d4000000000000000;
	add.rn.f64 	%fd5733, %fd2056, %fd4699;
	bra.uni 	$L__BB0_1728;
$L__BB0_1726:
	setp.neu.f64 	%p2523, %fd2057, 0d7FF0000000000000;
	mov.f64 	%fd5733, %fd5792;
	@%p2523 bra 	$L__BB0_1728;
	setp.lt.s32 	%p2524, %r436, 0;
	or.b32  	%r3389, %r76, -2147483648;
	selp.b32 	%r3390, %r3389, %r76, %p23;
	selp.b32 	%r3391, %r3390, %r76, %p2524;
	mov.b32 	%r3392, 0;
	mov.b64 	%fd5733, {%r3392, %r3391};
$L__BB0_1728:
	setp.eq.f64 	%p2525, %fd2056, 0d3FF0000000000000;
	and.b32  	%r3393, %r75, 2146435072;
	setp.eq.s32 	%p2527, %r3393, 1062207488;
	add.f64 	%fd4700, %fd5733, 0d3FF0000000000000;
	sqrt.rn.f64 	%fd4701, %fd4700;
	mul.f64 	%fd4702, %fd4701, 0d3FF8000000000000;
	selp.f64 	%fd2084, 0d4000F876CCDF6CDA, %fd4702, %p2525;
	{
	.reg .b32 %temp; 
	mov.b64 	{%temp, %r442}, %fd2084;
	}
	abs.f64 	%fd2085, %fd2084;
	{ // callseq 186, 0
	.param .b64 param0;
	st.param.f64 	[param0], %fd2085;
	.param .b64 param1;
	st.param.f64 	[param1], 0d4000000000000000;
	.param .b64 retval0;
	call.uni (retval0), 
	__internal_accurate_pow, 
	(
	param0, 
	param1
	);
	ld.param.f64 	%fd4703, [retval0];
	} // callseq 186
	setp.lt.s32 	%p2528, %r442, 0;
	neg.f64 	%fd4705, %fd4703;
	selp.f64 	%fd4706, %fd4705, %fd4703, %p2527;
	selp.f64 	%fd4707, %fd4706, %fd4703, %p2528;
	setp.eq.f64 	%p2529, %fd2084, 0d0000000000000000;
	selp.b32 	%r3394, %r442, 0, %p2527;
	or.b32  	%r3395, %r3394, 2146435072;
	selp.b32 	%r3396, %r3395, %r3394, %p2511;
	mov.b32 	%r3397, 0;
	mov.b64 	%fd4708, {%r3397, %r3396};
	selp.f64 	%fd5734, %fd4708, %fd4707, %p2529;
	add.f64 	%fd4709, %fd2084, 0d4000000000000000;
	{
	.reg .b32 %temp; 
	mov.b64 	{%temp, %r3398}, %fd4709;
	}
	and.b32  	%r3399, %r3398, 2146435072;
	setp.ne.s32 	%p2530, %r3399, 2146435072;
	@%p2530 bra 	$L__BB0_1733;
	setp.num.f64 	%p2531, %fd2084, %fd2084;
	@%p2531 bra 	$L__BB0_1731;
	mov.f64 	%fd4710, 0d4000000000000000;
	add.rn.f64 	%fd5734, %fd2084, %fd4710;
	bra.uni 	$L__BB0_1733;
$L__BB0_1731:
	setp.neu.f64 	%p2532, %fd2085, 0d7FF0000000000000;
	@%p2532 bra 	$L__BB0_1733;
	or.b32  	%r3400, %r76, -2147483648;
	selp.b32 	%r3401, %r3400, %r76, %p23;
	selp.b32 	%r3402, %r3401, %r76, %p2528;
	mov.b32 	%r3403, 0;
	mov.b64 	%fd5734, {%r3403, %r3402};
$L__BB0_1733:
	setp.eq.f64 	%p2534, %fd2084, 0d3FF0000000000000;
	selp.f64 	%fd4711, 0d3FF0000000000000, %fd5734, %p2534;
	mul.f64 	%fd4712, %fd2080, 0dC000000000000000;
	div.rn.f64 	%fd2090, %fd4712, %fd4711;
	fma.rn.f64 	%fd4713, %fd2090, 0d3FF71547652B82FE, 0d4338000000000000;
	{
	.reg .b32 %temp; 
	mov.b64 	{%r443, %temp}, %fd4713;
	}
	mov.f64 	%fd4714, 0dC338000000000000;
	add.rn.f64 	%fd4715, %fd4713, %fd4714;
	fma.rn.f64 	%fd4716, %fd4715, 0dBFE62E42FEFA39EF, %fd2090;
	fma.rn.f64 	%fd4717, %fd4715, 0dBC7ABC9E3B39803F, %fd4716;
	fma.rn.f64 	%fd4718, %fd4717, 0d3E5ADE1569CE2BDF, 0d3E928AF3FCA213EA;
	fma.rn.f64 	%fd4719, %fd4718, %fd4717, 0d3EC71DEE62401315;
	fma.rn.f64 	%fd4720, %fd4719, %fd4717, 0d3EFA01997C89EB71;
	fma.rn.f64 	%fd4721, %fd4720, %fd4717, 0d3F2A01A014761F65;
	fma.rn.f64 	%fd4722, %fd4721, %fd4717, 0d3F56C16C1852B7AF;
	fma.rn.f64 	%fd4723, %fd4722, %fd4717, 0d3F81111111122322;
	fma.rn.f64 	%fd4724, %fd4723, %fd4717, 0d3FA55555555502A1;
	fma.rn.f64 	%fd4725, %fd4724, %fd4717, 0d3FC5555555555511;
	fma.rn.f64 	%fd4726, %fd4725, %fd4717, 0d3FE000000000000B;
	fma.rn.f64 	%fd4727, %fd4726, %fd4717, 0d3FF0000000000000;
	fma.rn.f64 	%fd4728, %fd4727, %fd4717, 0d3FF0000000000000;
	{
	.reg .b32 %temp; 
	mov.b64 	{%r444, %temp}, %fd4728;
	}
	{
	.reg .b32 %temp; 
	mov.b64 	{%temp, %r445}, %fd4728;
	}
	shl.b32 	%r3404, %r443, 20;
	add.s32 	%r3405, %r3404, %r445;
	mov.b64 	%fd5735, {%r444, %r3405};
	{
	.reg .b32 %temp; 
	mov.b64 	{%temp, %r3406}, %fd2090;
	}
	mov.b32 	%f35, %r3406;
	abs.f32 	%f16, %f35;
	setp.lt.f32 	%p2535, %f16, 0f4086232B;
	@%p2535 bra 	$L__BB0_1736;
	setp.lt.f64 	%p2536, %fd2090, 0d0000000000000000;
	add.f64 	%fd4729, %fd2090, 0d7FF0000000000000;
	selp.f64 	%fd5735, 0d0000000000000000, %fd4729, %p2536;
	setp.geu.f32 	%p2537, %f16, 0f40874800;
	@%p2537 bra 	$L__BB0_1736;
	shr.u32 	%r3407, %r443, 31;
	add.s32 	%r3408, %r443, %r3407;
	shr.s32 	%r3409, %r3408, 1;
	shl.b32 	%r3410, %r3409, 20;
	add.s32 	%r3411, %r445, %r3410;
	mov.b64 	%fd4730, {%r444, %r3411};
	sub.s32 	%r3412, %r443, %r3409;
	shl.b32 	%r3413, %r3412, 20;
	add.s32 	%r3414, %r3413, 1072693248;
	mov.b32 	%r3415, 0;
	mov.b64 	%fd4731, {%r3415, %r3414};
	mul.f64 	%fd5735, %fd4731, %fd4730;
$L__BB0_1736:
	mul.f64 	%fd2095, %fd248, 0d3FE0000000000000;
	setp.geu.f64 	%p2538, %fd1984, %fd2095;
	mul.f64 	%fd4732, %fd2055, %fd2068;
	mul.f64 	%fd2096, %fd4732, %fd5735;
	@%p2538 bra 	$L__BB0_1765;
	setp.lt.s32 	%p2576, %r523, 1;
	sub.f64 	%fd2097, %fd2095, %fd1984;
	mov.f64 	%fd5741, 0d0000000000000000;
	@%p2576 bra 	$L__BB0_1764;
	setp.eq.s32 	%p2577, %r18, 0;
	{
	.reg .b32 %temp; 
	mov.b64 	{%temp, %r446}, %fd2097;
	}
	abs.f64 	%fd2098, %fd2097;
	mov.f64 	%fd5741, 0d0000000000000000;
	mov.b32 	%r4212, 0;
	@%p2577 bra 	$L__BB0_1755;
	mov.f64 	%fd5741, 0d0000000000000000;
	mov.b32 	%r4211, 0;
$L__BB0_1740:
	setp.neu.f64 	%p2578, %fd2097, 0d0000000000000000;
	setp.lt.s32 	%p2579, %r446, 0;
	mul.wide.u32 	%rd596, %r4211, 8;
	add.s64 	%rd597, %rd175, %rd596;
	ld.f64 	%fd2100, [%rd597];
	add.s32 	%r3476, %r4211, 1;
	cvt.rn.f64.u32 	%fd2101, %r3476;
	{
	.reg .b32 %temp; 
	mov.b64 	{%temp, %r448}, %fd2101;
	}
	shr.u32 	%r3477, %r448, 20;
	and.b32  	%r3478, %r3477, 2047;
	add.s32 	%r3479, %r3478, -1012;
	mov.b64 	%rd598, %fd2101;
	shl.b64 	%rd599, %rd598, %r3479;
	setp.eq.s64 	%p2580, %rd599, -9223372036854775808;
	{ // callseq 190, 0
	.param .b64 param0;
	st.param.f64 	[param0], %fd2098;
	.param .b64 param1;
	st.param.f64 	[param1], %fd2101;
	.param .b64 retval0;
	call.uni (retval0), 
	__internal_accurate_pow, 
	(
	param0, 
	param1
	);
	ld.param.f64 	%fd4759, [retval0];
	} // callseq 190
	and.pred  	%p121, %p2579, %p2580;
	neg.f64 	%fd4761, %fd4759;
	selp.f64 	%fd5738, %fd4761, %fd4759, %p121;
	@%p2578 bra 	$L__BB0_1742;
	mov.b64 	%rd601, %fd2101;
	shr.u32 	%r3480, %r448, 20;
	and.b32  	%r3481, %r3480, 2047;
	add.s32 	%r3482, %r3481, -1012;
	shl.b64 	%rd602, %rd601, %r3482;
	setp.eq.s64 	%p2581, %rd602, -9223372036854775808;
	selp.b32 	%r3483, %r446, 0, %p2581;
	setp.lt.s32 	%p2582, %r448, 0;
	or.b32  	%r3484, %r3483, 2146435072;
	selp.b32 	%r3485, %r3484, %r3483, %p2582;
	mov.b32 	%r3486, 0;
	mov.b64 	%fd5738, {%r3486, %r3485};
$L__BB0_1742:
	add.f64 	%fd4762, %fd2097, %fd2101;
	{
	.reg .b32 %temp; 
	mov.b64 	{%temp, %r3487}, %fd4762;
	}
	and.b32  	%r3488, %r3487, 2146435072;
	setp.ne.s32 	%p2583, %r3488, 2146435072;
	@%p2583 bra 	$L__BB0_1747;
	setp.num.f64 	%p2584, %fd2097, %fd2097;
	@%p2584 bra 	$L__BB0_1745;
	add.rn.f64 	%fd5738, %fd2097, %fd2101;
	bra.uni 	$L__BB0_1747;
$L__BB0_1745:
	setp.neu.f64 	%p2585, %fd2098, 0d7FF0000000000000;
	@%p2585 bra 	$L__BB0_1747;
	setp.lt.s32 	%p2586, %r448, 0;
	selp.b32 	%r3489, 0, 2146435072, %p2586;
	and.b32  	%r3490, %r448, 2147483647;
	setp.ne.s32 	%p2587, %r3490, 1071644672;
	or.b32  	%r3491, %r3489, -2147483648;
	selp.b32 	%r3492, %r3491, %r3489, %p2587;
	selp.b32 	%r3493, %r3492, %r3489, %p121;
	mov.b32 	%r3494, 0;
	mov.b64 	%fd5738, {%r3494, %r3493};
$L__BB0_1747:
	setp.eq.f64 	%p2588, %fd2097, 0d3FF0000000000000;
	selp.f64 	%fd4763, 0d3FF0000000000000, %fd5738, %p2588;
	div.rn.f64 	%fd4764, %fd2100, %fd2101;
	fma.rn.f64 	%fd2108, %fd4764, %fd4763, %fd5741;
	mul.wide.u32 	%rd603, %r4211, 8;
	add.s64 	%rd604, %rd175, %rd603;
	ld.f64 	%fd2109, [%rd604+8];
	add.s32 	%r4211, %r4211, 2;
	cvt.rn.f64.u32 	%fd2110, %r4211;
	{
	.reg .b32 %temp; 
	mov.b64 	{%temp, %r450}, %fd2110;
	}
	shr.u32 	%r3495, %r450, 20;
	and.b32  	%r3496, %r3495, 2047;
	add.s32 	%r3497, %r3496, -1012;
	mov.b64 	%rd605, %fd2110;
	shl.b64 	%rd606, %rd605, %r3497;
	setp.eq.s64 	%p2591, %rd606, -9223372036854775808;
	{ // callseq 191, 0
	.param .b64 param0;
	st.param.f64 	[param0], %fd2098;
	.param .b64 param1;
	st.param.f64 	[param1], %fd2110;
	.param .b64 retval0;
	call.uni (retval0), 
	__internal_accurate_pow, 
	(
	param0, 
	param1
	);
	ld.param.f64 	%fd4765, [retval0];
	} // callseq 191
	and.pred  	%p122, %p2579, %p2591;
	neg.f64 	%fd4767, %fd4765;
	selp.f64 	%fd5740, %fd4767, %fd4765, %p122;
	@%p2578 bra 	$L__BB0_1749;
	mov.b64 	%rd608, %fd2110;
	shr.u32 	%r3498, %r450, 20;
	and.b32  	%r3499, %r3498, 2047;
	add.s32 	%r3500, %r3499, -1012;
	shl.b64 	%rd609, %rd608, %r3500;
	setp.eq.s64 	%p2592, %rd609, -9223372036854775808;
	selp.b32 	%r3501, %r446, 0, %p2592;
	setp.lt.s32 	%p2593, %r450, 0;
	or.b32  	%r3502, %r3501, 2146435072;
	selp.b32 	%r3503, %r3502, %r3501, %p2593;
	mov.b32 	%r3504, 0;
	mov.b64 	%fd5740, {%r3504, %r3503};
$L__BB0_1749:
	add.f64 	%fd4768, %fd2097, %fd2110;
	{
	.reg .b32 %temp; 
	mov.b64 	{%temp, %r3505}, %fd4768;
	}
	and.b32  	%r3506, %r3505, 2146435072;
	setp.ne.s32 	%p2594, %r3506, 2146435072;
	@%p2594 bra 	$L__BB0_1754;
	setp.nan.f64 	%p2595, %fd2097, %fd2097;
	@%p2595 bra 	$L__BB0_1753;
	setp.neu.f64 	%p2596, %fd2098, 0d7FF0000000000000;
	@%p2596 bra 	$L__BB0_1754;
	setp.lt.s32 	%p2597, %r450, 0;
	selp.b32 	%r3507, 0, 2146435072, %p2597;
	and.b32  	%r3508, %r450, 2147483647;
	setp.ne.s32 	%p2598, %r3508, 1071644672;
	or.b32  	%r3509, %r3507, -2147483648;
	selp.b32 	%r3510, %r3509, %r3507, %p2598;
	selp.b32 	%r3511, %r3510, %r3507, %p122;
	mov.b32 	%r3512, 0;
	mov.b64 	%fd5740, {%r3512, %r3511};
	bra.uni 	$L__BB0_1754;
$L__BB0_1753:
	add.rn.f64 	%fd5740, %fd2097, %fd2110;
$L__BB0_1754:
	selp.f64 	%fd4769, 0d3FF0000000000000, %fd5740, %p2588;
	div.rn.f64 	%fd4770, %fd2109, %fd2110;
	fma.rn.f64 	%fd5741, %fd4770, %fd4769, %fd2108;
	setp.ne.s32 	%p2600, %r4211, %r20;
	mov.u32 	%r4212, %r20;
	@%p2600 bra 	$L__BB0_1740;
$L__BB0_1755:
	setp.eq.s32 	%p2601, %r19, 0;
	@%p2601 bra 	$L__BB0_1764;
	setp.neu.f64 	%p2602, %fd2097, 0d0000000000000000;
	setp.lt.s32 	%p2603, %r446, 0;
	mul.wide.u32 	%rd610, %r4212, 8;
	add.s64 	%rd611, %rd175, %rd610;
	ld.f64 	%fd2120, [%rd611];
	add.s32 	%r3513, %r4212, 1;
	cvt.rn.f64.u32 	%fd2121, %r3513;
	{
	.reg .b32 %temp; 
	mov.b64 	{%temp, %r452}, %fd2121;
	}
	shr.u32 	%r3514, %r452, 20;
	and.b32  	%r3515, %r3514, 2047;
	add.s32 	%r3516, %r3515, -1012;
	mov.b64 	%rd612, %fd2121;
	shl.b64 	%rd613, %rd612, %r3516;
	setp.eq.s64 	%p2604, %rd613, -9223372036854775808;
	{ // callseq 192, 0
	.param .b64 param0;
	st.param.f64 	[param0], %fd2098;
	.param .b64 param1;
	st.param.f64 	[param1], %fd2121;
	.param .b64 retval0;
	call.uni (retval0), 
	__internal_accurate_pow, 
	(
	param0, 
	param1
	);
	ld.param.f64 	%fd4771, [retval0];
	} // callseq 192
	and.pred  	%p123, %p2603, %p2604;
	neg.f64 	%fd4773, %fd4771;
	selp.f64 	%fd5744, %fd4773, %fd4771, %p123;
	@%p2602 bra 	$L__BB0_1758;
	mov.b64 	%rd615, %fd2121;
	shr.u32 	%r3517, %r452, 20;
	and.b32  	%r3518, %r3517, 2047;
	add.s32 	%r3519, %r3518, -1012;
	shl.b64 	%rd616, %rd615, %r3519;
	setp.eq.s64 	%p2605, %rd616, -9223372036854775808;
	selp.b32 	%r3520, %r446, 0, %p2605;
	setp.lt.s32 	%p2606, %r452, 0;
	or.b32  	%r3521, %r3520, 2146435072;
	selp.b32 	%r3522, %r3521, %r3520, %p2606;
	mov.b32 	%r3523, 0;
	mov.b64 	%fd5744, {%r3523, %r3522};
$L__BB0_1758:
	add.f64 	%fd4774, %fd2097, %fd2121;
	{
	.reg .b32 %temp; 
	mov.b64 	{%temp, %r3524}, %fd4774;
	}
	and.b32  	%r3525, %r3524, 2146435072;
	setp.ne.s32 	%p2607, %r3525, 2146435072;
	@%p2607 bra 	$L__BB0_1763;
	setp.nan.f64 	%p2608, %fd2097, %fd2097;
	@%p2608 bra 	$L__BB0_1762;
	setp.neu.f64 	%p2609, %fd2098, 0d7FF0000000000000;
	@%p2609 bra 	$L__BB0_1763;
	setp.lt.s32 	%p2610, %r452, 0;
	selp.b32 	%r3526, 0, 2146435072, %p2610;
	and.b32  	%r3527, %r452, 2147483647;
	setp.ne.s32 	%p2611, %r3527, 1071644672;
	or.b32  	%r3528, %r3526, -2147483648;
	selp.b32 	%r3529, %r3528, %r3526, %p2611;
	selp.b32 	%r3530, %r3529, %r3526, %p123;
	mov.b32 	%r3531, 0;
	mov.b64 	%fd5744, {%r3531, %r3530};
	bra.uni 	$L__BB0_1763;
$L__BB0_1762:
	add.rn.f64 	%fd5744, %fd2097, %fd2121;
$L__BB0_1763:
	setp.eq.f64 	%p2612, %fd2097, 0d3FF0000000000000;
	selp.f64 	%fd4775, 0d3FF0000000000000, %fd5744, %p2612;
	div.rn.f64 	%fd4776, %fd2120, %fd2121;
	fma.rn.f64 	%fd5741, %fd4776, %fd4775, %fd5741;
$L__BB0_1764:
	sub.f64 	%fd5756, %fd2, %fd5741;
	bra.uni 	$L__BB0_1793;
$L__BB0_1765:
	setp.lt.s32 	%p2539, %r523, 1;
	sub.f64 	%fd2131, %fd1984, %fd2095;
	mov.f64 	%fd5751, 0d0000000000000000;
	@%p2539 bra 	$L__BB0_1792;
	setp.eq.s32 	%p2540, %r18, 0;
	{
	.reg .b32 %temp; 
	mov.b64 	{%temp, %r453}, %fd2131;
	}
	abs.f64 	%fd2132, %fd2131;
	mov.f64 	%fd5751, 0d0000000000000000;
	mov.b32 	%r4214, 0;
	@%p2540 bra 	$L__BB0_1783;
	mov.f64 	%fd5751, 0d0000000000000000;
	mov.b32 	%r4213, 0;
$L__BB0_1768:
	setp.neu.f64 	%p2541, %fd2131, 0d0000000000000000;
	setp.lt.s32 	%p2542, %r453, 0;
	mul.wide.u32 	%rd575, %r4213, 8;
	add.s64 	%rd576, %rd175, %rd575;
	ld.f64 	%fd2134, [%rd576];
	add.s32 	%r3418, %r4213, 1;
	cvt.rn.f64.u32 	%fd2135, %r3418;
	{
	.reg .b32 %temp; 
	mov.b64 	{%temp, %r455}, %fd2135;
	}
	shr.u32 	%r3419, %r455, 20;
	and.b32  	%r3420, %r3419, 2047;
	add.s32 	%r3421, %r3420, -1012;
	mov.b64 	%rd577, %fd2135;
	shl.b64 	%rd578, %rd577, %r3421;
	setp.eq.s64 	%p2543, %rd578, -9223372036854775808;
	{ // callseq 187, 0
	.param .b64 param0;
	st.param.f64 	[param0], %fd2132;
	.param .b64 param1;
	st.param.f64 	[param1], %fd2135;
	.param .b64 retval0;
	call.uni (retval0), 
	__internal_accurate_pow, 
	(
	param0, 
	param1
	);
	ld.param.f64 	%fd4737, [retval0];
	} // callseq 187
	and.pred  	%p124, %p2542, %p2543;
	neg.f64 	%fd4739, %fd4737;
	selp.f64 	%fd5748, %fd4739, %fd4737, %p124;
	@%p2541 bra 	$L__BB0_1770;
	mov.b64 	%rd580, %fd2135;
	shr.u32 	%r3422, %r455, 20;
	and.b32  	%r3423, %r3422, 2047;
	add.s32 	%r3424, %r3423, -1012;
	shl.b64 	%rd581, %rd580, %r3424;
	setp.eq.s64 	%p2544, %rd581, -9223372036854775808;
	selp.b32 	%r3425, %r453, 0, %p2544;
	setp.lt.s32 	%p2545, %r455, 0;
	or.b32  	%r3426, %r3425, 2146435072;
	selp.b32 	%r3427, %r3426, %r3425, %p2545;
	mov.b32 	%r3428, 0;
	mov.b64 	%fd5748, {%r3428, %r3427};
$L__BB0_1770:
	add.f64 	%fd4740, %fd2131, %fd2135;
	{
	.reg .b32 %temp; 
	mov.b64 	{%temp, %r3429}, %fd4740;
	}
	and.b32  	%r3430, %r3429, 2146435072;
	setp.ne.s32 	%p2546, %r3430, 2146435072;
	@%p2546 bra 	$L__BB0_1775;
	setp.num.f64 	%p2547, %fd2131, %fd2131;
	@%p2547 bra 	$L__BB0_1773;
	add.rn.f64 	%fd5748, %fd2131, %fd2135;
	bra.uni 	$L__BB0_1775;
$L__BB0_1773:
	setp.neu.f64 	%p2548, %fd2132, 0d7FF0000000000000;
	@%p2548 bra 	$L__BB0_1775;
	setp.lt.s32 	%p2549, %r455, 0;
	selp.b32 	%r3431, 0, 2146435072, %p2549;
	and.b32  	%r3432, %r455, 2147483647;
	setp.ne.s32 	%p2550, %r3432, 1071644672;
	or.b32  	%r3433, %r3431, -2147483648;
	selp.b32 	%r3434, %r3433, %r3431, %p2550;
	selp.b32 	%r3435, %r3434, %r3431, %p124;
	mov.b32 	%r3436, 0;
	mov.b64 	%fd5748, {%r3436, %r3435};
$L__BB0_1775:
	setp.eq.f64 	%p2551, %fd2131, 0d3FF0000000000000;
	selp.f64 	%fd4741, 0d3FF0000000000000, %fd5748, %p2551;
	div.rn.f64 	%fd4742, %fd2134, %fd2135;
	fma.rn.f64 	%fd2142, %fd4742, %fd4741, %fd5751;
	mul.wide.u32 	%rd582, %r4213, 8;
	add.s64 	%rd583, %rd175, %rd582;
	ld.f64 	%fd2143, [%rd583+8];
	add.s32 	%r4213, %r4213, 2;
	cvt.rn.f64.u32 	%fd2144, %r4213;
	{
	.reg .b32 %temp; 
	mov.b64 	{%temp, %r457}, %fd2144;
	}
	shr.u32 	%r3437, %r457, 20;
	and.b32  	%r3438, %r3437, 2047;
	add.s32 	%r3439, %r3438, -1012;
	mov.b64 	%rd584, %fd2144;
	shl.b64 	%rd585, %rd584, %r3439;
	setp.eq.s64 	%p2554, %rd585, -9223372036854775808;
	{ // callseq 188, 0
	.param .b64 param0;
	st.param.f64 	[param0], %fd2132;
	.param .b64 param1;
	st.param.f64 	[param1], %fd2144;
	.param .b64 retval0;
	call.uni (retval0), 
	__internal_accurate_pow, 
	(
	param0, 
	param1
	);
	ld.param.f64 	%fd4743, [retval0];
	} // callseq 188
	and.pred  	%p125, %p2542, %p2554;
	neg.f64 	%fd4745, %fd4743;
	selp.f64 	%fd5750, %fd4745, %fd4743, %p125;
	@%p2541 bra 	$L__BB0_1777;
	mov.b64 	%rd587, %fd2144;
	shr.u32 	%r3440, %r457, 20;
	and.b32  	%r3441, %r3440, 2047;
	add.s32 	%r3442, %r3441, -1012;
	shl.b64 	%rd588, %rd587, %r3442;
	setp.eq.s64 	%p2555, %rd588, -9223372036854775808;
	selp.b32 	%r3443, %r453, 0, %p2555;
	setp.lt.s32 	%p2556, %r457, 0;
	or.b32  	%r3444, %r3443, 2146435072;
	selp.b32 	%r3445, %r3444, %r3443, %p2556;
	mov.b32 	%r3446, 0;
	mov.b64 	%fd5750, {%r3446, %r3445};
$L__BB0_1777:
	add.f64 	%fd4746, %fd2131, %fd2144;
	{
	.reg .b32 %temp; 
	mov.b64 	{%temp, %r3447}, %fd4746;
	}
	and.b32  	%r3448, %r3447, 2146435072;
	setp.ne.s32 	%p2557, %r3448, 2146435072;
	@%p2557 bra 	$L__BB0_1782;
	setp.nan.f64 	%p2558, %fd2131, %fd2131;
	@%p2558 bra 	$L__BB0_1781;
	setp.neu.f64 	%p2559, %fd2132, 0d7FF0000000000000;
	@%p2559 bra 	$L__BB0_1782;
	setp.lt.s32 	%p2560, %r457, 0;
	selp.b32 	%r3449, 0, 2146435072, %p2560;
	and.b32  	%r3450, %r457, 2147483647;
	setp.ne.s32 	%p2561, %r3450, 1071644672;
	or.b32  	%r3451, %r3449, -2147483648;
	selp.b32 	%r3452, %r3451, %r3449, %p2561;
	selp.b32 	%r3453, %r3452, %r3449, %p125;
	mov.b32 	%r3454, 0;
	mov.b64 	%fd5750, {%r3454, %r3453};
	bra.uni 	$L__BB0_1782;
$L__BB0_1781:
	add.rn.f64 	%fd5750, %fd2131, %fd2144;
$L__BB0_1782:
	selp.f64 	%fd4747, 0d3FF0000000000000, %fd5750, %p2551;
	div.rn.f64 	%fd4748, %fd2143, %fd2144;
	fma.rn.f64 	%fd5751, %fd4748, %fd4747, %fd2142;
	setp.ne.s32 	%p2563, %r4213, %r20;
	mov.u32 	%r4214, %r20;
	@%p2563 bra 	$L__BB0_1768;
$L__BB0_1783:
	setp.eq.s32 	%p2564, %r19, 0;
	@%p2564 bra 	$L__BB0_1792;
	setp.neu.f64 	%p2565, %fd2131, 0d0000000000000000;
	setp.lt.s32 	%p2566, %r453, 0;
	mul.wide.u32 	%rd589, %r4214, 8;
	add.s64 	%rd590, %rd175, %rd589;
	ld.f64 	%fd2154, [%rd590];
	add.s32 	%r3455, %r4214, 1;
	cvt.rn.f64.u32 	%fd2155, %r3455;
	{
	.reg .b32 %temp; 
	mov.b64 	{%temp, %r459}, %fd2155;
	}
	shr.u32 	%r3456, %r459, 20;
	and.b32  	%r3457, %r3456, 2047;
	add.s32 	%r3458, %r3457, -1012;
	mov.b64 	%rd591, %fd2155;
	shl.b64 	%rd592, %rd591, %r3458;
	setp.eq.s64 	%p2567, %rd592, -9223372036854775808;
	{ // callseq 189, 0
	.param .b64 param0;
	st.param.f64 	[param0], %fd2132;
	.param .b64 param1;
	st.param.f64 	[param1], %fd2155;
	.param .b64 retval0;
	call.uni (retval0), 
	__internal_accurate_pow, 
	(
	param0, 
	param1
	);
	ld.param.f64 	%fd4749, [retval0];
	} // callseq 189
	and.pred  	%p126, %p2566, %p2567;
	neg.f64 	%fd4751, %fd4749;
	selp.f64 	%fd5754, %fd4751, %fd4749, %p126;
	@%p2565 bra 	$L__BB0_1786;
	mov.b64 	%rd594, %fd2155;
	shr.u32 	%r3459, %r459, 20;
	and.b32  	%r3460, %r3459, 2047;
	add.s32 	%r3461, %r3460, -1012;
	shl.b64 	%rd595, %rd594, %r3461;
	setp.eq.s64 	%p2568, %rd595, -9223372036854775808;
	selp.b32 	%r3462, %r453, 0, %p2568;
	setp.lt.s32 	%p2569, %r459, 0;
	or.b32  	%r3463, %r3462, 2146435072;
	selp.b32 	%r3464, %r3463, %r3462, %p2569;
	mov.b32 	%r3465, 0;
	mov.b64 	%fd5754, {%r3465, %r3464};
$L__BB0_1786:
	add.f64 	%fd4752, %fd2131, %fd2155;
	{
	.reg .b32 %temp; 
	mov.b64 	{%temp, %r3466}, %fd4752;
	}
	and.b32  	%r3467, %r3466, 2146435072;
	setp.ne.s32 	%p2570, %r3467, 2146435072;
	@%p2570 bra 	$L__BB0_1791;
	setp.nan.f64 	%p2571, %fd2131, %fd2131;
	@%p2571 bra 	$L__BB0_1790;
	setp.neu.f64 	%p2572, %fd2132, 0d7FF0000000000000;
	@%p2572 bra 	$L__BB0_1791;
	setp.lt.s32 	%p2573, %r459, 0;
	selp.b32 	%r3468, 0, 2146435072, %p2573;
	and.b32  	%r3469, %r459, 2147483647;
	setp.ne.s32 	%p2574, %r3469, 1071644672;
	or.b32  	%r3470, %r3468, -2147483648;
	selp.b32 	%r3471, %r3470, %r3468, %p2574;
	selp.b32 	%r3472, %r3471, %r3468, %p126;
	mov.b32 	%r3473, 0;
	mov.b64 	%fd5754, {%r3473, %r3472};
	bra.uni 	$L__BB0_1791;
$L__BB0_1790:
	add.rn.f64 	%fd5754, %fd2131, %fd2155;
$L__BB0_1791:
	setp.eq.f64 	%p2575, %fd2131, 0d3FF0000000000000;
	selp.f64 	%fd4753, 0d3FF0000000000000, %fd5754, %p2575;
	div.rn.f64 	%fd4754, %fd2154, %fd2155;
	fma.rn.f64 	%fd5751, %fd4754, %fd4753, %fd5751;
$L__BB0_1792:
	add.f64 	%fd5756, %fd2, %fd5751;
$L__BB0_1793:
	setp.ne.s32 	%p2613, %r437, 2146435072;
	sub.f64 	%fd2166, %fd1978, %fd5756;
	mov.f64 	%fd5757, %fd5792;
	@%p2613 bra 	$L__BB0_1798;
	setp.num.f64 	%p2614, %fd2056, %fd2056;
	@%p2614 bra 	$L__BB0_1796;
	mov.f64 	%fd4777, 0d4000000000000000;
	add.rn.f64 	%fd5757, %fd2056, %fd4777;
	bra.uni 	$L__BB0_1798;
$L__BB0_1796:
	setp.neu.f64 	%p2615, %fd2057, 0d7FF0000000000000;
	mov.f64 	%fd5757, %fd5792;
	@%p2615 bra 	$L__BB0_1798;
	setp.lt.s32 	%p2616, %r436, 0;
	or.b32  	%r3532, %r76, -2147483648;
	selp.b32 	%r3533, %r3532, %r76, %p23;
	selp.b32 	%r3534, %r3533, %r76, %p2616;
	mov.b32 	%r3535, 0;
	mov.b64 	%fd5757, {%r3535, %r3534};
$L__BB0_1798:
	setp.eq.f64 	%p2617, %fd2056, 0d3FF0000000000000;
	setp.lt.s32 	%p2618, %r77, 0;
	and.b32  	%r3536, %r77, 2146435072;
	setp.eq.s32 	%p2619, %r3536, 1072693248;
	add.f64 	%fd4778, %fd5757, 0d3FF0000000000000;
	sqrt.rn.f64 	%fd4779, %fd4778;
	mul.f64 	%fd4780, %fd4779, 0d3FF8000000000000;
	selp.f64 	%fd2170, 0d4000F876CCDF6CDA, %fd4780, %p2617;
	{
	.reg .b32 %temp; 
	mov.b64 	{%temp, %r460}, %fd2170;
	}
	abs.f64 	%fd2171, %fd2170;
	{ // callseq 193, 0
	.param .b64 param0;
	st.param.f64 	[param0], %fd2171;
	.param .b64 param1;
	st.param.f64 	[param1], 0d4010000000000000;
	.param .b64 retval0;
	call.uni (retval0), 
	__internal_accurate_pow, 
	(
	param0, 
	param1
	);
	ld.param.f64 	%fd4781, [retval0];
	} // callseq 193
	setp.lt.s32 	%p2620, %r460, 0;
	neg.f64 	%fd4783, %fd4781;
	selp.f64 	%fd4784, %fd4783, %fd4781, %p2619;
	selp.f64 	%fd4785, %fd4784, %fd4781, %p2620;
	setp.eq.f64 	%p2621, %fd2170, 0d0000000000000000;
	selp.b32 	%r3537, %r460, 0, %p2619;
	or.b32  	%r3538, %r3537, 2146435072;
	selp.b32 	%r3539, %r3538, %r3537, %p2618;
	mov.b32 	%r3540, 0;
	mov.b64 	%fd4786, {%r3540, %r3539};
	selp.f64 	%fd5758, %fd4786, %fd4785, %p2621;
	add.f64 	%fd4787, %fd2170, 0d4010000000000000;
	{
	.reg .b32 %temp; 
	mov.b64 	{%temp, %r3541}, %fd4787;
	}
	and.b32  	%r3542, %r3541, 2146435072;
	setp.ne.s32 	%p2622, %r3542, 2146435072;
	@%p2622 bra 	$L__BB0_1803;
	setp.num.f64 	%p2623, %fd2170, %fd2170;
	@%p2623 bra 	$L__BB0_1801;
	mov.f64 	%fd4788, 0d4010000000000000;
	add.rn.f64 	%fd5758, %fd2170, %fd4788;
	bra.uni 	$L__BB0_1803;
$L__BB0_1801:
	setp.neu.f64 	%p2624, %fd2171, 0d7FF0000000000000;
	@%p2624 bra 	$L__BB0_1803;
	selp.b32 	%r3543, 0, 2146435072, %p2618;
	or.b32  	%r3544, %r3543, -2147483648;
	selp.b32 	%r3545, %r3544, %r3543, %p24;
	selp.b32 	%r3546, %r3545, %r3543, %p2620;
	mov.b32 	%r3547, 0;
	mov.b64 	%fd5758, {%r3547, %r3546};
$L__BB0_1803:
	setp.lt.s32 	%p2627, %r75, 0;
	and.b32  	%r3548, %r75, 2146435072;
	setp.eq.s32 	%p2628, %r3548, 1062207488;
	setp.eq.f64 	%p2629, %fd2170, 0d3FF0000000000000;
	selp.f64 	%fd4789, 0d3FF0000000000000, %fd5758, %p2629;
	div.rn.f64 	%fd4790, %fd249, %fd4789;
	mul.f64 	%fd2176, %fd4790, 0d4010000000000000;
	{
	.reg .b32 %temp; 
	mov.b64 	{%temp, %r461}, %fd2166;
	}
	abs.f64 	%fd2177, %fd2166;
	{ // callseq 194, 0
	.param .b64 param0;
	st.param.f64 	[param0], %fd2177;
	.param .b64 param1;
	st.param.f64 	[param1], 0d4000000000000000;
	.param .b64 retval0;
	call.uni (retval0), 
	__internal_accurate_pow, 
	(
	param0, 
	param1
	);
	ld.param.f64 	%fd4791, [retval0];
	} // callseq 194
	setp.lt.s32 	%p2630, %r461, 0;
	neg.f64 	%fd4793, %fd4791;
	selp.f64 	%fd4794, %fd4793, %fd4791, %p2628;
	selp.f64 	%fd4795, %fd4794, %fd4791, %p2630;
	setp.eq.f64 	%p2631, %fd2166, 0d0000000000000000;
	selp.b32 	%r3549, %r461, 0, %p2628;
	or.b32  	%r3550, %r3549, 2146435072;
	selp.b32 	%r3551, %r3550, %r3549, %p2627;
	mov.b32 	%r3552, 0;
	mov.b64 	%fd4796, {%r3552, %r3551};
	selp.f64 	%fd5759, %fd4796, %fd4795, %p2631;
	add.f64 	%fd4797, %fd2166, 0d4000000000000000;
	{
	.reg .b32 %temp; 
	mov.b64 	{%temp, %r3553}, %fd4797;
	}
	and.b32  	%r3554, %r3553, 2146435072;
	setp.ne.s32 	%p2632, %r3554, 2146435072;
	@%p2632 bra 	$L__BB0_1808;
	setp.num.f64 	%p2633, %fd2166, %fd2166;
	@%p2633 bra 	$L__BB0_1806;
	mov.f64 	%fd4798, 0d4000000000000000;
	add.rn.f64 	%fd5759, %fd2166, %fd4798;
	bra.uni 	$L__BB0_1808;
$L__BB0_1806:
	setp.neu.f64 	%p2634, %fd2177, 0d7FF0000000000000;
	@%p2634 bra 	$L__BB0_1808;
	or.b32  	%r3555, %r76, -2147483648;
	selp.b32 	%r3556, %r3555, %r76, %p23;
	selp.b32 	%r3557, %r3556, %r76, %p2630;
	mov.b32 	%r3558, 0;
	mov.b64 	%fd5759, {%r3558, %r3557};
$L__BB0_1808:
	setp.ne.s32 	%p2636, %r441, 2146435072;
	setp.eq.f64 	%p2637, %fd2166, 0d3FF0000000000000;
	selp.f64 	%fd2182, 0d3FF0000000000000, %fd5759, %p2637;
	mov.f64 	%fd5760, %fd5791;
	@%p2636 bra 	$L__BB0_1813;
	setp.num.f64 	%p2638, %fd1980, %fd1980;
	@%p2638 bra 	$L__BB0_1811;
	mov.f64 	%fd4799, 0d4000000000000000;
	add.rn.f64 	%fd5760, %fd1980, %fd4799;
	bra.uni 	$L__BB0_1813;
$L__BB0_1811:
	setp.neu.f64 	%p2639, %fd2075, 0d7FF0000000000000;
	mov.f64 	%fd5760, %fd5791;
	@%p2639 bra 	$L__BB0_1813;
	setp.lt.s32 	%p2640, %r440, 0;
	or.b32  	%r3559, %r76, -2147483648;
	selp.b32 	%r3560, %r3559, %r76, %p23;
	selp.b32 	%r3561, %r3560, %r76, %p2640;
	mov.b32 	%r3562, 0;
	mov.b64 	%fd5760, {%r3562, %r3561};
$L__BB0_1813:
	setp.eq.f64 	%p2641, %fd1980, 0d3FF0000000000000;
	selp.f64 	%fd4800, 0d3FF0000000000000, %fd5760, %p2641;
	add.f64 	%fd2186, %fd2182, %fd4800;
	mov.f64 	%fd5761, %fd5792;
	@%p2613 bra 	$L__BB0_1818;
	setp.num.f64 	%p2643, %fd2056, %fd2056;
	@%p2643 bra 	$L__BB0_1816;
	mov.f64 	%fd4801, 0d4000000000000000;
	add.rn.f64 	%fd5761, %fd2056, %fd4801;
	bra.uni 	$L__BB0_1818;
$L__BB0_1816:
	setp.neu.f64 	%p2644, %fd2057, 0d7FF0000000000000;
	mov.f64 	%fd5761, %fd5792;
	@%p2644 bra 	$L__BB0_1818;
	setp.lt.s32 	%p2645, %r436, 0;
	or.b32  	%r3563, %r76, -2147483648;
	selp.b32 	%r3564, %r3563, %r76, %p23;
	selp.b32 	%r3565, %r3564, %r76, %p2645;
	mov.b32 	%r3566, 0;
	mov.b64 	%fd5761, {%r3566, %r3565};
$L__BB0_1818:
	and.b32  	%r3567, %r75, 2146435072;
	setp.eq.s32 	%p2648, %r3567, 1062207488;
	add.f64 	%fd4802, %fd5761, 0d3FF0000000000000;
	sqrt.rn.f64 	%fd4803, %fd4802;
	mul.f64 	%fd4804, %fd4803, 0d3FF8000000000000;
	selp.f64 	%fd2190, 0d4000F876CCDF6CDA, %fd4804, %p2617;
	{
	.reg .b32 %temp; 
	mov.b64 	{%temp, %r462}, %fd2190;
	}
	abs.f64 	%fd2191, %fd2190;
	{ // callseq 195, 0
	.param .b64 param0;
	st.param.f64 	[param0], %fd2191;
	.param .b64 param1;
	st.param.f64 	[param1], 0d4000000000000000;
	.param .b64 retval0;
	call.uni (retval0), 
	__internal_accurate_pow, 
	(
	param0, 
	param1
	);
	ld.param.f64 	%fd4805, [retval0];
	} // callseq 195
	setp.lt.s32 	%p2649, %r462, 0;
	neg.f64 	%fd4807, %fd4805;
	selp.f64 	%fd4808, %fd4807, %fd4805, %p2648;
	selp.f64 	%fd4809, %fd4808, %fd4805, %p2649;
	setp.eq.f64 	%p2650, %fd2190, 0d0000000000000000;
	selp.b32 	%r3568, %r462, 0, %p2648;
	or.b32  	%r3569, %r3568, 2146435072;
	selp.b32 	%r3570, %r3569, %r3568, %p2627;
	mov.b32 	%r3571, 0;
	mov.b64 	%fd4810, {%r3571, %r3570};
	selp.f64 	%fd5762, %fd4810, %fd4809, %p2650;
	add.f64 	%fd4811, %fd2190, 0d4000000000000000;
	{
	.reg .b32 %temp; 
	mov.b64 	{%temp, %r3572}, %fd4811;
	}
	and.b32  	%r3573, %r3572, 2146435072;
	setp.ne.s32 	%p2651, %r3573, 2146435072;
	@%p2651 bra 	$L__BB0_1823;
	setp.num.f64 	%p2652, %fd2190, %fd2190;
	@%p2652 bra 	$L__BB0_1821;
	mov.f64 	%fd4812, 0d4000000000000000;
	add.rn.f64 	%fd5762, %fd2190, %fd4812;
	bra.uni 	$L__BB0_1823;
$L__BB0_1821:
	setp.neu.f64 	%p2653, %fd2191, 0d7FF0000000000000;
	@%p2653 bra 	$L__BB0_1823;
	or.b32  	%r3574, %r76, -2147483648;
	selp.b32 	%r3575, %r3574, %r76, %p23;
	selp.b32 	%r3576, %r3575, %r76, %p2649;
	mov.b32 	%r3577, 0;
	mov.b64 	%fd5762, {%r3577, %r3576};
$L__BB0_1823:
	setp.eq.f64 	%p2655, %fd2190, 0d3FF0000000000000;
	selp.f64 	%fd4813, 0d3FF0000000000000, %fd5762, %p2655;
	mul.f64 	%fd4814, %fd2186, 0dC000000000000000;
	div.rn.f64 	%fd2196, %fd4814, %fd4813;
	fma.rn.f64 	%fd4815, %fd2196, 0d3FF71547652B82FE, 0d4338000000000000;
	{
	.reg .b32 %temp; 
	mov.b64 	{%r463, %temp}, %fd4815;
	}
	mov.f64 	%fd4816, 0dC338000000000000;
	add.rn.f64 	%fd4817, %fd4815, %fd4816;
	fma.rn.f64 	%fd4818, %fd4817, 0dBFE62E42FEFA39EF, %fd2196;
	fma.rn.f64 	%fd4819, %fd4817, 0dBC7ABC9E3B39803F, %fd4818;
	fma.rn.f64 	%fd4820, %fd4819, 0d3E5ADE1569CE2BDF, 0d3E928AF3FCA213EA;
	fma.rn.f64 	%fd4821, %fd4820, %fd4819, 0d3EC71DEE62401315;
	fma.rn.f64 	%fd4822, %fd4821, %fd4819, 0d3EFA01997C89EB71;
	fma.rn.f64 	%fd4823, %fd4822, %fd4819, 0d3F2A01A014761F65;
	fma.rn.f64 	%fd4824, %fd4823, %fd4819, 0d3F56C16C1852B7AF;
	fma.rn.f64 	%fd4825, %fd4824, %fd4819, 0d3F81111111122322;
	fma.rn.f64 	%fd4826, %fd4825, %fd4819, 0d3FA55555555502A1;
	fma.rn.f64 	%fd4827, %fd4826, %fd4819, 0d3FC5555555555511;
	fma.rn.f64 	%fd4828, %fd4827, %fd4819, 0d3FE000000000000B;
	fma.rn.f64 	%fd4829, %fd4828, %fd4819, 0d3FF0000000000000;
	fma.rn.f64 	%fd4830, %fd4829, %fd4819, 0d3FF0000000000000;
	{
	.reg .b32 %temp; 
	mov.b64 	{%r464, %temp}, %fd4830;
	}
	{
	.reg .b32 %temp; 
	mov.b64 	{%temp, %r465}, %fd4830;
	}
	shl.b32 	%r3578, %r463, 20;
	add.s32 	%r3579, %r3578, %r465;
	mov.b64 	%fd5763, {%r464, %r3579};
	{
	.reg .b32 %temp; 
	mov.b64 	{%temp, %r3580}, %fd2196;
	}
	mov.b32 	%f36, %r3580;
	abs.f32 	%f17, %f36;
	setp.lt.f32 	%p2656, %f17, 0f4086232B;
	@%p2656 bra 	$L__BB0_1826;
	setp.lt.f64 	%p2657, %fd2196, 0d0000000000000000;
	add.f64 	%fd4831, %fd2196, 0d7FF0000000000000;
	selp.f64 	%fd5763, 0d0000000000000000, %fd4831, %p2657;
	setp.geu.f32 	%p2658, %f17, 0f40874800;
	@%p2658 bra 	$L__BB0_1826;
	shr.u32 	%r3581, %r463, 31;
	add.s32 	%r3582, %r463, %r3581;
	shr.s32 	%r3583, %r3582, 1;
	shl.b32 	%r3584, %r3583, 20;
	add.s32 	%r3585, %r465, %r3584;
	mov.b64 	%fd4832, {%r464, %r3585};
	sub.s32 	%r3586, %r463, %r3583;
	shl.b32 	%r3587, %r3586, 20;
	add.s32 	%r3588, %r3587, 1072693248;
	mov.b32 	%r3589, 0;
	mov.b64 	%fd4833, {%r3589, %r3588};
	mul.f64 	%fd5763, %fd4833, %fd4832;
$L__BB0_1826:
	mul.f64 	%fd2201, %fd248, 0d3FE0000000000000;
	setp.geu.f64 	%p2659, %fd1984, %fd2201;
	mul.f64 	%fd4834, %fd1980, %fd2176;
	mul.f64 	%fd2202, %fd4834, %fd5763;
	@%p2659 bra 	$L__BB0_1855;
	setp.lt.s32 	%p2697, %r523, 1;
	sub.f64 	%fd2203, %fd2201, %fd1984;
	mov.f64 	%fd5769, 0d0000000000000000;
	@%p2697 bra 	$L__BB0_1854;
	setp.eq.s32 	%p2698, %r18, 0;
	{
	.reg .b32 %temp; 
	mov.b64 	{%temp, %r466}, %fd2203;
	}
	abs.f64 	%fd2204, %fd2203;
	mov.f64 	%fd5769, 0d0000000000000000;
	mov.b32 	%r4216, 0;
	@%p2698 bra 	$L__BB0_1845;
	mov.f64 	%fd5769, 0d0000000000000000;
	mov.b32 	%r4215, 0;
$L__BB0_1830:
	setp.neu.f64 	%p2699, %fd2203, 0d0000000000000000;
	setp.lt.s32 	%p2700, %r466, 0;
	mul.wide.u32 	%rd638, %r4215, 8;
	add.s64 	%rd639, %rd175, %rd638;
	ld.f64 	%fd2206, [%rd639];
	add.s32 	%r3650, %r4215, 1;
	cvt.rn.f64.u32 	%fd2207, %r3650;
	{
	.reg .b32 %temp; 
	mov.b64 	{%temp, %r468}, %fd2207;
	}
	shr.u32 	%r3651, %r468, 20;
	and.b32  	%r3652, %r3651, 2047;
	add.s32 	%r3653, %r3652, -1012;
	mov.b64 	%rd640, %fd2207;
	shl.b64 	%rd641, %rd640, %r3653;
	setp.eq.s64 	%p2701, %rd641, -9223372036854775808;
	{ // callseq 199, 0
	.param .b64 param0;
	st.param.f64 	[param0], %fd2204;
	.param .b64 param1;
	st.param.f64 	[param1], %fd2207;
	.param .b64 retval0;
	call.uni (retval0), 
	__internal_accurate_pow, 
	(
	param0, 
	param1
	);
	ld.param.f64 	%fd4861, [retval0];
	} // callseq 199
	and.pred  	%p127, %p2700, %p2701;
	neg.f64 	%fd4863, %fd4861;
	selp.f64 	%fd5766, %fd4863, %fd4861, %p127;
	@%p2699 bra 	$L__BB0_1832;
	mov.b64 	%rd643, %fd2207;
	shr.u32 	%r3654, %r468, 20;
	and.b32  	%r3655, %r3654, 2047;
	add.s32 	%r3656, %r3655, -1012;
	shl.b64 	%rd644, %rd643, %r3656;
	setp.eq.s64 	%p2702, %rd644, -9223372036854775808;
	selp.b32 	%r3657, %r466, 0, %p2702;
	setp.lt.s32 	%p2703, %r468, 0;
	or.b32  	%r3658, %r3657, 2146435072;
	selp.b32 	%r3659, %r3658, %r3657, %p2703;
	mov.b32 	%r3660, 0;
	mov.b64 	%fd5766, {%r3660, %r3659};
$L__BB0_1832:
	add.f64 	%fd4864, %fd2203, %fd2207;
	{
	.reg .b32 %temp; 
	mov.b64 	{%temp, %r3661}, %fd4864;
	}
	and.b32  	%r3662, %r3661, 2146435072;
	setp.ne.s32 	%p2704, %r3662, 2146435072;
	@%p2704 bra 	$L__BB0_1837;
	setp.num.f64 	%p2705, %fd2203, %fd2203;
	@%p2705 bra 	$L__BB0_1835;
	add.rn.f64 	%fd5766, %fd2203, %fd2207;
	bra.uni 	$L__BB0_1837;
$L__BB0_1835:
	setp.neu.f64 	%p2706, %fd2204, 0d7FF0000000000000;
	@%p2706 bra 	$L__BB0_1837;
	setp.lt.s32 	%p2707, %r468, 0;
	selp.b32 	%r3663, 0, 2146435072, %p2707;
	and.b32  	%r3664, %r468, 2147483647;
	setp.ne.s32 	%p2708, %r3664, 1071644672;
	or.b32  	%r3665, %r3663, -2147483648;
	selp.b32 	%r3666, %r3665, %r3663, %p2708;
	selp.b32 	%r3667, %r3666, %r3663, %p127;
	mov.b32 	%r3668, 0;
	mov.b64 	%fd5766, {%r3668, %r3667};
$L__BB0_1837:
	setp.eq.f64 	%p2709, %fd2203, 0d3FF0000000000000;
	selp.f64 	%fd4865, 0d3FF0000000000000, %fd5766, %p2709;
	div.rn.f64 	%fd4866, %fd2206, %fd2207;
	fma.rn.f64 	%fd2214, %fd4866, %fd4865, %fd5769;
	mul.wide.u32 	%rd645, %r4215, 8;
	add.s64 	%rd646, %rd175, %rd645;
	ld.f64 	%fd2215, [%rd646+8];
	add.s32 	%r4215, %r4215, 2;
	cvt.rn.f64.u32 	%fd2216, %r4215;
	{
	.reg .b32 %temp; 
	mov.b64 	{%temp, %r470}, %fd2216;
	}
	shr.u32 	%r3669, %r470, 20;
	and.b32  	%r3670, %r3669, 2047;
	add.s32 	%r3671, %r3670, -1012;
	mov.b64 	%rd647, %fd2216;
	shl.b64 	%rd648, %rd647, %r3671;
	setp.eq.s64 	%p2712, %rd648, -9223372036854775808;
	{ // callseq 200, 0
	.param .b64 param0;
	st.param.f64 	[param0], %fd2204;
	.param .b64 param1;
	st.param.f64 	[param1], %fd2216;
	.param .b64 retval0;
	call.uni (retval0), 
	__internal_accurate_pow, 
	(
	param0, 
	param1
	);
	ld.param.f64 	%fd4867, [retval0];
	} // callseq 200
	and.pred  	%p128, %p2700, %p2712;
	neg.f64 	%fd4869, %fd4867;
	selp.f64 	%fd5768, %fd4869, %fd4867, %p128;
	@%p2699 bra 	$L__BB0_1839;
	mov.b64 	%rd650, %fd2216;
	shr.u32 	%r3672, %r470, 20;
	and.b32  	%r3673, %r3672, 2047;
	add.s32 	%r3674, %r3673, -1012;
	shl.b64 	%rd651, %rd650, %r3674;
	setp.eq.s64 	%p2713, %rd651, -9223372036854775808;
	selp.b32 	%r3675, %r466, 0, %p2713;
	setp.lt.s32 	%p2714, %r470, 0;
	or.b32  	%r3676, %r3675, 2146435072;
	selp.b32 	%r3677, %r3676, %r3675, %p2714;
	mov.b32 	%r3678, 0;
	mov.b64 	%fd5768, {%r3678, %r3677};
$L__BB0_1839:
	add.f64 	%fd4870, %fd2203, %fd2216;
	{
	.reg .b32 %temp; 
	mov.b64 	{%temp, %r3679}, %fd4870;
	}
	and.b32  	%r3680, %r3679, 2146435072;
	setp.ne.s32 	%p2715, %r3680, 2146435072;
	@%p2715 bra 	$L__BB0_1844;
	setp.nan.f64 	%p2716, %fd2203, %fd2203;
	@%p2716 bra 	$L__BB0_1843;
	setp.neu.f64 	%p2717, %fd2204, 0d7FF0000000000000;
	@%p2717 bra 	$L__BB0_1844;
	setp.lt.s32 	%p2718, %r470, 0;
	selp.b32 	%r3681, 0, 2146435072, %p2718;
	and.b32  	%r3682, %r470, 2147483647;
	setp.ne.s32 	%p2719, %r3682, 1071644672;
	or.b32  	%r3683, %r3681, -2147483648;
	selp.b32 	%r3684, %r3683, %r3681, %p2719;
	selp.b32 	%r3685, %r3684, %r3681, %p128;
	mov.b32 	%r3686, 0;
	mov.b64 	%fd5768, {%r3686, %r3685};
	bra.uni 	$L__BB0_1844;
$L__BB0_1843:
	add.rn.f64 	%fd5768, %fd2203, %fd2216;
$L__BB0_1844:
	selp.f64 	%fd4871, 0d3FF0000000000000, %fd5768, %p2709;
	div.rn.f64 	%fd4872, %fd2215, %fd2216;
	fma.rn.f64 	%fd5769, %fd4872, %fd4871, %fd2214;
	setp.ne.s32 	%p2721, %r4215, %r20;
	mov.u32 	%r4216, %r20;
	@%p2721 bra 	$L__BB0_1830;
$L__BB0_1845:
	setp.eq.s32 	%p2722, %r19, 0;
	@%p2722 bra 	$L__BB0_1854;
	setp.neu.f64 	%p2723, %fd2203, 0d0000000000000000;
	setp.lt.s32 	%p2724, %r466, 0;
	mul.wide.u32 	%rd652, %r4216, 8;
	add.s64 	%rd653, %rd175, %rd652;
	ld.f64 	%fd2226, [%rd653];
	add.s32 	%r3687, %r4216, 1;
	cvt.rn.f64.u32 	%fd2227, %r3687;
	{
	.reg .b32 %temp; 
	mov.b64 	{%temp, %r472}, %fd2227;
	}
	shr.u32 	%r3688, %r472, 20;
	and.b32  	%r3689, %r3688, 2047;
	add.s32 	%r3690, %r3689, -1012;
	mov.b64 	%rd654, %fd2227;
	shl.b64 	%rd655, %rd654, %r3690;
	setp.eq.s64 	%p2725, %rd655, -9223372036854775808;
	{ // callseq 201, 0
	.param .b64 param0;
	st.param.f64 	[param0], %fd2204;
	.param .b64 param1;
	st.param.f64 	[param1], %fd2227;
	.param .b64 retval0;
	call.uni (retval0), 
	__internal_accurate_pow, 
	(
	param0, 
	param1
	);
	ld.param.f64 	%fd4873, [retval0];
	} // callseq 201
	and.pred  	%p129, %p2724, %p2725;
	neg.f64 	%fd4875, %fd4873;
	selp.f64 	%fd5772, %fd4875, %fd4873, %p129;
	@%p2723 bra 	$L__BB0_1848;
	mov.b64 	%rd657, %fd2227;
	shr.u32 	%r3691, %r472, 20;
	and.b32  	%r3692, %r3691, 2047;
	add.s32 	%r3693, %r3692, -1012;
	shl.b64 	%rd658, %rd657, %r3693;
	setp.eq.s64 	%p2726, %rd658, -9223372036854775808;
	selp.b32 	%r3694, %r466, 0, %p2726;
	setp.lt.s32 	%p2727, %r472, 0;
	or.b32  	%r3695, %r3694, 2146435072;
	selp.b32 	%r3696, %r3695, %r3694, %p2727;
	mov.b32 	%r3697, 0;
	mov.b64 	%fd5772, {%r3697, %r3696};
$L__BB0_1848:
	add.f64 	%fd4876, %fd2203, %fd2227;
	{
	.reg .b32 %temp; 
	mov.b64 	{%temp, %r3698}, %fd4876;
	}
	and.b32  	%r3699, %r3698, 2146435072;
	setp.ne.s32 	%p2728, %r3699, 2146435072;
	@%p2728 bra 	$L__BB0_1853;
	setp.nan.f64 	%p2729, %fd2203, %fd2203;
	@%p2729 bra 	$L__BB0_1852;
	setp.neu.f64 	%p2730, %fd2204, 0d7FF0000000000000;
	@%p2730 bra 	$L__BB0_1853;
	setp.lt.s32 	%p2731, %r472, 0;
	selp.b32 	%r3700, 0, 2146435072, %p2731;
	and.b32  	%r3701, %r472, 2147483647;
	setp.ne.s32 	%p2732, %r3701, 1071644672;
	or.b32  	%r3702, %r3700, -2147483648;
	selp.b32 	%r3703, %r3702, %r3700, %p2732;
	selp.b32 	%r3704, %r3703, %r3700, %p129;
	mov.b32 	%r3705, 0;
	mov.b64 	%fd5772, {%r3705, %r3704};
	bra.uni 	$L__BB0_1853;
$L__BB0_1852:
	add.rn.f64 	%fd5772, %fd2203, %fd2227;
$L__BB0_1853:
	setp.eq.f64 	%p2733, %fd2203, 0d3FF0000000000000;
	selp.f64 	%fd4877, 0d3FF0000000000000, %fd5772, %p2733;
	div.rn.f64 	%fd4878, %fd2226, %fd2227;
	fma.rn.f64 	%fd5769, %fd4878, %fd4877, %fd5769;
$L__BB0_1854:
	sub.f64 	%fd5784, %fd2, %fd5769;
	bra.uni 	$L__BB0_1883;
$L__BB0_1855:
	setp.lt.s32 	%p2660, %r523, 1;
	sub.f64 	%fd2237, %fd1984, %fd2201;
	mov.f64 	%fd5779, 0d0000000000000000;
	@%p2660 bra 	$L__BB0_1882;
	setp.eq.s32 	%p2661, %r18, 0;
	{
	.reg .b32 %temp; 
	mov.b64 	{%temp, %r473}, %fd2237;
	}
	abs.f64 	%fd2238, %fd2237;
	mov.f64 	%fd5779, 0d0000000000000000;
	mov.b32 	%r4218, 0;
	@%p2661 bra 	$L__BB0_1873;
	mov.f64 	%fd5779, 0d0000000000000000;
	mov.b32 	%r4217, 0;
$L__BB0_1858:
	setp.neu.f64 	%p2662, %fd2237, 0d0000000000000000;
	setp.lt.s32 	%p2663, %r473, 0;
	mul.wide.u32 	%rd617, %r4217, 8;
	add.s64 	%rd618, %rd175, %rd617;
	ld.f64 	%fd2240, [%rd618];
	add.s32 	%r3592, %r4217, 1;
	cvt.rn.f64.u32 	%fd2241, %r3592;
	{
	.reg .b32 %temp; 
	mov.b64 	{%temp, %r475}, %fd2241;
	}
	shr.u32 	%r3593, %r475, 20;
	and.b32  	%r3594, %r3593, 2047;
	add.s32 	%r3595, %r3594, -1012;
	mov.b64 	%rd619, %fd2241;
	shl.b64 	%rd620, %rd619, %r3595;
	setp.eq.s64 	%p2664, %rd620, -9223372036854775808;
	{ // callseq 196, 0
	.param .b64 param0;
	st.param.f64 	[param0], %fd2238;
	.param .b64 param1;
	st.param.f64 	[param1], %fd2241;
	.param .b64 retval0;
	call.uni (retval0), 
	__internal_accurate_pow, 
	(
	param0, 
	param1
	);
	ld.param.f64 	%fd4839, [retval0];
	} // callseq 196
	and.pred  	%p130, %p2663, %p2664;
	neg.f64 	%fd4841, %fd4839;
	selp.f64 	%fd5776, %fd4841, %fd4839, %p130;
	@%p2662 bra 	$L__BB0_1860;
	mov.b64 	%rd622, %fd2241;
	shr.u32 	%r3596, %r475, 20;
	and.b32  	%r3597, %r3596, 2047;
	add.s32 	%r3598, %r3597, -1012;
	shl.b64 	%rd623, %rd622, %r3598;
	setp.eq.s64 	%p2665, %rd623, -9223372036854775808;
	selp.b32 	%r3599, %r473, 0, %p2665;
	setp.lt.s32 	%p2666, %r475, 0;
	or.b32  	%r3600, %r3599, 2146435072;
	selp.b32 	%r3601, %r3600, %r3599, %p2666;
	mov.b32 	%r3602, 0;
	mov.b64 	%fd5776, {%r3602, %r3601};
$L__BB0_1860:
	add.f64 	%fd4842, %fd2237, %fd2241;
	{
	.reg .b32 %temp; 
	mov.b64 	{%temp, %r3603}, %fd4842;
	}
	and.b32  	%r3604, %r3603, 2146435072;
	setp.ne.s32 	%p2667, %r3604, 2146435072;
	@%p2667 bra 	$L__BB0_1865;
	setp.num.f64 	%p2668, %fd2237, %fd2237;
	@%p2668 bra 	$L__BB0_1863;
	add.rn.f64 	%fd5776, %fd2237, %fd2241;
	bra.uni 	$L__BB0_1865;
$L__BB0_1863:
	setp.neu.f64 	%p2669, %fd2238, 0d7FF0000000000000;
	@%p2669 bra 	$L__BB0_1865;
	setp.lt.s32 	%p2670, %r475, 0;
	selp.b32 	%r3605, 0, 2146435072, %p2670;
	and.b32  	%r3606, %r475, 2147483647;
	setp.ne.s32 	%p2671, %r3606, 1071644672;
	or.b32  	%r3607, %r3605, -2147483648;
	selp.b32 	%r3608, %r3607, %r3605, %p2671;
	selp.b32 	%r3609, %r3608, %r3605, %p130;
	mov.b32 	%r3610, 0;
	mov.b64 	%fd5776, {%r3610, %r3609};
$L__BB0_1865:
	setp.eq.f64 	%p2672, %fd2237, 0d3FF0000000000000;
	selp.f64 	%fd4843, 0d3FF0000000000000, %fd5776, %p2672;
	div.rn.f64 	%fd4844, %fd2240, %fd2241;
	fma.rn.f64 	%fd2248, %fd4844, %fd4843, %fd5779;
	mul.wide.u32 	%rd624, %r4217, 8;
	add.s64 	%rd625, %rd175, %rd624;
	ld.f64 	%fd2249, [%rd625+8];
	add.s32 	%r4217, %r4217, 2;
	cvt.rn.f64.u32 	%fd2250, %r4217;
	{
	.reg .b32 %temp; 
	mov.b64 	{%temp, %r477}, %fd2250;
	}
	shr.u32 	%r3611, %r477, 20;
	and.b32  	%r3612, %r3611, 2047;
	add.s32 	%r3613, %r3612, -1012;
	mov.b64 	%rd626, %fd2250;
	shl.b64 	%rd627, %rd626, %r3613;
	setp.eq.s64 	%p2675, %rd627, -9223372036854775808;
	{ // callseq 197, 0
	.param .b64 param0;
	st.param.f64 	[param0], %fd2238;
	.param .b64 param1;
	st.param.f64 	[param1], %fd2250;
	.param .b64 retval0;
	call.uni (retval0), 
	__internal_accurate_pow, 
	(
	param0, 
	param1
	);
	ld.param.f64 	%fd4845, [retval0];
	} // callseq 197
	and.pred  	%p131, %p2663, %p2675;
	neg.f64 	%fd4847, %fd4845;
	selp.f64 	%fd5778, %fd4847, %fd4845, %p131;
	@%p2662 bra 	$L__BB0_1867;
	mov.b64 	%rd629, %fd2250;
	shr.u32 	%r3614, %r477, 20;
	and.b32  	%r3615, %r3614, 2047;
	add.s32 	%r3616, %r3615, -1012;
	shl.b64 	%rd630, %rd629, %r3616;
	setp.eq.s64 	%p2676, %rd630, -9223372036854775808;
	selp.b32 	%r3617, %r473, 0, %p2676;
	setp.lt.s32 	%p2677, %r477, 0;
	or.b32  	%r3618, %r3617, 2146435072;
	selp.b32 	%r3619, %r3618, %r3617, %p2677;
	mov.b32 	%r3620, 0;
	mov.b64 	%fd5778, {%r3620, %r3619};
$L__BB0_1867:
	add.f64 	%fd4848, %fd2237, %fd2250;
	{
	.reg .b32 %temp; 
	mov.b64 	{%temp, %r3621}, %fd4848;
	}
	and.b32  	%r3622, %r3621, 2146435072;
	setp.ne.s32 	%p2678, %r3622, 2146435072;
	@%p2678 bra 	$L__BB0_1872;
	setp.nan.f64 	%p2679, %fd2237, %fd2237;
	@%p2679 bra 	$L__BB0_1871;
	setp.neu.f64 	%p2680, %fd2238, 0d7FF0000000000000;
	@%p2680 bra 	$L__BB0_1872;
	setp.lt.s32 	%p2681, %r477, 0;
	selp.b32 	%r3623, 0, 2146435072, %p2681;
	and.b32  	%r3624, %r477, 2147483647;
	setp.ne.s32 	%p2682, %r3624, 1071644672;
	or.b32  	%r3625, %r3623, -2147483648;
	selp.b32 	%r3626, %r3625, %r3623, %p2682;
	selp.b32 	%r3627, %r3626, %r3623, %p131;
	mov.b32 	%r3628, 0;
	mov.b64 	%fd5778, {%r3628, %r3627};
	bra.uni 	$L__BB0_1872;
$L__BB0_1871:
	add.rn.f64 	%fd5778, %fd2237, %fd2250;
$L__BB0_1872:
	selp.f64 	%fd4849, 0d3FF0000000000000, %fd5778, %p2672;
	div.rn.f64 	%fd4850, %fd2249, %fd2250;
	fma.rn.f64 	%fd5779, %fd4850, %fd4849, %fd2248;
	setp.ne.s32 	%p2684, %r4217, %r20;
	mov.u32 	%r4218, %r20;
	@%p2684 bra 	$L__BB0_1858;
$L__BB0_1873:
	setp.eq.s32 	%p2685, %r19, 0;
	@%p2685 bra 	$L__BB0_1882;
	setp.neu.f64 	%p2686, %fd2237, 0d0000000000000000;
	setp.lt.s32 	%p2687, %r473, 0;
	mul.wide.u32 	%rd631, %r4218, 8;
	add.s64 	%rd632, %rd175, %rd631;
	ld.f64 	%fd2260, [%rd632];
	add.s32 	%r3629, %r4218, 1;
	cvt.rn.f64.u32 	%fd2261, %r3629;
	{
	.reg .b32 %temp; 
	mov.b64 	{%temp, %r479}, %fd2261;
	}
	shr.u32 	%r3630, %r479, 20;
	and.b32  	%r3631, %r3630, 2047;
	add.s32 	%r3632, %r3631, -1012;
	mov.b64 	%rd633, %fd2261;
	shl.b64 	%rd634, %rd633, %r3632;
	setp.eq.s64 	%p2688, %rd634, -9223372036854775808;
	{ // callseq 198, 0
	.param .b64 param0;
	st.param.f64 	[param0], %fd2238;
	.param .b64 param1;
	st.param.f64 	[param1], %fd2261;
	.param .b64 retval0;
	call.uni (retval0), 
	__internal_accurate_pow, 
	(
	param0, 
	param1
	);
	ld.param.f64 	%fd4851, [retval0];
	} // callseq 198
	and.pred  	%p132, %p2687, %p2688;
	neg.f64 	%fd4853, %fd4851;
	selp.f64 	%fd5782, %fd4853, %fd4851, %p132;
	@%p2686 bra 	$L__BB0_1876;
	mov.b64 	%rd636, %fd2261;
	shr.u32 	%r3633, %r479, 20;
	and.b32  	%r3634, %r3633, 2047;
	add.s32 	%r3635, %r3634, -1012;
	shl.b64 	%rd637, %rd636, %r3635;
	setp.eq.s64 	%p2689, %rd637, -9223372036854775808;
	selp.b32 	%r3636, %r473, 0, %p2689;
	setp.lt.s32 	%p2690, %r479, 0;
	or.b32  	%r3637, %r3636, 2146435072;
	selp.b32 	%r3638, %r3637, %r3636, %p2690;
	mov.b32 	%r3639, 0;
	mov.b64 	%fd5782, {%r3639, %r3638};
$L__BB0_1876:
	add.f64 	%fd4854, %fd2237, %fd2261;
	{
	.reg .b32 %temp; 
	mov.b64 	{%temp, %r3640}, %fd4854;
	}
	and.b32  	%r3641, %r3640, 2146435072;
	setp.ne.s32 	%p2691, %r3641, 2146435072;
	@%p2691 bra 	$L__BB0_1881;
	setp.nan.f64 	%p2692, %fd2237, %fd2237;
	@%p2692 bra 	$L__BB0_1880;
	setp.neu.f64 	%p2693, %fd2238, 0d7FF0000000000000;
	@%p2693 bra 	$L__BB0_1881;
	setp.lt.s32 	%p2694, %r479, 0;
	selp.b32 	%r3642, 0, 2146435072, %p2694;
	and.b32  	%r3643, %r479, 2147483647;
	setp.ne.s32 	%p2695, %r3643, 1071644672;
	or.b32  	%r3644, %r3642, -2147483648;
	selp.b32 	%r3645, %r3644, %r3642, %p2695;
	selp.b32 	%r3646, %r3645, %r3642, %p132;
	mov.b32 	%r3647, 0;
	mov.b64 	%fd5782, {%r3647, %r3646};
	bra.uni 	$L__BB0_1881;
$L__BB0_1880:
	add.rn.f64 	%fd5782, %fd2237, %fd2261;
$L__BB0_1881:
	setp.eq.f64 	%p2696, %fd2237, 0d3FF0000000000000;
	selp.f64 	%fd4855, 0d3FF0000000000000, %fd5782, %p2696;
	div.rn.f64 	%fd4856, %fd2260, %fd2261;
	fma.rn.f64 	%fd5779, %fd4856, %fd4855, %fd5779;
$L__BB0_1882:
	add.f64 	%fd5784, %fd2, %fd5779;
$L__BB0_1883:
	setp.ne.s32 	%p2734, %r437, 2146435072;
	sub.f64 	%fd2272, %fd1978, %fd5784;
	mov.f64 	%fd5785, %fd5792;
	@%p2734 bra 	$L__BB0_1888;
	setp.num.f64 	%p2735, %fd2056, %fd2056;
	@%p2735 bra 	$L__BB0_1886;
	mov.f64 	%fd4879, 0d4000000000000000;
	add.rn.f64 	%fd5785, %fd2056, %fd4879;
	bra.uni 	$L__BB0_1888;
$L__BB0_1886:
	setp.neu.f64 	%p2736, %fd2057, 0d7FF0000000000000;
	mov.f64 	%fd5785, %fd5792;
	@%p2736 bra 	$L__BB0_1888;
	setp.lt.s32 	%p2737, %r436, 0;
	or.b32  	%r3706, %r76, -2147483648;
	selp.b32 	%r3707, %r3706, %r76, %p23;
	selp.b32 	%r3708, %r3707, %r76, %p2737;
	mov.b32 	%r3709, 0;
	mov.b64 	%fd5785, {%r3709, %r3708};
$L__BB0_1888:
	setp.eq.f64 	%p2738, %fd2056, 0d3FF0000000000000;
	setp.lt.s32 	%p2739, %r77, 0;
	and.b32  	%r3710, %r77, 2146435072;
	setp.eq.s32 	%p2740, %r3710, 1072693248;
	add.f64 	%fd4880, %fd5785, 0d3FF0000000000000;
	sqrt.rn.f64 	%fd4881, %fd4880;
	mul.f64 	%fd4882, %fd4881, 0d3FF8000000000000;
	selp.f64 	%fd2276, 0d4000F876CCDF6CDA, %fd4882, %p2738;
	mov.f64 	%fd4883, 0d3FF8000000000000;
	div.rn.f64 	%fd2277, %fd4883, %fd2276;
	{
	.reg .b32 %temp; 
	mov.b64 	{%temp, %r480}, %fd2277;
	}
	abs.f64 	%fd2278, %fd2277;
	{ // callseq 202, 0
	.param .b64 param0;
	st.param.f64 	[param0], %fd2278;
	.param .b64 param1;
	st.param.f64 	[param1], 0d4010000000000000;
	.param .b64 retval0;
	call.uni (retval0), 
	__internal_accurate_pow, 
	(
	param0, 
	param1
	);
	ld.param.f64 	%fd4884, [retval0];
	} // callseq 202
	setp.lt.s32 	%p2741, %r480, 0;
	neg.f64 	%fd4886, %fd4884;
	selp.f64 	%fd4887, %fd4886, %fd4884, %p2740;
	selp.f64 	%fd4888, %fd4887, %fd4884, %p2741;
	setp.eq.f64 	%p2742, %fd2277, 0d0000000000000000;
	selp.b32 	%r3711, %r480, 0, %p2740;
	or.b32  	%r3712, %r3711, 2146435072;
	selp.b32 	%r3713, %r3712, %r3711, %p2739;
	mov.b32 	%r3714, 0;
	mov.b64 	%fd4889, {%r3714, %r3713};
	selp.f64 	%fd5786, %fd4889, %fd4888, %p2742;
	add.f64 	%fd4890, %fd2277, 0d4010000000000000;
	{
	.reg .b32 %temp; 
	mov.b64 	{%temp, %r3715}, %fd4890;
	}
	and.b32  	%r3716, %r3715, 2146435072;
	setp.ne.s32 	%p2743, %r3716, 2146435072;
	@%p2743 bra 	$L__BB0_1893;
	setp.num.f64 	%p2744, %fd2277, %fd2277;
	@%p2744 bra 	$L__BB0_1891;
	mov.f64 	%fd4891, 0d4010000000000000;
	add.rn.f64 	%fd5786, %fd2277, %fd4891;
	bra.uni 	$L__BB0_1893;
$L__BB0_1891:
	setp.neu.f64 	%p2745, %fd2278, 0d7FF0000000000000;
	@%p2745 bra 	$L__BB0_1893;
	selp.b32 	%r3717, 0, 2146435072, %p2739;
	or.b32  	%r3718, %r3717, -2147483648;
	selp.b32 	%r3719, %r3718, %r3717, %p24;
	selp.b32 	%r3720, %r3719, %r3717, %p2741;
	mov.b32 	%r3721, 0;
	mov.b64 	%fd5786, {%r3721, %r3720};
$L__BB0_1893:
	setp.lt.s32 	%p2748, %r75, 0;
	and.b32  	%r3722, %r75, 2146435072;
	setp.eq.s32 	%p2749, %r3722, 1062207488;
	setp.eq.f64 	%p2750, %fd2277, 0d3FF0000000000000;
	add.f64 	%fd4892, %fd5786, %fd5786;
	selp.f64 	%fd4893, 0d4000000000000000, %fd4892, %p2750;
	div.rn.f64 	%fd4894, %fd1982, %fd250;
	mul.f64 	%fd2283, %fd4893, %fd4894;
	{
	.reg .b32 %temp; 
	mov.b64 	{%temp, %r481}, %fd2272;
	}
	abs.f64 	%fd2284, %fd2272;
	{ // callseq 203, 0
	.param .b64 param0;
	st.param.f64 	[param0], %fd2284;
	.param .b64 param1;
	st.param.f64 	[param1], 0d4000000000000000;
	.param .b64 retval0;
	call.uni (retval0), 
	__internal_accurate_pow, 
	(
	param0, 
	param1
	);
	ld.param.f64 	%fd4895, [retval0];
	} // callseq 203
	setp.lt.s32 	%p2751, %r481, 0;
	neg.f64 	%fd4897, %fd4895;
	selp.f64 	%fd4898, %fd4897, %fd4895, %p2749;
	selp.f64 	%fd4899, %fd4898, %fd4895, %p2751;
	setp.eq.f64 	%p2752, %fd2272, 0d0000000000000000;
	selp.b32 	%r3723, %r481, 0, %p2749;
	or.b32  	%r3724, %r3723, 2146435072;
	selp.b32 	%r3725, %r3724, %r3723, %p2748;
	mov.b32 	%r3726, 0;
	mov.b64 	%fd4900, {%r3726, %r3725};
	selp.f64 	%fd5790, %fd4900, %fd4899, %p2752;
	add.f64 	%fd4901, %fd2272, 0d4000000000000000;
	{
	.reg .b32 %temp; 
	mov.b64 	{%temp, %r3727}, %fd4901;
	}
	and.b32  	%r482, %r3727, 2146435072;
	setp.ne.s32 	%p2753, %r482, 2146435072;
	mov.f64 	%fd5787, %fd5790;
	@%p2753 bra 	$L__BB0_1898;
	setp.num.f64 	%p2754, %fd2272, %fd2272;
	@%p2754 bra 	$L__BB0_1896;
	mov.f64 	%fd4902, 0d4000000000000000;
	add.rn.f64 	%fd5787, %fd2272, %fd4902;
	bra.uni 	$L__BB0_1898;
$L__BB0_1896:
	setp.neu.f64 	%p2755, %fd2284, 0d7FF0000000000000;
	mov.f64 	%fd5787, %fd5790;
	@%p2755 bra 	$L__BB0_1898;
	or.b32  	%r3728, %r76, -2147483648;
	selp.b32 	%r3729, %r3728, %r76, %p23;
	selp.b32 	%r3730, %r3729, %r76, %p2751;
	mov.b32 	%r3731, 0;
	mov.b64 	%fd5787, {%r3731, %r3730};
$L__BB0_1898:
	setp.ne.s32 	%p2757, %r441, 2146435072;
	mov.f64 	%fd5788, %fd5791;
	@%p2757 bra 	$L__BB0_1903;
	setp.num.f64 	%p2758, %fd1980, %fd1980;
	@%p2758 bra 	$L__BB0_1901;
	mov.f64 	%fd4903, 0d4000000000000000;
	add.rn.f64 	%fd5788, %fd1980, %fd4903;
	bra.uni 	$L__BB0_1903;
$L__BB0_1901:
	setp.neu.f64 	%p2759, %fd2075, 0d7FF0000000000000;
	mov.f64 	%fd5788, %fd5791;
	@%p2759 bra 	$L__BB0_1903;
	setp.lt.s32 	%p2760, %r440, 0;
	or.b32  	%r3732, %r76, -2147483648;
	selp.b32 	%r3733, %r3732, %r76, %p23;
	selp.b32 	%r3734, %r3733, %r76, %p2760;
	mov.b32 	%r3735, 0;
	mov.b64 	%fd5788, {%r3735, %r3734};
$L__BB0_1903:
	setp.eq.f64 	%p2761, %fd1980, 0d3FF0000000000000;
	and.b32  	%r3736, %r75, 2146435072;
	setp.eq.s32 	%p2763, %r3736, 1062207488;
	selp.f64 	%fd4904, 0d3FF0000000000000, %fd5788, %p2761;
	setp.eq.f64 	%p2764, %fd2272, 0d3FF0000000000000;
	selp.f64 	%fd4905, 0d3FF0000000000000, %fd5787, %p2764;
	add.f64 	%fd2292, %fd4905, %fd4904;
	{
	.reg .b32 %temp; 
	mov.b64 	{%temp, %r483}, %fd2276;
	}
	abs.f64 	%fd2293, %fd2276;
	{ // callseq 204, 0
	.param .b64 param0;
	st.param.f64 	[param0], %fd2293;
	.param .b64 param1;
	st.param.f64 	[param1], 0d4000000000000000;
	.param .b64 retval0;
	call.uni (retval0), 
	__internal_accurate_pow, 
	(
	param0, 
	param1
	);
	ld.param.f64 	%fd4906, [retval0];
	} // callseq 204
	setp.lt.s32 	%p2765, %r483, 0;
	neg.f64 	%fd4908, %fd4906;
	selp.f64 	%fd4909, %fd4908, %fd4906, %p2763;
	selp.f64 	%fd4910, %fd4909, %fd4906, %p2765;
	setp.eq.f64 	%p2766, %fd2276, 0d0000000000000000;
	selp.b32 	%r3737, %r483, 0, %p2763;
	or.b32  	%r3738, %r3737, 2146435072;
	selp.b32 	%r3739, %r3738, %r3737, %p2748;
	mov.b32 	%r3740, 0;
	mov.b64 	%fd4911, {%r3740, %r3739};
	selp.f64 	%fd5789, %fd4911, %fd4910, %p2766;
	add.f64 	%fd4912, %fd2276, 0d4000000000000000;
	{
	.reg .b32 %temp; 
	mov.b64 	{%temp, %r3741}, %fd4912;
	}
	and.b32  	%r3742, %r3741, 2146435072;
	setp.ne.s32 	%p2767, %r3742, 2146435072;
	@%p2767 bra 	$L__BB0_1908;
	setp.num.f64 	%p2768, %fd2276, %fd2276;
	@%p2768 bra 	$L__BB0_1906;
	mov.f64 	%fd4913, 0d4000000000000000;
	add.rn.f64 	%fd5789, %fd2276, %fd4913;
	bra.uni 	$L__BB0_1908;
$L__BB0_1906:
	setp.neu.f64 	%p2769, %fd2293, 0d7FF0000000000000;
	@%p2769 bra 	$L__BB0_1908;
	or.b32  	%r3743, %r76, -2147483648;
	selp.b32 	%r3744, %r3743, %r76, %p23;
	selp.b32 	%r3745, %r3744, %r76, %p2765;
	mov.b32 	%r3746, 0;
	mov.b64 	%fd5789, {%r3746, %r3745};
$L__BB0_1908:
	or.b32  	%r484, %r76, -2147483648;
	setp.eq.f64 	%p2772, %fd2276, 0d3FF0000000000000;
	selp.f64 	%fd4914, 0d3FF0000000000000, %fd5789, %p2772;
	div.rn.f64 	%fd4915, %fd2292, %fd4914;
	add.f64 	%fd4916, %fd4915, %fd4915;
	mov.f64 	%fd4917, 0d3FF0000000000000;
	sub.f64 	%fd4918, %fd4917, %fd4916;
	mul.f64 	%fd2298, %fd2283, %fd4918;
	@%p2753 bra 	$L__BB0_1913;
	setp.num.f64 	%p2773, %fd2272, %fd2272;
	@%p2773 bra 	$L__BB0_1911;
	mov.f64 	%fd4919, 0d4000000000000000;
	add.rn.f64 	%fd5790, %fd2272, %fd4919;
	bra.uni 	$L__BB0_1913;
$L__BB0_1911:
	setp.neu.f64 	%p2774, %fd2284, 0d7FF0000000000000;
	@%p2774 bra 	$L__BB0_1913;
	setp.lt.s32 	%p2775, %r481, 0;
	selp.b32 	%r3747, %r484, %r76, %p23;
	selp.b32 	%r3748, %r3747, %r76, %p2775;
	mov.b32 	%r3749, 0;
	mov.b64 	%fd5790, {%r3749, %r3748};
$L__BB0_1913:
	setp.ne.s32 	%p2777, %r441, 2146435072;
	selp.f64 	%fd2302, 0d3FF0000000000000, %fd5790, %p2764;
	@%p2777 bra 	$L__BB0_1918;
	setp.num.f64 	%p2778, %fd1980, %fd1980;
	@%p2778 bra 	$L__BB0_1916;
	mov.f64 	%fd4920, 0d4000000000000000;
	add.rn.f64 	%fd5791, %fd1980, %fd4920;
	bra.uni 	$L__BB0_1918;
$L__BB0_1916:
	setp.neu.f64 	%p2779, %fd2075, 0d7FF0000000000000;
	@%p2779 bra 	$L__BB0_1918;
	setp.lt.s32 	%p2780, %r440, 0;
	selp.b32 	%r3750, %r484, %r76, %p23;
	selp.b32 	%r3751, %r3750, %r76, %p2780;
	mov.b32 	%r3752, 0;
	mov.b64 	%fd5791, {%r3752, %r3751};
$L__BB0_1918:
	setp.ne.s32 	%p2782, %r437, 2146435072;
	selp.f64 	%fd4921, 0d3FF0000000000000, %fd5791, %p2761;
	add.f64 	%fd2306, %fd2302, %fd4921;
	@%p2782 bra 	$L__BB0_1923;
	setp.num.f64 	%p2783, %fd2056, %fd2056;
	@%p2783 bra 	$L__BB0_1921;
	mov.f64 	%fd4922, 0d4000000000000000;
	add.rn.f64 	%fd5792, %fd2056, %fd4922;
	bra.uni 	$L__BB0_1923;
$L__BB0_1921:
	setp.neu.f64 	%p2784, %fd2057, 0d7FF0000000000000;
	@%p2784 bra 	$L__BB0_1923;
	setp.lt.s32 	%p2785, %r436, 0;
	selp.b32 	%r3753, %r484, %r76, %p23;
	selp.b32 	%r3754, %r3753, %r76, %p2785;
	mov.b32 	%r3755, 0;
	mov.b64 	%fd5792, {%r3755, %r3754};
$L__BB0_1923:
	setp.eq.f64 	%p2786, %fd2056, 0d3FF0000000000000;
	setp.lt.s32 	%p2787, %r75, 0;
	and.b32  	%r3756, %r75, 2146435072;
	setp.eq.s32 	%p2788, %r3756, 1062207488;
	add.f64 	%fd4923, %fd5792, 0d3FF0000000000000;
	sqrt.rn.f64 	%fd4924, %fd4923;
	mul.f64 	%fd4925, %fd4924, 0d3FF8000000000000;
	selp.f64 	%fd2310, 0d4000F876CCDF6CDA, %fd4925, %p2786;
	{
	.reg .b32 %temp; 
	mov.b64 	{%temp, %r485}, %fd2310;
	}
	abs.f64 	%fd2311, %fd2310;
	{ // callseq 205, 0
	.param .b64 param0;
	st.param.f64 	[param0], %fd2311;
	.param .b64 param1;
	st.param.f64 	[param1], 0d4000000000000000;
	.param .b64 retval0;
	call.uni (retval0), 
	__internal_accurate_pow, 
	(
	param0, 
	param1
	);
	ld.param.f64 	%fd4926, [retval0];
	} // callseq 205
	setp.lt.s32 	%p2789, %r485, 0;
	neg.f64 	%fd4928, %fd4926;
	selp.f64 	%fd4929, %fd4928, %fd4926, %p2788;
	selp.f64 	%fd4930, %fd4929, %fd4926, %p2789;
	setp.eq.f64 	%p2790, %fd2310, 0d0000000000000000;
	selp.b32 	%r3757, %r485, 0, %p2788;
	or.b32  	%r3758, %r3757, 2146435072;
	selp.b32 	%r3759, %r3758, %r3757, %p2787;
	mov.b32 	%r3760, 0;
	mov.b64 	%fd4931, {%r3760, %r3759};
	selp.f64 	%fd5793, %fd4931, %fd4930, %p2790;
	add.f64 	%fd4932, %fd2310, 0d4000000000000000;
	{
	.reg .b32 %temp; 
	mov.b64 	{%temp, %r3761}, %fd4932;
	}
	and.b32  	%r3762, %r3761, 2146435072;
	setp.ne.s32 	%p2791, %r3762, 2146435072;
	@%p2791 bra 	$L__BB0_1928;
	setp.num.f64 	%p2792, %fd2310, %fd2310;
	@%p2792 bra 	$L__BB0_1926;
	mov.f64 	%fd4933, 0d4000000000000000;
	add.rn.f64 	%fd5793, %fd2310, %fd4933;
	bra.uni 	$L__BB0_1928;
$L__BB0_1926:
	setp.neu.f64 	%p2793, %fd2311, 0d7FF0000000000000;
	@%p2793 bra 	$L__BB0_1928;
	selp.b32 	%r3763, %r484, %r76, %p23;
	selp.b32 	%r3764, %r3763, %r76, %p2789;
	mov.b32 	%r3765, 0;
	mov.b64 	%fd5793, {%r3765, %r3764};
$L__BB0_1928:
	setp.eq.f64 	%p2795, %fd2310, 0d3FF0000000000000;
	selp.f64 	%fd4934, 0d3FF0000000000000, %fd5793, %p2795;
	mul.f64 	%fd4935, %fd2306, 0dC000000000000000;
	div.rn.f64 	%fd2316, %fd4935, %fd4934;
	fma.rn.f64 	%fd4936, %fd2316, 0d3FF71547652B82FE, 0d4338000000000000;
	{
	.reg .b32 %temp; 
	mov.b64 	{%r486, %temp}, %fd4936;
	}
	mov.f64 	%fd4937, 0dC338000000000000;
	add.rn.f64 	%fd4938, %fd4936, %fd4937;
	fma.rn.f64 	%fd4939, %fd4938, 0dBFE62E42FEFA39EF, %fd2316;
	fma.rn.f64 	%fd4940, %fd4938, 0dBC7ABC9E3B39803F, %fd4939;
	fma.rn.f64 	%fd4941, %fd4940, 0d3E5ADE1569CE2BDF, 0d3E928AF3FCA213EA;
	fma.rn.f64 	%fd4942, %fd4941, %fd4940, 0d3EC71DEE62401315;
	fma.rn.f64 	%fd4943, %fd4942, %fd4940, 0d3EFA01997C89EB71;
	fma.rn.f64 	%fd4944, %fd4943, %fd4940, 0d3F2A01A014761F65;
	fma.rn.f64 	%fd4945, %fd4944, %fd4940, 0d3F56C16C1852B7AF;
	fma.rn.f64 	%fd4946, %fd4945, %fd4940, 0d3F81111111122322;
	fma.rn.f64 	%fd4947, %fd4946, %fd4940, 0d3FA55555555502A1;
	fma.rn.f64 	%fd4948, %fd4947, %fd4940, 0d3FC5555555555511;
	fma.rn.f64 	%fd4949, %fd4948, %fd4940, 0d3FE000000000000B;
	fma.rn.f64 	%fd4950, %fd4949, %fd4940, 0d3FF0000000000000;
	fma.rn.f64 	%fd4951, %fd4950, %fd4940, 0d3FF0000000000000;
	{
	.reg .b32 %temp; 
	mov.b64 	{%r487, %temp}, %fd4951;
	}
	{
	.reg .b32 %temp; 
	mov.b64 	{%temp, %r488}, %fd4951;
	}
	shl.b32 	%r3766, %r486, 20;
	add.s32 	%r3767, %r3766, %r488;
	mov.b64 	%fd5794, {%r487, %r3767};
	{
	.reg .b32 %temp; 
	mov.b64 	{%temp, %r3768}, %fd2316;
	}
	mov.b32 	%f37, %r3768;
	abs.f32 	%f18, %f37;
	setp.lt.f32 	%p2796, %f18, 0f4086232B;
	@%p2796 bra 	$L__BB0_1931;
	setp.lt.f64 	%p2797, %fd2316, 0d0000000000000000;
	add.f64 	%fd4952, %fd2316, 0d7FF0000000000000;
	selp.f64 	%fd5794, 0d0000000000000000, %fd4952, %p2797;
	setp.geu.f32 	%p2798, %f18, 0f40874800;
	@%p2798 bra 	$L__BB0_1931;
	shr.u32 	%r3769, %r486, 31;
	add.s32 	%r3770, %r486, %r3769;
	shr.s32 	%r3771, %r3770, 1;
	shl.b32 	%r3772, %r3771, 20;
	add.s32 	%r3773, %r488, %r3772;
	mov.b64 	%fd4953, {%r487, %r3773};
	sub.s32 	%r3774, %r486, %r3771;
	shl.b32 	%r3775, %r3774, 20;
	add.s32 	%r3776, %r3775, 1072693248;
	mov.b32 	%r3777, 0;
	mov.b64 	%fd4954, {%r3777, %r3776};
	mul.f64 	%fd5794, %fd4954, %fd4953;
$L__BB0_1931:
	mul.f64 	%fd4955, %fd258, %fd1974;
	mul.f64 	%fd4956, %fd258, %fd1976;
	mul.f64 	%fd4957, %fd258, %fd1972;
	mul.f64 	%fd4958, %fd2298, %fd5794;
	mul.f64 	%fd4959, %fd4958, 0dBFD87DB97BC71F63;
	mul.f64 	%fd4960, %fd4955, 0d3FD199999999999A;
	sub.f64 	%fd4961, %fd1979, %fd4960;
	mul.f64 	%fd4962, %fd258, %fd4961;
	mul.f64 	%fd4963, %fd2096, 0dBFD87DB97BC71F63;
	mul.f64 	%fd4964, %fd258, %fd4963;
	mul.f64 	%fd4965, %fd4956, 0d3FD199999999999A;
	sub.f64 	%fd4966, %fd1981, %fd4965;
	mul.f64 	%fd4967, %fd258, %fd4966;
	mul.f64 	%fd4968, %fd2202, 0dBFD87DB97BC71F63;
	mul.f64 	%fd4969, %fd258, %fd4968;
	mul.f64 	%fd4970, %fd4957, 0d3FD199999999999A;
	sub.f64 	%fd4971, %fd1983, %fd4970;
	mul.f64 	%fd4972, %fd258, %fd4971;
	mul.f64 	%fd4973, %fd258, %fd4959;
	mul.f64 	%fd4974, %fd258, %fd5799;
	mul.f64 	%fd4975, %fd1285, 0d3FE09B89459AA352;
	fma.rn.f64 	%fd4976, %fd4974, 0d3FBE573AC901E574, %fd4975;
	fma.rn.f64 	%fd4977, %fd1628, 0d3FE0323AAACFD498, %fd4976;
	mul.f64 	%fd4978, %fd1973, 0d3FC70A3D70A3D70A;
	sub.f64 	%fd4979, %fd4977, %fd4978;
	fma.rn.f64 	%fd4980, %fd4962, 0d3FA29E4129E4129E, %fd4979;
	add.f64 	%fd5800, %fd5800, %fd4980;
	mul.f64 	%fd4981, %fd1286, 0d3FE09B89459AA352;
	fma.rn.f64 	%fd4982, %fd594, 0d3FBE573AC901E574, %fd4981;
	fma.rn.f64 	%fd4983, %fd1629, 0d3FE0323AAACFD498, %fd4982;
	mul.f64 	%fd4984, %fd4955, 0d3FC70A3D70A3D70A;
	sub.f64 	%fd4985, %fd4983, %fd4984;
	fma.rn.f64 	%fd4986, %fd4964, 0d3FA29E4129E4129E, %fd4985;
	add.f64 	%fd5799, %fd5799, %fd4986;
	mul.f64 	%fd4987, %fd258, %fd5797;
	mul.f64 	%fd4988, %fd1287, 0d3FE09B89459AA352;
	fma.rn.f64 	%fd4989, %fd4987, 0d3FBE573AC901E574, %fd4988;
	fma.rn.f64 	%fd4990, %fd1630, 0d3FE0323AAACFD498, %fd4989;
	mul.f64 	%fd4991, %fd1975, 0d3FC70A3D70A3D70A;
	sub.f64 	%fd4992, %fd4990, %fd4991;
	fma.rn.f64 	%fd4993, %fd4967, 0d3FA29E4129E4129E, %fd4992;
	add.f64 	%fd5798, %fd5798, %fd4993;
	mul.f64 	%fd4994, %fd1288, 0d3FE09B89459AA352;
	fma.rn.f64 	%fd4995, %fd596, 0d3FBE573AC901E574, %fd4994;
	fma.rn.f64 	%fd4996, %fd1631, 0d3FE0323AAACFD498, %fd4995;
	mul.f64 	%fd4997, %fd4956, 0d3FC70A3D70A3D70A;
	sub.f64 	%fd4998, %fd4996, %fd4997;
	fma.rn.f64 	%fd4999, %fd4969, 0d3FA29E4129E4129E, %fd4998;
	add.f64 	%fd5797, %fd5797, %fd4999;
	mul.f64 	%fd5000, %fd258, %fd5795;
	mul.f64 	%fd5001, %fd1289, 0d3FE09B89459AA352;
	fma.rn.f64 	%fd5002, %fd5000, 0d3FBE573AC901E574, %fd5001;
	fma.rn.f64 	%fd5003, %fd1632, 0d3FE0323AAACFD498, %fd5002;
	mul.f64 	%fd5004, %fd1977, 0d3FC70A3D70A3D70A;
	sub.f64 	%fd5005, %fd5003, %fd5004;
	fma.rn.f64 	%fd5006, %fd4972, 0d3FA29E4129E4129E, %fd5005;
	add.f64 	%fd5796, %fd5796, %fd5006;
	mul.f64 	%fd5007, %fd1290, 0d3FE09B89459AA352;
	fma.rn.f64 	%fd5008, %fd598, 0d3FBE573AC901E574, %fd5007;
	fma.rn.f64 	%fd5009, %fd1633, 0d3FE0323AAACFD498, %fd5008;
	mul.f64 	%fd5010, %fd4957, 0d3FC70A3D70A3D70A;
	sub.f64 	%fd5011, %fd5009, %fd5010;
	fma.rn.f64 	%fd5012, %fd4973, 0d3FA29E4129E4129E, %fd5011;
	add.f64 	%fd5795, %fd5795, %fd5012;
	setp.lt.f64 	%p2799, %fd5272, %fd248;
	@%p2799 bra 	$L__BB0_174;
$L__BB0_1932:
	{
	.reg .b32 %temp; 
	mov.b64 	{%temp, %r489}, %fd5799;
	}
	mov.f64 	%fd5013, 0d4000000000000000;
	{
	.reg .b32 %temp; 
	mov.b64 	{%temp, %r3778}, %fd5013;
	}
	and.b32  	%r491, %r3778, 2146435072;
	setp.eq.s32 	%p2800, %r491, 1062207488;
	abs.f64 	%fd2333, %fd5799;
	{ // callseq 206, 0
	.param .b64 param0;
	st.param.f64 	[param0], %fd2333;
	.param .b64 param1;
	st.param.f64 	[param1], 0d4000000000000000;
	.param .b64 retval0;
	call.uni (retval0), 
	__internal_accurate_pow, 
	(
	param0, 
	param1
	);
	ld.param.f64 	%fd5014, [retval0];
	} // callseq 206
	setp.lt.s32 	%p2801, %r489, 0;
	neg.f64 	%fd5016, %fd5014;
	selp.f64 	%fd5017, %fd5016, %fd5014, %p2800;
	selp.f64 	%fd5802, %fd5017, %fd5014, %p2801;
	setp.neu.f64 	%p2802, %fd5799, 0d0000000000000000;
	@%p2802 bra 	$L__BB0_1934;
	setp.eq.s32 	%p2803, %r491, 1062207488;
	selp.b32 	%r3779, %r489, 0, %p2803;
	setp.lt.s32 	%p2804, %r3778, 0;
	or.b32  	%r3780, %r3779, 2146435072;
	selp.b32 	%r3781, %r3780, %r3779, %p2804;
	mov.b32 	%r3782, 0;
	mov.b64 	%fd5802, {%r3782, %r3781};
$L__BB0_1934:
	add.f64 	%fd5018, %fd5799, 0d4000000000000000;
	{
	.reg .b32 %temp; 
	mov.b64 	{%temp, %r3783}, %fd5018;
	}
	and.b32  	%r3784, %r3783, 2146435072;
	setp.ne.s32 	%p2805, %r3784, 2146435072;
	@%p2805 bra 	$L__BB0_1939;
	setp.num.f64 	%p2806, %fd5799, %fd5799;
	@%p2806 bra 	$L__BB0_1937;
	mov.f64 	%fd5019, 0d4000000000000000;
	add.rn.f64 	%fd5802, %fd5799, %fd5019;
	bra.uni 	$L__BB0_1939;
$L__BB0_1937:
	setp.neu.f64 	%p2807, %fd2333, 0d7FF0000000000000;
	@%p2807 bra 	$L__BB0_1939;
	setp.lt.s32 	%p2808, %r489, 0;
	setp.eq.s32 	%p2809, %r491, 1062207488;
	setp.lt.s32 	%p2810, %r3778, 0;
	selp.b32 	%r3786, 0, 2146435072, %p2810;
	and.b32  	%r3787, %r3778, 2147483647;
	setp.ne.s32 	%p2811, %r3787, 1071644672;
	or.b32  	%r3788, %r3786, -2147483648;
	selp.b32 	%r3789, %r3788, %r3786, %p2811;
	selp.b32 	%r3790, %r3789, %r3786, %p2809;
	selp.b32 	%r3791, %r3790, %r3786, %p2808;
	mov.b32 	%r3792, 0;
	mov.b64 	%fd5802, {%r3792, %r3791};
$L__BB0_1939:
	setp.eq.s32 	%p2812, %r491, 1062207488;
	setp.eq.f64 	%p2813, %fd5799, 0d3FF0000000000000;
	selp.f64 	%fd2340, 0d3FF0000000000000, %fd5802, %p2813;
	{
	.reg .b32 %temp; 
	mov.b64 	{%temp, %r492}, %fd5797;
	}
	abs.f64 	%fd2341, %fd5797;
	{ // callseq 207, 0
	.param .b64 param0;
	st.param.f64 	[param0], %fd2341;
	.param .b64 param1;
	st.param.f64 	[param1], 0d4000000000000000;
	.param .b64 retval0;
	call.uni (retval0), 
	__internal_accurate_pow, 
	(
	param0, 
	param1
	);
	ld.param.f64 	%fd5020, [retval0];
	} // callseq 207
	setp.lt.s32 	%p2814, %r492, 0;
	neg.f64 	%fd5022, %fd5020;
	selp.f64 	%fd5023, %fd5022, %fd5020, %p2812;
	selp.f64 	%fd5804, %fd5023, %fd5020, %p2814;
	setp.neu.f64 	%p2815, %fd5797, 0d0000000000000000;
	@%p2815 bra 	$L__BB0_1941;
	setp.eq.s32 	%p2816, %r491, 1062207488;
	selp.b32 	%r3794, %r492, 0, %p2816;
	setp.lt.s32 	%p2817, %r3778, 0;
	or.b32  	%r3795, %r3794, 2146435072;
	selp.b32 	%r3796, %r3795, %r3794, %p2817;
	mov.b32 	%r3797, 0;
	mov.b64 	%fd5804, {%r3797, %r3796};
$L__BB0_1941:
	add.f64 	%fd5024, %fd5797, 0d4000000000000000;
	{
	.reg .b32 %temp; 
	mov.b64 	{%temp, %r3798}, %fd5024;
	}
	and.b32  	%r3799, %r3798, 2146435072;
	setp.ne.s32 	%p2818, %r3799, 2146435072;
	@%p2818 bra 	$L__BB0_1946;
	setp.num.f64 	%p2819, %fd5797, %fd5797;
	@%p2819 bra 	$L__BB0_1944;
	mov.f64 	%fd5025, 0d4000000000000000;
	add.rn.f64 	%fd5804, %fd5797, %fd5025;
	bra.uni 	$L__BB0_1946;
$L__BB0_1944:
	setp.neu.f64 	%p2820, %fd2341, 0d7FF0000000000000;
	@%p2820 bra 	$L__BB0_1946;
	setp.lt.s32 	%p2821, %r492, 0;
	setp.eq.s32 	%p2822, %r491, 1062207488;
	setp.lt.s32 	%p2823, %r3778, 0;
	selp.b32 	%r3801, 0, 2146435072, %p2823;
	and.b32  	%r3802, %r3778, 2147483647;
	setp.ne.s32 	%p2824, %r3802, 1071644672;
	or.b32  	%r3803, %r3801, -2147483648;
	selp.b32 	%r3804, %r3803, %r3801, %p2824;
	selp.b32 	%r3805, %r3804, %r3801, %p2822;
	selp.b32 	%r3806, %r3805, %r3801, %p2821;
	mov.b32 	%r3807, 0;
	mov.b64 	%fd5804, {%r3807, %r3806};
$L__BB0_1946:
	setp.eq.s32 	%p2825, %r491, 1062207488;
	setp.eq.f64 	%p2826, %fd5797, 0d3FF0000000000000;
	selp.f64 	%fd5026, 0d3FF0000000000000, %fd5804, %p2826;
	add.f64 	%fd2348, %fd2340, %fd5026;
	{
	.reg .b32 %temp; 
	mov.b64 	{%temp, %r493}, %fd5795;
	}
	abs.f64 	%fd2349, %fd5795;
	{ // callseq 208, 0
	.param .b64 param0;
	st.param.f64 	[param0], %fd2349;
	.param .b64 param1;
	st.param.f64 	[param1], 0d4000000000000000;
	.param .b64 retval0;
	call.uni (retval0), 
	__internal_accurate_pow, 
	(
	param0, 
	param1
	);
	ld.param.f64 	%fd5027, [retval0];
	} // callseq 208
	setp.lt.s32 	%p2827, %r493, 0;
	neg.f64 	%fd5029, %fd5027;
	selp.f64 	%fd5030, %fd5029, %fd5027, %p2825;
	selp.f64 	%fd5806, %fd5030, %fd5027, %p2827;
	setp.neu.f64 	%p2828, %fd5795, 0d0000000000000000;
	@%p2828 bra 	$L__BB0_1948;
	setp.eq.s32 	%p2829, %r491, 1062207488;
	selp.b32 	%r3809, %r493, 0, %p2829;
	setp.lt.s32 	%p2830, %r3778, 0;
	or.b32  	%r3810, %r3809, 2146435072;
	selp.b32 	%r3811, %r3810, %r3809, %p2830;
	mov.b32 	%r3812, 0;
	mov.b64 	%fd5806, {%r3812, %r3811};
$L__BB0_1948:
	add.f64 	%fd5031, %fd5795, 0d4000000000000000;
	{
	.reg .b32 %temp; 
	mov.b64 	{%temp, %r3813}, %fd5031;
	}
	and.b32  	%r3814, %r3813, 2146435072;
	setp.ne.s32 	%p2831, %r3814, 2146435072;
	@%p2831 bra 	$L__BB0_1953;
	setp.num.f64 	%p2832, %fd5795, %fd5795;
	@%p2832 bra 	$L__BB0_1951;
	mov.f64 	%fd5032, 0d4000000000000000;
	add.rn.f64 	%fd5806, %fd5795, %fd5032;
	bra.uni 	$L__BB0_1953;
$L__BB0_1951:
	setp.neu.f64 	%p2833, %fd2349, 0d7FF0000000000000;
	@%p2833 bra 	$L__BB0_1953;
	setp.lt.s32 	%p2834, %r493, 0;
	setp.eq.s32 	%p2835, %r491, 1062207488;
	setp.lt.s32 	%p2836, %r3778, 0;
	selp.b32 	%r3816, 0, 2146435072, %p2836;
	and.b32  	%r3817, %r3778, 2147483647;
	setp.ne.s32 	%p2837, %r3817, 1071644672;
	or.b32  	%r3818, %r3816, -2147483648;
	selp.b32 	%r3819, %r3818, %r3816, %p2837;
	selp.b32 	%r3820, %r3819, %r3816, %p2835;
	selp.b32 	%r3821, %r3820, %r3816, %p2834;
	mov.b32 	%r3822, 0;
	mov.b64 	%fd5806, {%r3822, %r3821};
$L__BB0_1953:
	setp.eq.s32 	%p2838, %r491, 1062207488;
	setp.eq.f64 	%p2839, %fd5795, 0d3FF0000000000000;
	selp.f64 	%fd5033, 0d3FF0000000000000, %fd5806, %p2839;
	add.f64 	%fd2356, %fd2348, %fd5033;
	div.rn.f64 	%fd2357, %fd5796, 0d4020A1C833FFF0AA;
	{
	.reg .b32 %temp; 
	mov.b64 	{%temp, %r494}, %fd2357;
	}
	abs.f64 	%fd2358, %fd2357;
	{ // callseq 209, 0
	.param .b64 param0;
	st.param.f64 	[param0], %fd2358;
	.param .b64 param1;
	st.param.f64 	[param1], 0d4000000000000000;
	.param .b64 retval0;
	call.uni (retval0), 
	__internal_accurate_pow, 
	(
	param0, 
	param1
	);
	ld.param.f64 	%fd5034, [retval0];
	} // callseq 209
	setp.lt.s32 	%p2840, %r494, 0;
	neg.f64 	%fd5036, %fd5034;
	selp.f64 	%fd5037, %fd5036, %fd5034, %p2838;
	selp.f64 	%fd5837, %fd5037, %fd5034, %p2840;
	setp.neu.f64 	%p2841, %fd2357, 0d0000000000000000;
	mov.f64 	%fd5808, %fd5837;
	@%p2841 bra 	$L__BB0_1955;
	setp.eq.s32 	%p2842, %r491, 1062207488;
	selp.b32 	%r3824, %r494, 0, %p2842;
	setp.lt.s32 	%p2843, %r3778, 0;
	or.b32  	%r3825, %r3824, 2146435072;
	selp.b32 	%r3826, %r3825, %r3824, %p2843;
	mov.b32 	%r3827, 0;
	mov.b64 	%fd5808, {%r3827, %r3826};
$L__BB0_1955:
	add.f64 	%fd5038, %fd2357, 0d4000000000000000;
	{
	.reg .b32 %temp; 
	mov.b64 	{%temp, %r3828}, %fd5038;
	}
	and.b32  	%r495, %r3828, 2146435072;
	setp.ne.s32 	%p2844, %r495, 2146435072;
	@%p2844 bra 	$L__BB0_1960;
	setp.num.f64 	%p2845, %fd2357, %fd2357;
	@%p2845 bra 	$L__BB0_1958;
	mov.f64 	%fd5039, 0d4000000000000000;
	add.rn.f64 	%fd5808, %fd2357, %fd5039;
	bra.uni 	$L__BB0_1960;
$L__BB0_1958:
	setp.neu.f64 	%p2846, %fd2358, 0d7FF0000000000000;
	@%p2846 bra 	$L__BB0_1960;
	setp.lt.s32 	%p2847, %r494, 0;
	setp.eq.s32 	%p2848, %r491, 1062207488;
	setp.lt.s32 	%p2849, %r3778, 0;
	selp.b32 	%r3830, 0, 2146435072, %p2849;
	and.b32  	%r3831, %r3778, 2147483647;
	setp.ne.s32 	%p2850, %r3831, 1071644672;
	or.b32  	%r3832, %r3830, -2147483648;
	selp.b32 	%r3833, %r3832, %r3830, %p2850;
	selp.b32 	%r3834, %r3833, %r3830, %p2848;
	selp.b32 	%r3835, %r3834, %r3830, %p2847;
	mov.b32 	%r3836, 0;
	mov.b64 	%fd5808, {%r3836, %r3835};
$L__BB0_1960:
	setp.eq.s32 	%p2851, %r491, 1062207488;
	setp.eq.f64 	%p2852, %fd2357, 0d3FF0000000000000;
	add.f64 	%fd5040, %fd5808, 0d3FF0000000000000;
	sqrt.rn.f64 	%fd5041, %fd5040;
	mul.f64 	%fd5042, %fd5041, 0d3FF8000000000000;
	mov.f64 	%fd5043, 0d3FF8000000000000;
	div.rn.f64 	%fd5044, %fd5043, %fd5042;
	selp.f64 	%fd2365, 0d3FE6A09E667F3BCC, %fd5044, %p2852;
	{
	.reg .b32 %temp; 
	mov.b64 	{%temp, %r496}, %fd2365;
	}
	abs.f64 	%fd2366, %fd2365;
	{ // callseq 210, 0
	.param .b64 param0;
	st.param.f64 	[param0], %fd2366;
	.param .b64 param1;
	st.param.f64 	[param1], 0d4000000000000000;
	.param .b64 retval0;
	call.uni (retval0), 
	__internal_accurate_pow, 
	(
	param0, 
	param1
	);
	ld.param.f64 	%fd5045, [retval0];
	} // callseq 210
	setp.lt.s32 	%p2853, %r496, 0;
	neg.f64 	%fd5047, %fd5045;
	selp.f64 	%fd5048, %fd5047, %fd5045, %p2851;
	selp.f64 	%fd5810, %fd5048, %fd5045, %p2853;
	setp.neu.f64 	%p2854, %fd2365, 0d0000000000000000;
	@%p2854 bra 	$L__BB0_1962;
	setp.eq.s32 	%p2855, %r491, 1062207488;
	selp.b32 	%r3838, %r496, 0, %p2855;
	setp.lt.s32 	%p2856, %r3778, 0;
	or.b32  	%r3839, %r3838, 2146435072;
	selp.b32 	%r3840, %r3839, %r3838, %p2856;
	mov.b32 	%r3841, 0;
	mov.b64 	%fd5810, {%r3841, %r3840};
$L__BB0_1962:
	add.f64 	%fd5049, %fd2365, 0d4000000000000000;
	{
	.reg .b32 %temp; 
	mov.b64 	{%temp, %r3842}, %fd5049;
	}
	and.b32  	%r3843, %r3842, 2146435072;
	setp.ne.s32 	%p2857, %r3843, 2146435072;
	@%p2857 bra 	$L__BB0_1967;
	setp.num.f64 	%p2858, %fd2365, %fd2365;
	@%p2858 bra 	$L__BB0_1965;
	mov.f64 	%fd5050, 0d4000000000000000;
	add.rn.f64 	%fd5810, %fd2365, %fd5050;
	bra.uni 	$L__BB0_1967;
$L__BB0_1965:
	setp.neu.f64 	%p2859, %fd2366, 0d7FF0000000000000;
	@%p2859 bra 	$L__BB0_1967;
	setp.lt.s32 	%p2860, %r496, 0;
	setp.eq.s32 	%p2861, %r491, 1062207488;
	setp.lt.s32 	%p2862, %r3778, 0;
	selp.b32 	%r3845, 0, 2146435072, %p2862;
	and.b32  	%r3846, %r3778, 2147483647;
	setp.ne.s32 	%p2863, %r3846, 1071644672;
	or.b32  	%r3847, %r3845, -2147483648;
	selp.b32 	%r3848, %r3847, %r3845, %p2863;
	selp.b32 	%r3849, %r3848, %r3845, %p2861;
	selp.b32 	%r3850, %r3849, %r3845, %p2860;
	mov.b32 	%r3851, 0;
	mov.b64 	%fd5810, {%r3851, %r3850};
$L__BB0_1967:
	setp.eq.f64 	%p2864, %fd2365, 0d3FF0000000000000;
	mul.f64 	%fd5051, %fd5810, 0d4010000000000000;
	selp.f64 	%fd2373, 0d4010000000000000, %fd5051, %p2864;
	mul.f64 	%fd2374, %fd248, 0d3FE0000000000000;
	setp.geu.f64 	%p2865, %fd248, %fd2374;
	@%p2865 bra 	$L__BB0_1996;
	setp.lt.s32 	%p2903, %r523, 1;
	sub.f64 	%fd2375, %fd2374, %fd248;
	mov.f64 	%fd5816, 0d0000000000000000;
	@%p2903 bra 	$L__BB0_1995;
	setp.eq.s32 	%p2904, %r18, 0;
	{
	.reg .b32 %temp; 
	mov.b64 	{%temp, %r497}, %fd2375;
	}
	abs.f64 	%fd2376, %fd2375;
	mov.f64 	%fd5816, 0d0000000000000000;
	mov.b32 	%r4221, 0;
	@%p2904 bra 	$L__BB0_1986;
	and.b32  	%r3904, %r523, 2147483646;
	neg.s32 	%r4220, %r3904;
	add.s64 	%rd698, %rd175, 8;
	mov.f64 	%fd5816, 0d0000000000000000;
	mov.b32 	%r4219, 1;
$L__BB0_1971:
	setp.neu.f64 	%p2905, %fd2375, 0d0000000000000000;
	setp.lt.s32 	%p2906, %r497, 0;
	ld.f64 	%fd2378, [%rd698+-8];
	cvt.rn.f64.u32 	%fd2379, %r4219;
	{
	.reg .b32 %temp; 
	mov.b64 	{%temp, %r501}, %fd2379;
	}
	shr.u32 	%r3905, %r501, 20;
	and.b32  	%r3906, %r3905, 2047;
	add.s32 	%r3907, %r3906, -1012;
	mov.b64 	%rd667, %fd2379;
	shl.b64 	%rd668, %rd667, %r3907;
	setp.eq.s64 	%p2907, %rd668, -9223372036854775808;
	{ // callseq 214, 0
	.param .b64 param0;
	st.param.f64 	[param0], %fd2376;
	.param .b64 param1;
	st.param.f64 	[param1], %fd2379;
	.param .b64 retval0;
	call.uni (retval0), 
	__internal_accurate_pow, 
	(
	param0, 
	param1
	);
	ld.param.f64 	%fd5078, [retval0];
	} // callseq 214
	and.pred  	%p133, %p2906, %p2907;
	neg.f64 	%fd5080, %fd5078;
	selp.f64 	%fd5813, %fd5080, %fd5078, %p133;
	@%p2905 bra 	$L__BB0_1973;
	setp.eq.s64 	%p2908, %rd668, -9223372036854775808;
	selp.b32 	%r3908, %r497, 0, %p2908;
	setp.lt.s32 	%p2909, %r501, 0;
	or.b32  	%r3909, %r3908, 2146435072;
	selp.b32 	%r3910, %r3909, %r3908, %p2909;
	mov.b32 	%r3911, 0;
	mov.b64 	%fd5813, {%r3911, %r3910};
$L__BB0_1973:
	add.f64 	%fd5081, %fd2375, %fd2379;
	{
	.reg .b32 %temp; 
	mov.b64 	{%temp, %r3912}, %fd5081;
	}
	and.b32  	%r3913, %r3912, 2146435072;
	setp.ne.s32 	%p2910, %r3913, 2146435072;
	@%p2910 bra 	$L__BB0_1978;
	setp.num.f64 	%p2911, %fd2375, %fd2375;
	@%p2911 bra 	$L__BB0_1976;
	add.rn.f64 	%fd5813, %fd2375, %fd2379;
	bra.uni 	$L__BB0_1978;
$L__BB0_1976:
	setp.neu.f64 	%p2912, %fd2376, 0d7FF0000000000000;
	@%p2912 bra 	$L__BB0_1978;
	setp.lt.s32 	%p2913, %r501, 0;
	selp.b32 	%r3914, 0, 2146435072, %p2913;
	and.b32  	%r3915, %r501, 2147483647;
	setp.ne.s32 	%p2914, %r3915, 1071644672;
	or.b32  	%r3916, %r3914, -2147483648;
	selp.b32 	%r3917, %r3916, %r3914, %p2914;
	selp.b32 	%r3918, %r3917, %r3914, %p133;
	mov.b32 	%r3919, 0;
	mov.b64 	%fd5813, {%r3919, %r3918};
$L__BB0_1978:
	setp.eq.f64 	%p2915, %fd2375, 0d3FF0000000000000;
	setp.neu.f64 	%p2916, %fd2375, 0d0000000000000000;
	setp.lt.s32 	%p2917, %r497, 0;
	selp.f64 	%fd5082, 0d3FF0000000000000, %fd5813, %p2915;
	div.rn.f64 	%fd5083, %fd2378, %fd2379;
	fma.rn.f64 	%fd2386, %fd5083, %fd5082, %fd5816;
	ld.f64 	%fd2387, [%rd698];
	add.s32 	%r3920, %r4219, 1;
	cvt.rn.f64.u32 	%fd2388, %r3920;
	{
	.reg .b32 %temp; 
	mov.b64 	{%temp, %r502}, %fd2388;
	}
	shr.u32 	%r3921, %r502, 20;
	and.b32  	%r3922, %r3921, 2047;
	add.s32 	%r3923, %r3922, -1012;
	mov.b64 	%rd669, %fd2388;
	shl.b64 	%rd670, %rd669, %r3923;
	setp.eq.s64 	%p2918, %rd670, -9223372036854775808;
	{ // callseq 215, 0
	.param .b64 param0;
	st.param.f64 	[param0], %fd2376;
	.param .b64 param1;
	st.param.f64 	[param1], %fd2388;
	.param .b64 retval0;
	call.uni (retval0), 
	__internal_accurate_pow, 
	(
	param0, 
	param1
	);
	ld.param.f64 	%fd5084, [retval0];
	} // callseq 215
	and.pred  	%p134, %p2917, %p2918;
	neg.f64 	%fd5086, %fd5084;
	selp.f64 	%fd5815, %fd5086, %fd5084, %p134;
	@%p2916 bra 	$L__BB0_1980;
	setp.eq.s64 	%p2919, %rd670, -9223372036854775808;
	selp.b32 	%r3924, %r497, 0, %p2919;
	setp.lt.s32 	%p2920, %r502, 0;
	or.b32  	%r3925, %r3924, 2146435072;
	selp.b32 	%r3926, %r3925, %r3924, %p2920;
	mov.b32 	%r3927, 0;
	mov.b64 	%fd5815, {%r3927, %r3926};
$L__BB0_1980:
	add.f64 	%fd5087, %fd2375, %fd2388;
	{
	.reg .b32 %temp; 
	mov.b64 	{%temp, %r3928}, %fd5087;
	}
	and.b32  	%r3929, %r3928, 2146435072;
	setp.ne.s32 	%p2921, %r3929, 2146435072;
	@%p2921 bra 	$L__BB0_1985;
	setp.nan.f64 	%p2922, %fd2375, %fd2375;
	@%p2922 bra 	$L__BB0_1984;
	setp.neu.f64 	%p2923, %fd2376, 0d7FF0000000000000;
	@%p2923 bra 	$L__BB0_1985;
	setp.lt.s32 	%p2924, %r502, 0;
	selp.b32 	%r3930, 0, 2146435072, %p2924;
	and.b32  	%r3931, %r502, 2147483647;
	setp.ne.s32 	%p2925, %r3931, 1071644672;
	or.b32  	%r3932, %r3930, -2147483648;
	selp.b32 	%r3933, %r3932, %r3930, %p2925;
	selp.b32 	%r3934, %r3933, %r3930, %p134;
	mov.b32 	%r3935, 0;
	mov.b64 	%fd5815, {%r3935, %r3934};
	bra.uni 	$L__BB0_1985;
$L__BB0_1984:
	add.rn.f64 	%fd5815, %fd2375, %fd2388;
$L__BB0_1985:
	setp.eq.f64 	%p2926, %fd2375, 0d3FF0000000000000;
	selp.f64 	%fd5088, 0d3FF0000000000000, %fd5815, %p2926;
	div.rn.f64 	%fd5089, %fd2387, %fd2388;
	fma.rn.f64 	%fd5816, %fd5089, %fd5088, %fd2386;
	add.s32 	%r4220, %r4220, 2;
	add.s32 	%r4219, %r4219, 2;
	add.s64 	%rd698, %rd698, 16;
	setp.ne.s32 	%p2927, %r4220, 0;
	mov.u32 	%r4221, %r20;
	@%p2927 bra 	$L__BB0_1971;
$L__BB0_1986:
	setp.eq.s32 	%p2928, %r19, 0;
	@%p2928 bra 	$L__BB0_1995;
	setp.neu.f64 	%p2929, %fd2375, 0d0000000000000000;
	setp.lt.s32 	%p2930, %r497, 0;
	mul.wide.u32 	%rd671, %r4221, 8;
	add.s64 	%rd672, %rd175, %rd671;
	ld.f64 	%fd2398, [%rd672];
	add.s32 	%r3936, %r4221, 1;
	cvt.rn.f64.u32 	%fd2399, %r3936;
	{
	.reg .b32 %temp; 
	mov.b64 	{%temp, %r506}, %fd2399;
	}
	shr.u32 	%r3937, %r506, 20;
	and.b32  	%r3938, %r3937, 2047;
	add.s32 	%r3939, %r3938, -1012;
	mov.b64 	%rd673, %fd2399;
	shl.b64 	%rd674, %rd673, %r3939;
	setp.eq.s64 	%p2931, %rd674, -9223372036854775808;
	{ // callseq 216, 0
	.param .b64 param0;
	st.param.f64 	[param0], %fd2376;
	.param .b64 param1;
	st.param.f64 	[param1], %fd2399;
	.param .b64 retval0;
	call.uni (retval0), 
	__internal_accurate_pow, 
	(
	param0, 
	param1
	);
	ld.param.f64 	%fd5090, [retval0];
	} // callseq 216
	and.pred  	%p135, %p2930, %p2931;
	neg.f64 	%fd5092, %fd5090;
	selp.f64 	%fd5819, %fd5092, %fd5090, %p135;
	@%p2929 bra 	$L__BB0_1989;
	setp.eq.s64 	%p2932, %rd674, -9223372036854775808;
	selp.b32 	%r3940, %r497, 0, %p2932;
	setp.lt.s32 	%p2933, %r506, 0;
	or.b32  	%r3941, %r3940, 2146435072;
	selp.b32 	%r3942, %r3941, %r3940, %p2933;
	mov.b32 	%r3943, 0;
	mov.b64 	%fd5819, {%r3943, %r3942};
$L__BB0_1989:
	add.f64 	%fd5093, %fd2375, %fd2399;
	{
	.reg .b32 %temp; 
	mov.b64 	{%temp, %r3944}, %fd5093;
	}
	and.b32  	%r3945, %r3944, 2146435072;
	setp.ne.s32 	%p2934, %r3945, 2146435072;
	@%p2934 bra 	$L__BB0_1994;
	setp.nan.f64 	%p2935, %fd2375, %fd2375;
	@%p2935 bra 	$L__BB0_1993;
	setp.neu.f64 	%p2936, %fd2376, 0d7FF0000000000000;
	@%p2936 bra 	$L__BB0_1994;
	setp.lt.s32 	%p2937, %r506, 0;
	selp.b32 	%r3946, 0, 2146435072, %p2937;
	and.b32  	%r3947, %r506, 2147483647;
	setp.ne.s32 	%p2938, %r3947, 1071644672;
	or.b32  	%r3948, %r3946, -2147483648;
	selp.b32 	%r3949, %r3948, %r3946, %p2938;
	selp.b32 	%r3950, %r3949, %r3946, %p135;
	mov.b32 	%r3951, 0;
	mov.b64 	%fd5819, {%r3951, %r3950};
	bra.uni 	$L__BB0_1994;
$L__BB0_1993:
	add.rn.f64 	%fd5819, %fd2375, %fd2399;
$L__BB0_1994:
	setp.eq.f64 	%p2939, %fd2375, 0d3FF0000000000000;
	selp.f64 	%fd5094, 0d3FF0000000000000, %fd5819, %p2939;
	div.rn.f64 	%fd5095, %fd2398, %fd2399;
	fma.rn.f64 	%fd5816, %fd5095, %fd5094, %fd5816;
$L__BB0_1995:
	sub.f64 	%fd5831, %fd2, %fd5816;
	bra.uni 	$L__BB0_2024;
$L__BB0_1996:
	setp.lt.s32 	%p2866, %r523, 1;
	sub.f64 	%fd2409, %fd248, %fd2374;
	mov.f64 	%fd5826, 0d0000000000000000;
	@%p2866 bra 	$L__BB0_2023;
	setp.eq.s32 	%p2867, %r18, 0;
	{
	.reg .b32 %temp; 
	mov.b64 	{%temp, %r507}, %fd2409;
	}
	abs.f64 	%fd2410, %fd2409;
	mov.f64 	%fd5826, 0d0000000000000000;
	mov.b32 	%r4224, 0;
	@%p2867 bra 	$L__BB0_2014;
	and.b32  	%r3854, %r523, 2147483646;
	neg.s32 	%r4223, %r3854;
	add.s64 	%rd699, %rd175, 8;
	mov.f64 	%fd5826, 0d0000000000000000;
	mov.b32 	%r4222, 1;
$L__BB0_1999:
	setp.neu.f64 	%p2868, %fd2409, 0d0000000000000000;
	setp.lt.s32 	%p2869, %r507, 0;
	ld.f64 	%fd2412, [%rd699+-8];
	cvt.rn.f64.u32 	%fd2413, %r4222;
	{
	.reg .b32 %temp; 
	mov.b64 	{%temp, %r511}, %fd2413;
	}
	shr.u32 	%r3855, %r511, 20;
	and.b32  	%r3856, %r3855, 2047;
	add.s32 	%r3857, %r3856, -1012;
	mov.b64 	%rd659, %fd2413;
	shl.b64 	%rd660, %rd659, %r3857;
	setp.eq.s64 	%p2870, %rd660, -9223372036854775808;
	{ // callseq 211, 0
	.param .b64 param0;
	st.param.f64 	[param0], %fd2410;
	.param .b64 param1;
	st.param.f64 	[param1], %fd2413;
	.param .b64 retval0;
	call.uni (retval0), 
	__internal_accurate_pow, 
	(
	param0, 
	param1
	);
	ld.param.f64 	%fd5056, [retval0];
	} // callseq 211
	and.pred  	%p136, %p2869, %p2870;
	neg.f64 	%fd5058, %fd5056;
	selp.f64 	%fd5823, %fd5058, %fd5056, %p136;
	@%p2868 bra 	$L__BB0_2001;
	setp.eq.s64 	%p2871, %rd660, -9223372036854775808;
	selp.b32 	%r3858, %r507, 0, %p2871;
	setp.lt.s32 	%p2872, %r511, 0;
	or.b32  	%r3859, %r3858, 2146435072;
	selp.b32 	%r3860, %r3859, %r3858, %p2872;
	mov.b32 	%r3861, 0;
	mov.b64 	%fd5823, {%r3861, %r3860};
$L__BB0_2001:
	add.f64 	%fd5059, %fd2409, %fd2413;
	{
	.reg .b32 %temp; 
	mov.b64 	{%temp, %r3862}, %fd5059;
	}
	and.b32  	%r3863, %r3862, 2146435072;
	setp.ne.s32 	%p2873, %r3863, 2146435072;
	@%p2873 bra 	$L__BB0_2006;
	setp.num.f64 	%p2874, %fd2409, %fd2409;
	@%p2874 bra 	$L__BB0_2004;
	add.rn.f64 	%fd5823, %fd2409, %fd2413;
	bra.uni 	$L__BB0_2006;
$L__BB0_2004:
	setp.neu.f64 	%p2875, %fd2410, 0d7FF0000000000000;
	@%p2875 bra 	$L__BB0_2006;
	setp.lt.s32 	%p2876, %r511, 0;
	selp.b32 	%r3864, 0, 2146435072, %p2876;
	and.b32  	%r3865, %r511, 2147483647;
	setp.ne.s32 	%p2877, %r3865, 1071644672;
	or.b32  	%r3866, %r3864, -2147483648;
	selp.b32 	%r3867, %r3866, %r3864, %p2877;
	selp.b32 	%r3868, %r3867, %r3864, %p136;
	mov.b32 	%r3869, 0;
	mov.b64 	%fd5823, {%r3869, %r3868};
$L__BB0_2006:
	setp.eq.f64 	%p2878, %fd2409, 0d3FF0000000000000;
	setp.neu.f64 	%p2879, %fd2409, 0d0000000000000000;
	setp.lt.s32 	%p2880, %r507, 0;
	selp.f64 	%fd5060, 0d3FF0000000000000, %fd5823, %p2878;
	div.rn.f64 	%fd5061, %fd2412, %fd2413;
	fma.rn.f64 	%fd2420, %fd5061, %fd5060, %fd5826;
	ld.f64 	%fd2421, [%rd699];
	add.s32 	%r3870, %r4222, 1;
	cvt.rn.f64.u32 	%fd2422, %r3870;
	{
	.reg .b32 %temp; 
	mov.b64 	{%temp, %r512}, %fd2422;
	}
	shr.u32 	%r3871, %r512, 20;
	and.b32  	%r3872, %r3871, 2047;
	add.s32 	%r3873, %r3872, -1012;
	mov.b64 	%rd661, %fd2422;
	shl.b64 	%rd662, %rd661, %r3873;
	setp.eq.s64 	%p2881, %rd662, -9223372036854775808;
	{ // callseq 212, 0
	.param .b64 param0;
	st.param.f64 	[param0], %fd2410;
	.param .b64 param1;
	st.param.f64 	[param1], %fd2422;
	.param .b64 retval0;
	call.uni (retval0), 
	__internal_accurate_pow, 
	(
	param0, 
	param1
	);
	ld.param.f64 	%fd5062, [retval0];
	} // callseq 212
	and.pred  	%p137, %p2880, %p2881;
	neg.f64 	%fd5064, %fd5062;
	selp.f64 	%fd5825, %fd5064, %fd5062, %p137;
	@%p2879 bra 	$L__BB0_2008;
	setp.eq.s64 	%p2882, %rd662, -9223372036854775808;
	selp.b32 	%r3874, %r507, 0, %p2882;
	setp.lt.s32 	%p2883, %r512, 0;
	or.b32  	%r3875, %r3874, 2146435072;
	selp.b32 	%r3876, %r3875, %r3874, %p2883;
	mov.b32 	%r3877, 0;
	mov.b64 	%fd5825, {%r3877, %r3876};
$L__BB0_2008:
	add.f64 	%fd5065, %fd2409, %fd2422;
	{
	.reg .b32 %temp; 
	mov.b64 	{%temp, %r3878}, %fd5065;
	}
	and.b32  	%r3879, %r3878, 2146435072;
	setp.ne.s32 	%p2884, %r3879, 2146435072;
	@%p2884 bra 	$L__BB0_2013;
	setp.nan.f64 	%p2885, %fd2409, %fd2409;
	@%p2885 bra 	$L__BB0_2012;
	setp.neu.f64 	%p2886, %fd2410, 0d7FF0000000000000;
	@%p2886 bra 	$L__BB0_2013;
	setp.lt.s32 	%p2887, %r512, 0;
	selp.b32 	%r3880, 0, 2146435072, %p2887;
	and.b32  	%r3881, %r512, 2147483647;
	setp.ne.s32 	%p2888, %r3881, 1071644672;
	or.b32  	%r3882, %r3880, -2147483648;
	selp.b32 	%r3883, %r3882, %r3880, %p2888;
	selp.b32 	%r3884, %r3883, %r3880, %p137;
	mov.b32 	%r3885, 0;
	mov.b64 	%fd5825, {%r3885, %r3884};
	bra.uni 	$L__BB0_2013;
$L__BB0_2012:
	add.rn.f64 	%fd5825, %fd2409, %fd2422;
$L__BB0_2013:
	setp.eq.f64 	%p2889, %fd2409, 0d3FF0000000000000;
	selp.f64 	%fd5066, 0d3FF0000000000000, %fd5825, %p2889;
	div.rn.f64 	%fd5067, %fd2421, %fd2422;
	fma.rn.f64 	%fd5826, %fd5067, %fd5066, %fd2420;
	add.s32 	%r4223, %r4223, 2;
	add.s32 	%r4222, %r4222, 2;
	add.s64 	%rd699, %rd699, 16;
	setp.ne.s32 	%p2890, %r4223, 0;
	mov.u32 	%r4224, %r20;
	@%p2890 bra 	$L__BB0_1999;
$L__BB0_2014:
	setp.eq.s32 	%p2891, %r19, 0;
	@%p2891 bra 	$L__BB0_2023;
	setp.neu.f64 	%p2892, %fd2409, 0d0000000000000000;
	setp.lt.s32 	%p2893, %r507, 0;
	mul.wide.u32 	%rd663, %r4224, 8;
	add.s64 	%rd664, %rd175, %rd663;
	ld.f64 	%fd2432, [%rd664];
	add.s32 	%r3886, %r4224, 1;
	cvt.rn.f64.u32 	%fd2433, %r3886;
	{
	.reg .b32 %temp; 
	mov.b64 	{%temp, %r516}, %fd2433;
	}
	shr.u32 	%r3887, %r516, 20;
	and.b32  	%r3888, %r3887, 2047;
	add.s32 	%r3889, %r3888, -1012;
	mov.b64 	%rd665, %fd2433;
	shl.b64 	%rd666, %rd665, %r3889;
	setp.eq.s64 	%p2894, %rd666, -9223372036854775808;
	{ // callseq 213, 0
	.param .b64 param0;
	st.param.f64 	[param0], %fd2410;
	.param .b64 param1;
	st.param.f64 	[param1], %fd2433;
	.param .b64 retval0;
	call.uni (retval0), 
	__internal_accurate_pow, 
	(
	param0, 
	param1
	);
	ld.param.f64 	%fd5068, [retval0];
	} // callseq 213
	and.pred  	%p138, %p2893, %p2894;
	neg.f64 	%fd5070, %fd5068;
	selp.f64 	%fd5829, %fd5070, %fd5068, %p138;
	@%p2892 bra 	$L__BB0_2017;
	setp.eq.s64 	%p2895, %rd666, -9223372036854775808;
	selp.b32 	%r3890, %r507, 0, %p2895;
	setp.lt.s32 	%p2896, %r516, 0;
	or.b32  	%r3891, %r3890, 2146435072;
	selp.b32 	%r3892, %r3891, %r3890, %p2896;
	mov.b32 	%r3893, 0;
	mov.b64 	%fd5829, {%r3893, %r3892};
$L__BB0_2017:
	add.f64 	%fd5071, %fd2409, %fd2433;
	{
	.reg .b32 %temp; 
	mov.b64 	{%temp, %r3894}, %fd5071;
	}
	and.b32  	%r3895, %r3894, 2146435072;
	setp.ne.s32 	%p2897, %r3895, 2146435072;
	@%p2897 bra 	$L__BB0_2022;
	setp.nan.f64 	%p2898, %fd2409, %fd2409;
	@%p2898 bra 	$L__BB0_2021;
	setp.neu.f64 	%p2899, %fd2410, 0d7FF0000000000000;
	@%p2899 bra 	$L__BB0_2022;
	setp.lt.s32 	%p2900, %r516, 0;
	selp.b32 	%r3896, 0, 2146435072, %p2900;
	and.b32  	%r3897, %r516, 2147483647;
	setp.ne.s32 	%p2901, %r3897, 1071644672;
	or.b32  	%r3898, %r3896, -2147483648;
	selp.b32 	%r3899, %r3898, %r3896, %p2901;
	selp.b32 	%r3900, %r3899, %r3896, %p138;
	mov.b32 	%r3901, 0;
	mov.b64 	%fd5829, {%r3901, %r3900};
	bra.uni 	$L__BB0_2022;
$L__BB0_2021:
	add.rn.f64 	%fd5829, %fd2409, %fd2433;
$L__BB0_2022:
	setp.eq.f64 	%p2902, %fd2409, 0d3FF0000000000000;
	selp.f64 	%fd5072, 0d3FF0000000000000, %fd5829, %p2902;
	div.rn.f64 	%fd5073, %fd2432, %fd2433;
	fma.rn.f64 	%fd5826, %fd5073, %fd5072, %fd5826;
$L__BB0_2023:
	add.f64 	%fd5831, %fd2, %fd5826;
$L__BB0_2024:
	setp.eq.s32 	%p2940, %r491, 1062207488;
	sub.f64 	%fd2444, %fd5800, %fd5831;
	{
	.reg .b32 %temp; 
	mov.b64 	{%temp, %r517}, %fd2444;
	}
	abs.f64 	%fd2445, %fd2444;
	{ // callseq 217, 0
	.param .b64 param0;
	st.param.f64 	[param0], %fd2445;
	.param .b64 param1;
	st.param.f64 	[param1], 0d4000000000000000;
	.param .b64 retval0;
	call.uni (retval0), 
	__internal_accurate_pow, 
	(
	param0, 
	param1
	);
	ld.param.f64 	%fd5096, [retval0];
	} // callseq 217
	setp.lt.s32 	%p2941, %r517, 0;
	neg.f64 	%fd5098, %fd5096;
	selp.f64 	%fd5099, %fd5098, %fd5096, %p2940;
	selp.f64 	%fd5833, %fd5099, %fd5096, %p2941;
	setp.neu.f64 	%p2942, %fd2444, 0d0000000000000000;
	@%p2942 bra 	$L__BB0_2026;
	setp.eq.s32 	%p2943, %r491, 1062207488;
	selp.b32 	%r3953, %r517, 0, %p2943;
	setp.lt.s32 	%p2944, %r3778, 0;
	or.b32  	%r3954, %r3953, 2146435072;
	selp.b32 	%r3955, %r3954, %r3953, %p2944;
	mov.b32 	%r3956, 0;
	mov.b64 	%fd5833, {%r3956, %r3955};
$L__BB0_2026:
	add.f64 	%fd5100, %fd2444, 0d4000000000000000;
	{
	.reg .b32 %temp; 
	mov.b64 	{%temp, %r3957}, %fd5100;
	}
	and.b32  	%r3958, %r3957, 2146435072;
	setp.ne.s32 	%p2945, %r3958, 2146435072;
	@%p2945 bra 	$L__BB0_2031;
	setp.num.f64 	%p2946, %fd2444, %fd2444;
	@%p2946 bra 	$L__BB0_2029;
	mov.f64 	%fd5101, 0d4000000000000000;
	add.rn.f64 	%fd5833, %fd2444, %fd5101;
	bra.uni 	$L__BB0_2031;
$L__BB0_2029:
	setp.neu.f64 	%p2947, %fd2445, 0d7FF0000000000000;
	@%p2947 bra 	$L__BB0_2031;
	setp.lt.s32 	%p2948, %r517, 0;
	setp.eq.s32 	%p2949, %r491, 1062207488;
	setp.lt.s32 	%p2950, %r3778, 0;
	selp.b32 	%r3960, 0, 2146435072, %p2950;
	and.b32  	%r3961, %r3778, 2147483647;
	setp.ne.s32 	%p2951, %r3961, 1071644672;
	or.b32  	%r3962, %r3960, -2147483648;
	selp.b32 	%r3963, %r3962, %r3960, %p2951;
	selp.b32 	%r3964, %r3963, %r3960, %p2949;
	selp.b32 	%r3965, %r3964, %r3960, %p2948;
	mov.b32 	%r3966, 0;
	mov.b64 	%fd5833, {%r3966, %r3965};
$L__BB0_2031:
	setp.eq.s32 	%p2952, %r491, 1062207488;
	setp.eq.f64 	%p2953, %fd2444, 0d3FF0000000000000;
	selp.f64 	%fd2452, 0d3FF0000000000000, %fd5833, %p2953;
	{
	.reg .b32 %temp; 
	mov.b64 	{%temp, %r518}, %fd5798;
	}
	abs.f64 	%fd2453, %fd5798;
	{ // callseq 218, 0
	.param .b64 param0;
	st.param.f64 	[param0], %fd2453;
	.param .b64 param1;
	st.param.f64 	[param1], 0d4000000000000000;
	.param .b64 retval0;
	call.uni (retval0), 
	__internal_accurate_pow, 
	(
	param0, 
	param1
	);
	ld.param.f64 	%fd5102, [retval0];
	} // callseq 218
	setp.lt.s32 	%p2954, %r518, 0;
	neg.f64 	%fd5104, %fd5102;
	selp.f64 	%fd5105, %fd5104, %fd5102, %p2952;
	selp.f64 	%fd5835, %fd5105, %fd5102, %p2954;
	setp.neu.f64 	%p2955, %fd5798, 0d0000000000000000;
	@%p2955 bra 	$L__BB0_2033;
	setp.eq.s32 	%p2956, %r491, 1062207488;
	selp.b32 	%r3968, %r518, 0, %p2956;
	setp.lt.s32 	%p2957, %r3778, 0;
	or.b32  	%r3969, %r3968, 2146435072;
	selp.b32 	%r3970, %r3969, %r3968, %p2957;
	mov.b32 	%r3971, 0;
	mov.b64 	%fd5835, {%r3971, %r3970};
$L__BB0_2033:
	add.f64 	%fd5106, %fd5798, 0d4000000000000000;
	{
	.reg .b32 %temp; 
	mov.b64 	{%temp, %r3972}, %fd5106;
	}
	and.b32  	%r3973, %r3972, 2146435072;
	setp.ne.s32 	%p2958, %r3973, 2146435072;
	@%p2958 bra 	$L__BB0_2038;
	setp.num.f64 	%p2959, %fd5798, %fd5798;
	@%p2959 bra 	$L__BB0_2036;
	mov.f64 	%fd5107, 0d4000000000000000;
	add.rn.f64 	%fd5835, %fd5798, %fd5107;
	bra.uni 	$L__BB0_2038;
$L__BB0_2036:
	setp.neu.f64 	%p2960, %fd2453, 0d7FF0000000000000;
	@%p2960 bra 	$L__BB0_2038;
	setp.lt.s32 	%p2961, %r518, 0;
	setp.eq.s32 	%p2962, %r491, 1062207488;
	setp.lt.s32 	%p2963, %r3778, 0;
	selp.b32 	%r3975, 0, 2146435072, %p2963;
	and.b32  	%r3976, %r3778, 2147483647;
	setp.ne.s32 	%p2964, %r3976, 1071644672;
	or.b32  	%r3977, %r3975, -2147483648;
	selp.b32 	%r3978, %r3977, %r3975, %p2964;
	selp.b32 	%r3979, %r3978, %r3975, %p2962;
	selp.b32 	%r3980, %r3979, %r3975, %p2961;
	mov.b32 	%r3981, 0;
	mov.b64 	%fd5835, {%r3981, %r3980};
$L__BB0_2038:
	setp.neu.f64 	%p2965, %fd2357, 0d0000000000000000;
	setp.eq.f64 	%p2966, %fd5798, 0d3FF0000000000000;
	selp.f64 	%fd5108, 0d3FF0000000000000, %fd5835, %p2966;
	add.f64 	%fd2460, %fd2452, %fd5108;
	@%p2965 bra 	$L__BB0_2040;
	setp.eq.s32 	%p2967, %r491, 1062207488;
	selp.b32 	%r3982, %r494, 0, %p2967;
	setp.lt.s32 	%p2968, %r3778, 0;
	or.b32  	%r3983, %r3982, 2146435072;
	selp.b32 	%r3984, %r3983, %r3982, %p2968;
	mov.b32 	%r3985, 0;
	mov.b64 	%fd5837, {%r3985, %r3984};
$L__BB0_2040:
	setp.ne.s32 	%p2969, %r495, 2146435072;
	@%p2969 bra 	$L__BB0_2045;
	setp.num.f64 	%p2970, %fd2357, %fd2357;
	@%p2970 bra 	$L__BB0_2043;
	mov.f64 	%fd5109, 0d4000000000000000;
	add.rn.f64 	%fd5837, %fd2357, %fd5109;
	bra.uni 	$L__BB0_2045;
$L__BB0_2043:
	setp.neu.f64 	%p2971, %fd2358, 0d7FF0000000000000;
	@%p2971 bra 	$L__BB0_2045;
	setp.lt.s32 	%p2972, %r494, 0;
	setp.eq.s32 	%p2973, %r491, 1062207488;
	setp.lt.s32 	%p2974, %r3778, 0;
	selp.b32 	%r3987, 0, 2146435072, %p2974;
	and.b32  	%r3988, %r3778, 2147483647;
	setp.ne.s32 	%p2975, %r3988, 1071644672;
	or.b32  	%r3989, %r3987, -2147483648;
	selp.b32 	%r3990, %r3989, %r3987, %p2975;
	selp.b32 	%r3991, %r3990, %r3987, %p2973;
	selp.b32 	%r3992, %r3991, %r3987, %p2972;
	mov.b32 	%r3993, 0;
	mov.b64 	%fd5837, {%r3993, %r3992};
$L__BB0_2045:
	setp.eq.f64 	%p2976, %fd2357, 0d3FF0000000000000;
	setp.eq.s32 	%p2977, %r491, 1062207488;
	add.f64 	%fd5110, %fd5837, 0d3FF0000000000000;
	sqrt.rn.f64 	%fd5111, %fd5110;
	mul.f64 	%fd5112, %fd5111, 0d3FF8000000000000;
	selp.f64 	%fd2466, 0d4000F876CCDF6CDA, %fd5112, %p2976;
	{
	.reg .b32 %temp; 
	mov.b64 	{%temp, %r519}, %fd2466;
	}
	abs.f64 	%fd2467, %fd2466;
	{ // callseq 219, 0
	.param .b64 param0;
	st.param.f64 	[param0], %fd2467;
	.param .b64 param1;
	st.param.f64 	[param1], 0d4000000000000000;
	.param .b64 retval0;
	call.uni (retval0), 
	__internal_accurate_pow, 
	(
	param0, 
	param1
	);
	ld.param.f64 	%fd5113, [retval0];
	} // callseq 219
	setp.lt.s32 	%p2978, %r519, 0;
	neg.f64 	%fd5115, %fd5113;
	selp.f64 	%fd5116, %fd5115, %fd5113, %p2977;
	selp.f64 	%fd5839, %fd5116, %fd5113, %p2978;
	setp.neu.f64 	%p2979, %fd2466, 0d0000000000000000;
	@%p2979 bra 	$L__BB0_2047;
	setp.eq.s32 	%p2980, %r491, 1062207488;
	selp.b32 	%r3995, %r519, 0, %p2980;
	setp.lt.s32 	%p2981, %r3778, 0;
	or.b32  	%r3996, %r3995, 2146435072;
	selp.b32 	%r3997, %r3996, %r3995, %p2981;
	mov.b32 	%r3998, 0;
	mov.b64 	%fd5839, {%r3998, %r3997};
$L__BB0_2047:
	add.f64 	%fd5117, %fd2466, 0d4000000000000000;
	{
	.reg .b32 %temp; 
	mov.b64 	{%temp, %r3999}, %fd5117;
	}
	and.b32  	%r4000, %r3999, 2146435072;
	setp.ne.s32 	%p2982, %r4000, 2146435072;
	@%p2982 bra 	$L__BB0_2052;
	setp.num.f64 	%p2983, %fd2466, %fd2466;
	@%p2983 bra 	$L__BB0_2050;
	mov.f64 	%fd5118, 0d4000000000000000;
	add.rn.f64 	%fd5839, %fd2466, %fd5118;
	bra.uni 	$L__BB0_2052;
$L__BB0_2050:
	setp.neu.f64 	%p2984, %fd2467, 0d7FF0000000000000;
	@%p2984 bra 	$L__BB0_2052;
	setp.lt.s32 	%p2985, %r519, 0;
	setp.eq.s32 	%p2986, %r491, 1062207488;
	setp.lt.s32 	%p2987, %r3778, 0;
	selp.b32 	%r4002, 0, 2146435072, %p2987;
	and.b32  	%r4003, %r3778, 2147483647;
	setp.ne.s32 	%p2988, %r4003, 1071644672;
	or.b32  	%r4004, %r4002, -2147483648;
	selp.b32 	%r4005, %r4004, %r4002, %p2988;
	selp.b32 	%r4006, %r4005, %r4002, %p2986;
	selp.b32 	%r4007, %r4006, %r4002, %p2985;
	mov.b32 	%r4008, 0;
	mov.b64 	%fd5839, {%r4008, %r4007};
$L__BB0_2052:
	setp.eq.f64 	%p2989, %fd2466, 0d3FF0000000000000;
	selp.f64 	%fd5119, 0d3FF0000000000000, %fd5839, %p2989;
	mul.f64 	%fd5120, %fd2460, 0dC000000000000000;
	div.rn.f64 	%fd2474, %fd5120, %fd5119;
	fma.rn.f64 	%fd5121, %fd2474, 0d3FF71547652B82FE, 0d4338000000000000;
	{
	.reg .b32 %temp; 
	mov.b64 	{%r520, %temp}, %fd5121;
	}
	mov.f64 	%fd5122, 0dC338000000000000;
	add.rn.f64 	%fd5123, %fd5121, %fd5122;
	fma.rn.f64 	%fd5124, %fd5123, 0dBFE62E42FEFA39EF, %fd2474;
	fma.rn.f64 	%fd5125, %fd5123, 0dBC7ABC9E3B39803F, %fd5124;
	fma.rn.f64 	%fd5126, %fd5125, 0d3E5ADE1569CE2BDF, 0d3E928AF3FCA213EA;
	fma.rn.f64 	%fd5127, %fd5126, %fd5125, 0d3EC71DEE62401315;
	fma.rn.f64 	%fd5128, %fd5127, %fd5125, 0d3EFA01997C89EB71;
	fma.rn.f64 	%fd5129, %fd5128, %fd5125, 0d3F2A01A014761F65;
	fma.rn.f64 	%fd5130, %fd5129, %fd5125, 0d3F56C16C1852B7AF;
	fma.rn.f64 	%fd5131, %fd5130, %fd5125, 0d3F81111111122322;
	fma.rn.f64 	%fd5132, %fd5131, %fd5125, 0d3FA55555555502A1;
	fma.rn.f64 	%fd5133, %fd5132, %fd5125, 0d3FC5555555555511;
	fma.rn.f64 	%fd5134, %fd5133, %fd5125, 0d3FE000000000000B;
	fma.rn.f64 	%fd5135, %fd5134, %fd5125, 0d3FF0000000000000;
	fma.rn.f64 	%fd5136, %fd5135, %fd5125, 0d3FF0000000000000;
	{
	.reg .b32 %temp; 
	mov.b64 	{%r521, %temp}, %fd5136;
	}
	{
	.reg .b32 %temp; 
	mov.b64 	{%temp, %r522}, %fd5136;
	}
	shl.b32 	%r4009, %r520, 20;
	add.s32 	%r4010, %r4009, %r522;
	mov.b64 	%fd5840, {%r521, %r4010};
	{
	.reg .b32 %temp; 
	mov.b64 	{%temp, %r4011}, %fd2474;
	}
	mov.b32 	%f38, %r4011;
	abs.f32 	%f19, %f38;
	setp.lt.f32 	%p2990, %f19, 0f4086232B;
	@%p2990 bra 	$L__BB0_2055;
	setp.lt.f64 	%p2991, %fd2474, 0d0000000000000000;
	add.f64 	%fd5137, %fd2474, 0d7FF0000000000000;
	selp.f64 	%fd5840, 0d0000000000000000, %fd5137, %p2991;
	setp.geu.f32 	%p2992, %f19, 0f40874800;
	@%p2992 bra 	$L__BB0_2055;
	shr.u32 	%r4012, %r520, 31;
	add.s32 	%r4013, %r520, %r4012;
	shr.s32 	%r4014, %r4013, 1;
	shl.b32 	%r4015, %r4014, 20;
	add.s32 	%r4016, %r522, %r4015;
	mov.b64 	%fd5138, {%r521, %r4016};
	sub.s32 	%r4017, %r520, %r4014;
	shl.b32 	%r4018, %r4017, 20;
	add.s32 	%r4019, %r4018, 1072693248;
	mov.b32 	%r4020, 0;
	mov.b64 	%fd5139, {%r4020, %r4019};
	mul.f64 	%fd5840, %fd5139, %fd5138;
$L__BB0_2055:
	mul.f64 	%fd5140, %fd2373, %fd5840;
	mul.f64 	%fd5141, %fd2356, 0d4014E7D1B50484DB;
	sub.f64 	%fd5841, %fd5141, %fd5140;
	setp.lt.f64 	%p2993, %fd5841, 0dC000000000000000;
	mov.f64 	%fd5842, %fd248;
	@%p2993 bra 	$L__BB0_2057;
	mov.f64 	%fd5842, %fd2515;
$L__BB0_2057:
	ld.param.u64 	%rd696, [_Z11distributordPdS_ii_param_2];
	mov.u32 	%r4119, %ctaid.x;
	mov.u32 	%r4120, %ntid.x;
	mov.u32 	%r4121, %tid.x;
	mad.lo.s32 	%r4122, %r4119, %r4120, %r4121;
	shl.b32 	%r4123, %r4122, 1;
	cvta.to.global.u64 	%rd693, %rd696;
	mul.wide.s32 	%rd694, %r4123, 8;
	add.s64 	%rd695, %rd693, %rd694;
	st.global.f64 	[%rd695], %fd5842;
	st.global.f64 	[%rd695+8], %fd5841;
	{ // callseq 226, 0
	.param .b64 param0;
	st.param.b64 	[param0], %rd175;
	call.uni 
	free, 
	(
	param0
	);
	} // callseq 226
$L__BB0_2058:
	ret;

}
	// .globl	_Z13distributor_PdPdS_S_iii
.visible .entry _Z13distributor_PdPdS_S_iii(
	.param .f64 _Z13distributor_PdPdS_S_iii_param_0,
	.param .u64 .ptr .align 1 _Z13distributor_PdPdS_S_iii_param_1,
	.param .u64 .ptr .align 1 _Z13distributor_PdPdS_S_iii_param_2,
	.param .u64 .ptr .align 1 _Z13distributor_PdPdS_S_iii_param_3,
	.param .u32 _Z13distributor_PdPdS_S_iii_param_4,
	.param .u32 _Z13distributor_PdPdS_S_iii_param_5,
	.param .u32 _Z13distributor_PdPdS_S_iii_param_6
)
{
	.local .align 16 .b8 	__local_depot1[16];
	.reg .b64 	%SP;
	.reg .b64 	%SPL;
	.reg .pred 	%p<5815>;
	.reg .b32 	%r<8203>;
	.reg .b32 	%f<81>;
	.reg .b64 	%rd<1287>;
	.reg .b64 	%fd<11248>;

	mov.u64 	%SPL, __local_depot1;
	cvta.local.u64 	%SP, %SPL;
	ld.param.u64 	%rd278, [_Z13distributor_PdPdS_S_iii_param_1];
	ld.param.u32 	%r1007, [_Z13distributor_PdPdS_S_iii_param_6];
	cvta.to.global.u64 	%rd1, %rd278;
	mov.u32 	%r1008, %ctaid.x;
	mov.u32 	%r1009, %ntid.x;
	mov.u32 	%r1010, %tid.x;
	mad.lo.s32 	%r1, %r1008, %r1009, %r1010;
	setp.ge.s32 	%p256, %r1, %r1007;
	@%p256 bra 	$L__BB1_3881;
	mad.lo.s32 	%r1011, %r1, -858993459, 429496728;
	shf.l.wrap.b32 	%r1012, %r1011, %r1011, 31;
	setp.gt.u32 	%p257, %r1012, 429496728;
	@%p257 bra 	$L__BB1_3;
	ld.param.f64 	%fd9999, [_Z13distributor_PdPdS_S_iii_param_0];
	cvt.rn.f32.s32 	%f39, %r1;
	mul.f32 	%f40, %f39, 0f42C80000;
	cvt.rn.f32.s32 	%f41, %r1007;
	div.rn.f32 	%f42, %f40, %f41;
	cvt.f64.f32 	%fd4723, %f42;
	add.u64 	%rd279, %SP, 0;
	add.u64 	%rd280, %SPL, 0;
	st.local.v2.f64 	[%rd280], {%fd9999, %fd4723};
	mov.u64 	%rd281, $str;
	cvta.global.u64 	%rd282, %rd281;
	{ // callseq 227, 0
	.param .b64 param0;
	st.param.b64 	[param0], %rd282;
	.param .b64 param1;
	st.param.b64 	[param1], %rd279;
	.param .b32 retval0;
	call.uni (retval0), 
	vprintf, 
	(
	param0, 
	param1
	);
	ld.param.b32 	%r1013, [retval0];
	} // callseq 227
$L__BB1_3:
	ld.param.u32 	%r7882, [_Z13distributor_PdPdS_S_iii_param_5];
	mul.wide.s32 	%rd283, %r7882, 8;
	{ // callseq 228, 0
	.param .b64 param0;
	st.param.b64 	[param0], %rd283;
	.param .b64 retval0;
	call.uni (retval0), 
	malloc, 
	(
	param0
	);
	ld.param.b64 	%rd284, [retval0];
	} // callseq 228
	setp.lt.s32 	%p258, %r7882, 1;
	@%p258 bra 	$L__BB1_16;
	ld.param.u32 	%r7883, [_Z13distributor_PdPdS_S_iii_param_5];
	mul.lo.s32 	%r2, %r7883, %r1;
	add.s32 	%r1016, %r7883, -1;
	and.b32  	%r3, %r7883, 15;
	setp.lt.u32 	%p259, %r1016, 15;
	mov.b32 	%r8029, 0;
	@%p259 bra 	$L__BB1_7;
	ld.param.u32 	%r7884, [_Z13distributor_PdPdS_S_iii_param_5];
	and.b32  	%r8029, %r7884, 2147483632;
	mov.b32 	%r8027, 0;
$L__BB1_6:
	.pragma "nounroll";
	add.s32 	%r1018, %r8027, %r2;
	mul.wide.s32 	%rd285, %r1018, 8;
	add.s64 	%rd286, %rd1, %rd285;
	ld.global.f64 	%fd4724, [%rd286];
	mul.wide.u32 	%rd287, %r8027, 8;
	add.s64 	%rd288, %rd284, %rd287;
	st.f64 	[%rd288], %fd4724;
	ld.global.f64 	%fd4725, [%rd286+8];
	st.f64 	[%rd288+8], %fd4725;
	ld.global.f64 	%fd4726, [%rd286+16];
	st.f64 	[%rd288+16], %fd4726;
	ld.global.f64 	%fd4727, [%rd286+24];
	st.f64 	[%rd288+24], %fd4727;
	ld.global.f64 	%fd4728, [%rd286+32];
	st.f64 	[%rd288+32], %fd4728;
	ld.global.f64 	%fd4729, [%rd286+40];
	st.f64 	[%rd288+40], %fd4729;
	ld.global.f64 	%fd4730, [%rd286+48];
	st.f64 	[%rd288+48], %fd4730;
	ld.global.f64 	%fd4731, [%rd286+56];
	st.f64 	[%rd288+56], %fd4731;
	ld.global.f64 	%fd4732, [%rd286+64];
	st.f64 	[%rd288+64], %fd4732;
	ld.global.f64 	%fd4733, [%rd286+72];
	st.f64 	[%rd288+72], %fd4733;
	ld.global.f64 	%fd4734, [%rd286+80];
	st.f64 	[%rd288+80], %fd4734;
	ld.global.f64 	%fd4735, [%rd286+88];
	st.f64 	[%rd288+88], %fd4735;
	ld.global.f64 	%fd4736, [%rd286+96];
	st.f64 	[%rd288+96], %fd4736;
	ld.global.f64 	%fd4737, [%rd286+104];
	st.f64 	[%rd288+104], %fd4737;
	ld.global.f64 	%fd4738, [%rd286+112];
	st.f64 	[%rd288+112], %fd4738;
	ld.global.f64 	%fd4739, [%rd286+120];
	st.f64 	[%rd288+120], %fd4739;
	add.s32 	%r8027, %r8027, 16;
	setp.ne.s32 	%p260, %r8027, %r8029;
	@%p260 bra 	$L__BB1_6;
$L__BB1_7:
	setp.eq.s32 	%p261, %r3, 0;
	@%p261 bra 	$L__BB1_16;
	ld.param.u32 	%r7885, [_Z13distributor_PdPdS_S_iii_param_5];
	and.b32  	%r8, %r7885, 7;
	setp.lt.u32 	%p262, %r3, 8;
	@%p262 bra 	$L__BB1_10;
	add.s32 	%r1019, %r8029, %r2;
	mul.wide.s32 	%rd289, %r1019, 8;
	add.s64 	%rd290, %rd1, %rd289;
	ld.global.f64 	%fd4740, [%rd290];
	mul.wide.u32 	%rd291, %r8029, 8;
	add.s64 	%rd292, %rd284, %rd291;
	st.f64 	[%rd292], %fd4740;
	ld.global.f64 	%fd4741, [%rd290+8];
	st.f64 	[%rd292+8], %fd4741;
	ld.global.f64 	%fd4742, [%rd290+16];
	st.f64 	[%rd292+16], %fd4742;
	ld.global.f64 	%fd4743, [%rd290+24];
	st.f64 	[%rd292+24], %fd4743;
	ld.global.f64 	%fd4744, [%rd290+32];
	st.f64 	[%rd292+32], %fd4744;
	ld.global.f64 	%fd4745, [%rd290+40];
	st.f64 	[%rd292+40], %fd4745;
	ld.global.f64 	%fd4746, [%rd290+48];
	st.f64 	[%rd292+48], %fd4746;
	ld.global.f64 	%fd4747, [%rd290+56];
	st.f64 	[%rd292+56], %fd4747;
	add.s32 	%r8029, %r8029, 8;
$L__BB1_10:
	setp.eq.s32 	%p263, %r8, 0;
	@%p263 bra 	$L__BB1_16;
	ld.param.u32 	%r7886, [_Z13distributor_PdPdS_S_iii_param_5];
	and.b32  	%r11, %r7886, 3;
	setp.lt.u32 	%p264, %r8, 4;
	@%p264 bra 	$L__BB1_13;
	add.s32 	%r1020, %r8029, %r2;
	mul.wide.s32 	%rd293, %r1020, 8;
	add.s64 	%rd294, %rd1, %rd293;
	ld.global.f64 	%fd4748, [%rd294];
	mul.wide.u32 	%rd295, %r8029, 8;
	add.s64 	%rd296, %rd284, %rd295;
	st.f64 	[%rd296], %fd4748;
	ld.global.f64 	%fd4749, [%rd294+8];
	st.f64 	[%rd296+8], %fd4749;
	ld.global.f64 	%fd4750, [%rd294+16];
	st.f64 	[%rd296+16], %fd4750;
	ld.global.f64 	%fd4751, [%rd294+24];
	st.f64 	[%rd296+24], %fd4751;
	add.s32 	%r8029, %r8029, 4;
$L__BB1_13:
	setp.eq.s32 	%p265, %r11, 0;
	@%p265 bra 	$L__BB1_16;
	mov.b32 	%r8032, 0;
$L__BB1_15:
	.pragma "nounroll";
	add.s32 	%r1022, %r8029, %r2;
	mul.wide.s32 	%rd297, %r1022, 8;
	add.s64 	%rd298, %rd1, %rd297;
	ld.global.f64 	%fd4752, [%rd298];
	mul.wide.u32 	%rd299, %r8029, 8;
	add.s64 	%rd300, %rd284, %rd299;
	st.f64 	[%rd300], %fd4752;
	add.s32 	%r8029, %r8029, 1;
	add.s32 	%r8032, %r8032, 1;
	setp.ne.s32 	%p266, %r8032, %r11;
	@%p266 bra 	$L__BB1_15;
$L__BB1_16:
	ld.param.u32 	%r7887, [_Z13distributor_PdPdS_S_iii_param_5];
	ld.param.f64 	%fd10000, [_Z13distributor_PdPdS_S_iii_param_0];
	fma.rn.f64 	%fd1, %fd10000, 0d3FF89D883BA3443D, 0d402313B107746888;
	mul.f64 	%fd2, %fd10000, 0d3FE0000000000000;
	add.s32 	%r18, %r7887, -1;
	and.b32  	%r19, %r7887, 1;
	and.b32  	%r20, %r7887, 2147483646;
	and.b32  	%r21, %r7887, 3;
	and.b32  	%r22, %r7887, 2147483644;
	mov.f64 	%fd10023, 0d3F847AE147AE147B;
	mov.f64 	%fd10050, 0d0000000000000000;
$L__BB1_17:
	mov.f64 	%fd3, %fd10050;
	setp.geu.f64 	%p267, %fd3, %fd1;
	mov.f64 	%fd11246, 0d0000000000000000;
	mov.f64 	%fd11244, 0dBFF0000000000000;
	mov.f64 	%fd11247, %fd11246;
	@%p267 bra 	$L__BB1_3880;
	ld.param.u32 	%r7888, [_Z13distributor_PdPdS_S_iii_param_5];
	setp.lt.s32 	%p268, %r7888, 1;
	sub.f64 	%fd4759, %fd1, %fd3;
	setp.ge.f64 	%p269, %fd10023, %fd4759;
	selp.f64 	%fd10023, %fd4759, %fd10023, %p269;
	mov.f64 	%fd10039, 0d0000000000000000;
	@%p268 bra 	$L__BB1_52;
	{
	.reg .b32 %temp; 
	mov.b64 	{%temp, %r23}, %fd3;
	}
	abs.f64 	%fd6, %fd3;
	setp.num.f64 	%p270, %fd3, %fd3;
	@%p270 bra 	$L__BB1_35;
	setp.neu.f64 	%p307, %fd3, 0d0000000000000000;
	@%p307 bra 	$L__BB1_28;
	setp.lt.u32 	%p335, %r18, 3;
	mov.f64 	%fd10039, 0d0000000000000000;
	mov.b32 	%r8034, 0;
	@%p335 bra 	$L__BB1_24;
	mov.f64 	%fd10039, 0d0000000000000000;
	mov.b32 	%r8033, 0;
$L__BB1_23:
	setp.eq.f64 	%p336, %fd3, 0d3FF0000000000000;
	mul.wide.u32 	%rd334, %r8033, 8;
	add.s64 	%rd335, %rd284, %rd334;
	ld.f64 	%fd4874, [%rd335];
	add.s32 	%r1124, %r8033, 1;
	cvt.rn.f64.u32 	%fd4875, %r1124;
	div.rn.f64 	%fd4876, %fd4874, %fd4875;
	{
	.reg .b32 %temp; 
	mov.b64 	{%temp, %r1125}, %fd4875;
	}
	shr.u32 	%r1126, %r1125, 20;
	and.b32  	%r1127, %r1126, 2047;
	add.s32 	%r1128, %r1127, -1012;
	mov.b64 	%rd336, %fd4875;
	shl.b64 	%rd337, %rd336, %r1128;
	setp.eq.s64 	%p337, %rd337, -9223372036854775808;
	selp.b32 	%r1129, %r23, 0, %p337;
	setp.lt.s32 	%p338, %r1125, 0;
	or.b32  	%r1130, %r1129, 2146435072;
	selp.b32 	%r1131, %r1130, %r1129, %p338;
	mov.b32 	%r1132, 0;
	mov.b64 	%fd4877, {%r1132, %r1131};
	add.f64 	%fd4878, %fd3, %fd4875;
	{
	.reg .b32 %temp; 
	mov.b64 	{%temp, %r1133}, %fd4878;
	}
	and.b32  	%r1134, %r1133, 2146435072;
	setp.eq.s32 	%p339, %r1134, 2146435072;
	add.rn.f64 	%fd4879, %fd3, %fd4875;
	selp.f64 	%fd4880, %fd4879, %fd4877, %p339;
	selp.f64 	%fd4881, 0d3FF0000000000000, %fd4880, %p336;
	fma.rn.f64 	%fd4882, %fd4876, %fd4881, %fd10039;
	ld.f64 	%fd4883, [%rd335+8];
	add.s32 	%r1135, %r8033, 2;
	cvt.rn.f64.u32 	%fd4884, %r1135;
	div.rn.f64 	%fd4885, %fd4883, %fd4884;
	{
	.reg .b32 %temp; 
	mov.b64 	{%temp, %r1136}, %fd4884;
	}
	shr.u32 	%r1137, %r1136, 20;
	and.b32  	%r1138, %r1137, 2047;
	add.s32 	%r1139, %r1138, -1012;
	mov.b64 	%rd338, %fd4884;
	shl.b64 	%rd339, %rd338, %r1139;
	setp.eq.s64 	%p340, %rd339, -9223372036854775808;
	selp.b32 	%r1140, %r23, 0, %p340;
	setp.lt.s32 	%p341, %r1136, 0;
	or.b32  	%r1141, %r1140, 2146435072;
	selp.b32 	%r1142, %r1141, %r1140, %p341;
	mov.b64 	%fd4886, {%r1132, %r1142};
	add.f64 	%fd4887, %fd3, %fd4884;
	{
	.reg .b32 %temp; 
	mov.b64 	{%temp, %r1143}, %fd4887;
	}
	and.b32  	%r1144, %r1143, 2146435072;
	setp.eq.s32 	%p342, %r1144, 2146435072;
	add.rn.f64 	%fd4888, %fd3, %fd4884;
	selp.f64 	%fd4889, %fd4888, %fd4886, %p342;
	selp.f64 	%fd4890, 0d3FF0000000000000, %fd4889, %p336;
	fma.rn.f64 	%fd4891, %fd4885, %fd4890, %fd4882;
	ld.f64 	%fd4892, [%rd335+16];
	add.s32 	%r1145, %r8033, 3;
	cvt.rn.f64.u32 	%fd4893, %r1145;
	div.rn.f64 	%fd4894, %fd4892, %fd4893;
	{
	.reg .b32 %temp; 
	mov.b64 	{%temp, %r1146}, %fd4893;
	}
	shr.u32 	%r1147, %r1146, 20;
	and.b32  	%r1148, %r1147, 2047;
	add.s32 	%r1149, %r1148, -1012;
	mov.b64 	%rd340, %fd4893;
	shl.b64 	%rd341, %rd340, %r1149;
	setp.eq.s64 	%p343, %rd341, -9223372036854775808;
	selp.b32 	%r1150, %r23, 0, %p343;
	setp.lt.s32 	%p344, %r1146, 0;
	or.b32  	%r1151, %r1150, 2146435072;
	selp.b32 	%r1152, %r1151, %r1150, %p344;
	mov.b64 	%fd4895, {%r1132, %r1152};
	add.f64 	%fd4896, %fd3, %fd4893;
	{
	.reg .b32 %temp; 
	mov.b64 	{%temp, %r1153}, %fd4896;
	}
	and.b32  	%r1154, %r1153, 2146435072;
	setp.eq.s32 	%p345, %r1154, 2146435072;
	add.rn.f64 	%fd4897, %fd3, %fd4893;
	selp.f64 	%fd4898, %fd4897, %fd4895, %p345;
	selp.f64 	%fd4899, 0d3FF0000000000000, %fd4898, %p336;
	fma.rn.f64 	%fd4900, %fd4894, %fd4899, %fd4891;
	ld.f64 	%fd4901, [%rd335+24];
	add.s32 	%r8033, %r8033, 4;
	cvt.rn.f64.u32 	%fd4902, %r8033;
	div.rn.f64 	%fd4903, %fd4901, %fd4902;
	{
	.reg .b32 %temp; 
	mov.b64 	{%temp, %r1155}, %fd4902;
	}
	shr.u32 	%r1156, %r1155, 20;
	and.b32  	%r1157, %r1156, 2047;
	add.s32 	%r1158, %r1157, -1012;
	mov.b64 	%rd342, %fd4902;
	shl.b64 	%rd343, %rd342, %r1158;
	setp.eq.s64 	%p346, %rd343, -9223372036854775808;
	selp.b32 	%r1159, %r23, 0, %p346;
	setp.lt.s32 	%p347, %r1155, 0;
	or.b32  	%r1160, %r1159, 2146435072;
	selp.b32 	%r1161, %r1160, %r1159, %p347;
	mov.b64 	%fd4904, {%r1132, %r1161};
	add.f64 	%fd4905, %fd3, %fd4902;
	{
	.reg .b32 %temp; 
	mov.b64 	{%temp, %r1162}, %fd4905;
	}
	and.b32  	%r1163, %r1162, 2146435072;
	setp.eq.s32 	%p348, %r1163, 2146435072;
	add.rn.f64 	%fd4906, %fd3, %fd4902;
	selp.f64 	%fd4907, %fd4906, %fd4904, %p348;
	selp.f64 	%fd4908, 0d3FF0000000000000, %fd4907, %p336;
	fma.rn.f64 	%fd10039, %fd4903, %fd4908, %fd4900;
	setp.ne.s32 	%p349, %r8033, %r22;
	mov.u32 	%r8034, %r22;
	@%p349 bra 	$L__BB1_23;
$L__BB1_24:
	setp.eq.s32 	%p350, %r21, 0;
	@%p350 bra 	$L__BB1_52;
	setp.eq.f64 	%p351, %fd3, 0d3FF0000000000000;
	setp.eq.s32 	%p352, %r21, 1;
	mul.wide.u32 	%rd344, %r8034, 8;
	add.s64 	%rd3, %rd284, %rd344;
	ld.f64 	%fd4909, [%rd3];
	add.s32 	%r1164, %r8034, 1;
	cvt.rn.f64.u32 	%fd4910, %r1164;
	div.rn.f64 	%fd4911, %fd4909, %fd4910;
	{
	.reg .b32 %temp; 
	mov.b64 	{%temp, %r1165}, %fd4910;
	}
	shr.u32 	%r1166, %r1165, 20;
	and.b32  	%r1167, %r1166, 2047;
	add.s32 	%r1168, %r1167, -1012;
	mov.b64 	%rd345, %fd4910;
	shl.b64 	%rd346, %rd345, %r1168;
	setp.eq.s64 	%p353, %rd346, -9223372036854775808;
	selp.b32 	%r1169, %r23, 0, %p353;
	setp.lt.s32 	%p354, %r1165, 0;
	or.b32  	%r1170, %r1169, 2146435072;
	selp.b32 	%r1171, %r1170, %r1169, %p354;
	mov.b32 	%r1172, 0;
	mov.b64 	%fd4912, {%r1172, %r1171};
	add.f64 	%fd4913, %fd3, %fd4910;
	{
	.reg .b32 %temp; 
	mov.b64 	{%temp, %r1173}, %fd4913;
	}
	and.b32  	%r1174, %r1173, 2146435072;
	setp.eq.s32 	%p355, %r1174, 2146435072;
	add.rn.f64 	%fd4914, %fd3, %fd4910;
	selp.f64 	%fd4915, %fd4914, %fd4912, %p355;
	selp.f64 	%fd4916, 0d3FF0000000000000, %fd4915, %p351;
	fma.rn.f64 	%fd10039, %fd4911, %fd4916, %fd10039;
	@%p352 bra 	$L__BB1_52;
	setp.eq.f64 	%p356, %fd3, 0d3FF0000000000000;
	setp.eq.s32 	%p357, %r21, 2;
	ld.f64 	%fd4917, [%rd3+8];
	add.s32 	%r1175, %r8034, 2;
	cvt.rn.f64.u32 	%fd4918, %r1175;
	div.rn.f64 	%fd4919, %fd4917, %fd4918;
	{
	.reg .b32 %temp; 
	mov.b64 	{%temp, %r1176}, %fd4918;
	}
	shr.u32 	%r1177, %r1176, 20;
	and.b32  	%r1178, %r1177, 2047;
	add.s32 	%r1179, %r1178, -1012;
	mov.b64 	%rd347, %fd4918;
	shl.b64 	%rd348, %rd347, %r1179;
	setp.eq.s64 	%p358, %rd348, -9223372036854775808;
	selp.b32 	%r1180, %r23, 0, %p358;
	setp.lt.s32 	%p359, %r1176, 0;
	or.b32  	%r1181, %r1180, 2146435072;
	selp.b32 	%r1182, %r1181, %r1180, %p359;
	mov.b32 	%r1183, 0;
	mov.b64 	%fd4920, {%r1183, %r1182};
	add.f64 	%fd4921, %fd3, %fd4918;
	{
	.reg .b32 %temp; 
	mov.b64 	{%temp, %r1184}, %fd4921;
	}
	and.b32  	%r1185, %r1184, 2146435072;
	setp.eq.s32 	%p360, %r1185, 2146435072;
	add.rn.f64 	%fd4922, %fd3, %fd4918;
	selp.f64 	%fd4923, %fd4922, %fd4920, %p360;
	selp.f64 	%fd4924, 0d3FF0000000000000, %fd4923, %p356;
	fma.rn.f64 	%fd10039, %fd4919, %fd4924, %fd10039;
	@%p357 bra 	$L__BB1_52;
	setp.eq.f64 	%p361, %fd3, 0d3FF0000000000000;
	ld.f64 	%fd4925, [%rd3+16];
	add.s32 	%r1186, %r8034, 3;
	cvt.rn.f64.u32 	%fd4926, %r1186;
	div.rn.f64 	%fd4927, %fd4925, %fd4926;
	{
	.reg .b32 %temp; 
	mov.b64 	{%temp, %r1187}, %fd4926;
	}
	shr.u32 	%r1188, %r1187, 20;
	and.b32  	%r1189, %r1188, 2047;
	add.s32 	%r1190, %r1189, -1012;
	mov.b64 	%rd349, %fd4926;
	shl.b64 	%rd350, %rd349, %r1190;
	setp.eq.s64 	%p362, %rd350, -9223372036854775808;
	selp.b32 	%r1191, %r23, 0, %p362;
	setp.lt.s32 	%p363, %r1187, 0;
	or.b32  	%r1192, %r1191, 2146435072;
	selp.b32 	%r1193, %r1192, %r1191, %p363;
	mov.b32 	%r1194, 0;
	mov.b64 	%fd4928, {%r1194, %r1193};
	add.f64 	%fd4929, %fd3, %fd4926;
	{
	.reg .b32 %temp; 
	mov.b64 	{%temp, %r1195}, %fd4929;
	}
	and.b32  	%r1196, %r1195, 2146435072;
	setp.eq.s32 	%p364, %r1196, 2146435072;
	add.rn.f64 	%fd4930, %fd3, %fd4926;
	selp.f64 	%fd4931, %fd4930, %fd4928, %p364;
	selp.f64 	%fd4932, 0d3FF0000000000000, %fd4931, %p361;
	fma.rn.f64 	%fd10039, %fd4927, %fd4932, %fd10039;
	bra.uni 	$L__BB1_52;
$L__BB1_28:
	setp.lt.u32 	%p308, %r18, 3;
	mov.f64 	%fd10039, 0d0000000000000000;
	mov.b32 	%r8036, 0;
	@%p308 bra 	$L__BB1_31;
	mov.f64 	%fd10039, 0d0000000000000000;
	mov.b32 	%r8035, 0;
$L__BB1_30:
	setp.eq.f64 	%p309, %fd3, 0d3FF0000000000000;
	setp.lt.s32 	%p310, %r23, 0;
	mul.wide.u32 	%rd310, %r8035, 8;
	add.s64 	%rd311, %rd284, %rd310;
	ld.f64 	%fd4784, [%rd311];
	add.s32 	%r1074, %r8035, 1;
	cvt.rn.f64.u32 	%fd4785, %r1074;
	div.rn.f64 	%fd4786, %fd4784, %fd4785;
	{
	.reg .b32 %temp; 
	mov.b64 	{%temp, %r1075}, %fd4785;
	}
	shr.u32 	%r1076, %r1075, 20;
	and.b32  	%r1077, %r1076, 2047;
	add.s32 	%r1078, %r1077, -1012;
	mov.b64 	%rd312, %fd4785;
	shl.b64 	%rd313, %rd312, %r1078;
	setp.eq.s64 	%p311, %rd313, -9223372036854775808;
	{ // callseq 232, 0
	.param .b64 param0;
	st.param.f64 	[param0], %fd6;
	.param .b64 param1;
	st.param.f64 	[param1], %fd4785;
	.param .b64 retval0;
	call.uni (retval0), 
	__internal_accurate_pow, 
	(
	param0, 
	param1
	);
	ld.param.f64 	%fd4787, [retval0];
	} // callseq 232
	neg.f64 	%fd4789, %fd4787;
	selp.f64 	%fd4790, %fd4789, %fd4787, %p311;
	selp.f64 	%fd4791, %fd4790, %fd4787, %p310;
	add.f64 	%fd4792, %fd3, %fd4785;
	{
	.reg .b32 %temp; 
	mov.b64 	{%temp, %r1079}, %fd4792;
	}
	and.b32  	%r1080, %r1079, 2146435072;
	setp.eq.s32 	%p312, %r1080, 2146435072;
	add.rn.f64 	%fd4793, %fd3, %fd4785;
	selp.f64 	%fd4794, %fd4793, %fd4791, %p312;
	selp.f64 	%fd4795, 0d3FF0000000000000, %fd4794, %p309;
	fma.rn.f64 	%fd4796, %fd4786, %fd4795, %fd10039;
	ld.f64 	%fd4797, [%rd311+8];
	add.s32 	%r1081, %r8035, 2;
	cvt.rn.f64.u32 	%fd4798, %r1081;
	div.rn.f64 	%fd4799, %fd4797, %fd4798;
	{
	.reg .b32 %temp; 
	mov.b64 	{%temp, %r1082}, %fd4798;
	}
	shr.u32 	%r1083, %r1082, 20;
	and.b32  	%r1084, %r1083, 2047;
	add.s32 	%r1085, %r1084, -1012;
	mov.b64 	%rd315, %fd4798;
	shl.b64 	%rd316, %rd315, %r1085;
	setp.eq.s64 	%p313, %rd316, -9223372036854775808;
	{ // callseq 233, 0
	.param .b64 param0;
	st.param.f64 	[param0], %fd6;
	.param .b64 param1;
	st.param.f64 	[param1], %fd4798;
	.param .b64 retval0;
	call.uni (retval0), 
	__internal_accurate_pow, 
	(
	param0, 
	param1
	);
	ld.param.f64 	%fd4800, [retval0];
	} // callseq 233
	neg.f64 	%fd4802, %fd4800;
	selp.f64 	%fd4803, %fd4802, %fd4800, %p313;
	selp.f64 	%fd4804, %fd4803, %fd4800, %p310;
	add.f64 	%fd4805, %fd3, %fd4798;
	{
	.reg .b32 %temp; 
	mov.b64 	{%temp, %r1086}, %fd4805;
	}
	and.b32  	%r1087, %r1086, 2146435072;
	setp.eq.s32 	%p314, %r1087, 2146435072;
	add.rn.f64 	%fd4806, %fd3, %fd4798;
	selp.f64 	%fd4807, %fd4806, %fd4804, %p314;
	selp.f64 	%fd4808, 0d3FF0000000000000, %fd4807, %p309;
	fma.rn.f64 	%fd4809, %fd4799, %fd4808, %fd4796;
	ld.f64 	%fd4810, [%rd311+16];
	add.s32 	%r1088, %r8035, 3;
	cvt.rn.f64.u32 	%fd4811, %r1088;
	div.rn.f64 	%fd4812, %fd4810, %fd4811;
	{
	.reg .b32 %temp; 
	mov.b64 	{%temp, %r1089}, %fd4811;
	}
	shr.u32 	%r1090, %r1089, 20;
	and.b32  	%r1091, %r1090, 2047;
	add.s32 	%r1092, %r1091, -1012;
	mov.b64 	%rd318, %fd4811;
	shl.b64 	%rd319, %rd318, %r1092;
	setp.eq.s64 	%p315, %rd319, -9223372036854775808;
	{ // callseq 234, 0
	.param .b64 param0;
	st.param.f64 	[param0], %fd6;
	.param .b64 param1;
	st.param.f64 	[param1], %fd4811;
	.param .b64 retval0;
	call.uni (retval0), 
	__internal_accurate_pow, 
	(
	param0, 
	param1
	);
	ld.param.f64 	%fd4813, [retval0];
	} // callseq 234
	neg.f64 	%fd4815, %fd4813;
	selp.f64 	%fd4816, %fd4815, %fd4813, %p315;
	selp.f64 	%fd4817, %fd4816, %fd4813, %p310;
	add.f64 	%fd4818, %fd3, %fd4811;
	{
	.reg .b32 %temp; 
	mov.b64 	{%temp, %r1093}, %fd4818;
	}
	and.b32  	%r1094, %r1093, 2146435072;
	setp.eq.s32 	%p316, %r1094, 2146435072;
	add.rn.f64 	%fd4819, %fd3, %fd4811;
	selp.f64 	%fd4820, %fd4819, %fd4817, %p316;
	selp.f64 	%fd4821, 0d3FF0000000000000, %fd4820, %p309;
	fma.rn.f64 	%fd4822, %fd4812, %fd4821, %fd4809;
	ld.f64 	%fd4823, [%rd311+24];
	add.s32 	%r8035, %r8035, 4;
	cvt.rn.f64.u32 	%fd4824, %r8035;
	div.rn.f64 	%fd4825, %fd4823, %fd4824;
	{
	.reg .b32 %temp; 
	mov.b64 	{%temp, %r1095}, %fd4824;
	}
	shr.u32 	%r1096, %r1095, 20;
	and.b32  	%r1097, %r1096, 2047;
	add.s32 	%r1098, %r1097, -1012;
	mov.b64 	%rd321, %fd4824;
	shl.b64 	%rd322, %rd321, %r1098;
	setp.eq.s64 	%p317, %rd322, -9223372036854775808;
	{ // callseq 235, 0
	.param .b64 param0;
	st.param.f64 	[param0], %fd6;
	.param .b64 param1;
	st.param.f64 	[param1], %fd4824;
	.param .b64 retval0;
	call.uni (retval0), 
	__internal_accurate_pow, 
	(
	param0, 
	param1
	);
	ld.param.f64 	%fd4826, [retval0];
	} // callseq 235
	neg.f64 	%fd4828, %fd4826;
	selp.f64 	%fd4829, %fd4828, %fd4826, %p317;
	selp.f64 	%fd4830, %fd4829, %fd4826, %p310;
	add.f64 	%fd4831, %fd3, %fd4824;
	{
	.reg .b32 %temp; 
	mov.b64 	{%temp, %r1099}, %fd4831;
	}
	and.b32  	%r1100, %r1099, 2146435072;
	setp.eq.s32 	%p318, %r1100, 2146435072;
	add.rn.f64 	%fd4832, %fd3, %fd4824;
	selp.f64 	%fd4833, %fd4832, %fd4830, %p318;
	selp.f64 	%fd4834, 0d3FF0000000000000, %fd4833, %p309;
	fma.rn.f64 	%fd10039, %fd4825, %fd4834, %fd4822;
	setp.ne.s32 	%p319, %r8035, %r22;
	mov.u32 	%r8036, %r22;
	@%p319 bra 	$L__BB1_30;
$L__BB1_31:
	setp.eq.s32 	%p320, %r21, 0;
	@%p320 bra 	$L__BB1_52;
	setp.eq.f64 	%p321, %fd3, 0d3FF0000000000000;
	setp.lt.s32 	%p322, %r23, 0;
	setp.eq.s32 	%p323, %r21, 1;
	mul.wide.u32 	%rd324, %r8036, 8;
	add.s64 	%rd4, %rd284, %rd324;
	ld.f64 	%fd4835, [%rd4];
	add.s32 	%r1101, %r8036, 1;
	cvt.rn.f64.u32 	%fd4836, %r1101;
	div.rn.f64 	%fd4837, %fd4835, %fd4836;
	{
	.reg .b32 %temp; 
	mov.b64 	{%temp, %r1102}, %fd4836;
	}
	shr.u32 	%r1103, %r1102, 20;
	and.b32  	%r1104, %r1103, 2047;
	add.s32 	%r1105, %r1104, -1012;
	mov.b64 	%rd325, %fd4836;
	shl.b64 	%rd326, %rd325, %r1105;
	setp.eq.s64 	%p324, %rd326, -9223372036854775808;
	{ // callseq 236, 0
	.param .b64 param0;
	st.param.f64 	[param0], %fd6;
	.param .b64 param1;
	st.param.f64 	[param1], %fd4836;
	.param .b64 retval0;
	call.uni (retval0), 
	__internal_accurate_pow, 
	(
	param0, 
	param1
	);
	ld.param.f64 	%fd4838, [retval0];
	} // callseq 236
	neg.f64 	%fd4840, %fd4838;
	selp.f64 	%fd4841, %fd4840, %fd4838, %p324;
	selp.f64 	%fd4842, %fd4841, %fd4838, %p322;
	add.f64 	%fd4843, %fd3, %fd4836;
	{
	.reg .b32 %temp; 
	mov.b64 	{%temp, %r1106}, %fd4843;
	}
	and.b32  	%r1107, %r1106, 2146435072;
	setp.eq.s32 	%p325, %r1107, 2146435072;
	add.rn.f64 	%fd4844, %fd3, %fd4836;
	selp.f64 	%fd4845, %fd4844, %fd4842, %p325;
	selp.f64 	%fd4846, 0d3FF0000000000000, %fd4845, %p321;
	fma.rn.f64 	%fd10039, %fd4837, %fd4846, %fd10039;
	@%p323 bra 	$L__BB1_52;
	setp.eq.f64 	%p326, %fd3, 0d3FF0000000000000;
	setp.lt.s32 	%p327, %r23, 0;
	setp.eq.s32 	%p328, %r21, 2;
	ld.f64 	%fd4847, [%rd4+8];
	add.s32 	%r1108, %r8036, 2;
	cvt.rn.f64.u32 	%fd4848, %r1108;
	div.rn.f64 	%fd4849, %fd4847, %fd4848;
	{
	.reg .b32 %temp; 
	mov.b64 	{%temp, %r1109}, %fd4848;
	}
	shr.u32 	%r1110, %r1109, 20;
	and.b32  	%r1111, %r1110, 2047;
	add.s32 	%r1112, %r1111, -1012;
	mov.b64 	%rd328, %fd4848;
	shl.b64 	%rd329, %rd328, %r1112;
	setp.eq.s64 	%p329, %rd329, -9223372036854775808;
	{ // callseq 237, 0
	.param .b64 param0;
	st.param.f64 	[param0], %fd6;
	.param .b64 param1;
	st.param.f64 	[param1], %fd4848;
	.param .b64 retval0;
	call.uni (retval0), 
	__internal_accurate_pow, 
	(
	param0, 
	param1
	);
	ld.param.f64 	%fd4850, [retval0];
	} // callseq 237
	neg.f64 	%fd4852, %fd4850;
	selp.f64 	%fd4853, %fd4852, %fd4850, %p329;
	selp.f64 	%fd4854, %fd4853, %fd4850, %p327;
	add.f64 	%fd4855, %fd3, %fd4848;
	{
	.reg .b32 %temp; 
	mov.b64 	{%temp, %r1113}, %fd4855;
	}
	and.b32  	%r1114, %r1113, 2146435072;
	setp.eq.s32 	%p330, %r1114, 2146435072;
	add.rn.f64 	%fd4856, %fd3, %fd4848;
	selp.f64 	%fd4857, %fd4856, %fd4854, %p330;
	selp.f64 	%fd4858, 0d3FF0000000000000, %fd4857, %p326;
	fma.rn.f64 	%fd10039, %fd4849, %fd4858, %fd10039;
	@%p328 bra 	$L__BB1_52;
	setp.eq.f64 	%p331, %fd3, 0d3FF0000000000000;
	setp.lt.s32 	%p332, %r23, 0;
	ld.f64 	%fd4859, [%rd4+16];
	add.s32 	%r1115, %r8036, 3;
	cvt.rn.f64.u32 	%fd4860, %r1115;
	div.rn.f64 	%fd4861, %fd4859, %fd4860;
	{
	.reg .b32 %temp; 
	mov.b64 	{%temp, %r1116}, %fd4860;
	}
	shr.u32 	%r1117, %r1116, 20;
	and.b32  	%r1118, %r1117, 2047;
	add.s32 	%r1119, %r1118, -1012;
	mov.b64 	%rd331, %fd4860;
	shl.b64 	%rd332, %rd331, %r1119;
	setp.eq.s64 	%p333, %rd332, -9223372036854775808;
	{ // callseq 238, 0
	.param .b64 param0;
	st.param.f64 	[param0], %fd6;
	.param .b64 param1;
	st.param.f64 	[param1], %fd4860;
	.param .b64 retval0;
	call.uni (retval0), 
	__internal_accurate_pow, 
	(
	param0, 
	param1
	);
	ld.param.f64 	%fd4862, [retval0];
	} // callseq 238
	neg.f64 	%fd4864, %fd4862;
	selp.f64 	%fd4865, %fd4864, %fd4862, %p333;
	selp.f64 	%fd4866, %fd4865, %fd4862, %p332;
	add.f64 	%fd4867, %fd3, %fd4860;
	{
	.reg .b32 %temp; 
	mov.b64 	{%temp, %r1120}, %fd4867;
	}
	and.b32  	%r1121, %r1120, 2146435072;
	setp.eq.s32 	%p334, %r1121, 2146435072;
	add.rn.f64 	%fd4868, %fd3, %fd4860;
	selp.f64 	%fd4869, %fd4868, %fd4866, %p334;
	selp.f64 	%fd4870, 0d3FF0000000000000, %fd4869, %p331;
	fma.rn.f64 	%fd10039, %fd4861, %fd4870, %fd10039;
	bra.uni 	$L__BB1_52;
$L__BB1_35:
	setp.eq.s32 	%p271, %r18, 0;
	mov.f64 	%fd10039, 0d0000000000000000;
	mov.b32 	%r8038, 0;
	@%p271 bra 	$L__BB1_46;
	mov.f64 	%fd10039, 0d0000000000000000;
	mov.b32 	%r8037, 0;
$L__BB1_37:
	setp.neu.f64 	%p272, %fd3, 0d0000000000000000;
	setp.lt.s32 	%p273, %r23, 0;
	mul.wide.u32 	%rd301, %r8037, 8;
	add.s64 	%rd5, %rd284, %rd301;
	ld.f64 	%fd22, [%rd5];
	add.s32 	%r1025, %r8037, 1;
	cvt.rn.f64.u32 	%fd23, %r1025;
	{
	.reg .b32 %temp; 
	mov.b64 	{%temp, %r31}, %fd23;
	}
	shr.u32 	%r1026, %r31, 20;
	and.b32  	%r1027, %r1026, 2047;
	add.s32 	%r1028, %r1027, -1012;
	mov.b64 	%rd302, %fd23;
	shl.b64 	%rd303, %rd302, %r1028;
	setp.eq.s64 	%p274, %rd303, -9223372036854775808;
	{ // callseq 229, 0
	.param .b64 param0;
	st.param.f64 	[param0], %fd6;
	.param .b64 param1;
	st.param.f64 	[param1], %fd23;
	.param .b64 retval0;
	call.uni (retval0), 
	__internal_accurate_pow, 
	(
	param0, 
	param1
	);
	ld.param.f64 	%fd4763, [retval0];
	} // callseq 229
	and.pred  	%p1, %p273, %p274;
	neg.f64 	%fd4765, %fd4763;
	selp.f64 	%fd10032, %fd4765, %fd4763, %p1;
	@%p272 bra 	$L__BB1_39;
	setp.eq.s64 	%p275, %rd303, -9223372036854775808;
	selp.b32 	%r1029, %r23, 0, %p275;
	setp.lt.s32 	%p276, %r31, 0;
	or.b32  	%r1030, %r1029, 2146435072;
	selp.b32 	%r1031, %r1030, %r1029, %p276;
	mov.b32 	%r1032, 0;
	mov.b64 	%fd10032, {%r1032, %r1031};
$L__BB1_39:
	setp.neu.f64 	%p277, %fd6, 0d7FF0000000000000;
	add.f64 	%fd4766, %fd3, %fd23;
	{
	.reg .b32 %temp; 
	mov.b64 	{%temp, %r1033}, %fd4766;
	}
	and.b32  	%r1034, %r1033, 2146435072;
	setp.ne.s32 	%p278, %r1034, 2146435072;
	or.pred  	%p279, %p278, %p277;
	@%p279 bra 	$L__BB1_41;
	setp.lt.s32 	%p280, %r31, 0;
	selp.b32 	%r1035, 0, 2146435072, %p280;
	and.b32  	%r1036, %r31, 2147483647;
	setp.ne.s32 	%p281, %r1036, 1071644672;
	or.b32  	%r1037, %r1035, -2147483648;
	selp.b32 	%r1038, %r1037, %r1035, %p281;
	selp.b32 	%r1039, %r1038, %r1035, %p1;
	mov.b32 	%r1040, 0;
	mov.b64 	%fd10032, {%r1040, %r1039};
$L__BB1_41:
	setp.eq.f64 	%p282, %fd3, 0d3FF0000000000000;
	setp.neu.f64 	%p283, %fd3, 0d0000000000000000;
	setp.lt.s32 	%p284, %r23, 0;
	selp.f64 	%fd4767, 0d3FF0000000000000, %fd10032, %p282;
	div.rn.f64 	%fd4768, %fd22, %fd23;
	fma.rn.f64 	%fd29, %fd4768, %fd4767, %fd10039;
	ld.f64 	%fd30, [%rd5+8];
	add.s32 	%r8037, %r8037, 2;
	cvt.rn.f64.u32 	%fd31, %r8037;
	{
	.reg .b32 %temp; 
	mov.b64 	{%temp, %r33}, %fd31;
	}
	shr.u32 	%r1041, %r33, 20;
	and.b32  	%r1042, %r1041, 2047;
	add.s32 	%r1043, %r1042, -1012;
	mov.b64 	%rd304, %fd31;
	shl.b64 	%rd305, %rd304, %r1043;
	setp.eq.s64 	%p285, %rd305, -9223372036854775808;
	{ // callseq 230, 0
	.param .b64 param0;
	st.param.f64 	[param0], %fd6;
	.param .b64 param1;
	st.param.f64 	[param1], %fd31;
	.param .b64 retval0;
	call.uni (retval0), 
	__internal_accurate_pow, 
	(
	param0, 
	param1
	);
	ld.param.f64 	%fd4769, [retval0];
	} // callseq 230
	and.pred  	%p2, %p284, %p285;
	neg.f64 	%fd4771, %fd4769;
	selp.f64 	%fd10034, %fd4771, %fd4769, %p2;
	@%p283 bra 	$L__BB1_43;
	setp.eq.s64 	%p286, %rd305, -9223372036854775808;
	selp.b32 	%r1044, %r23, 0, %p286;
	setp.lt.s32 	%p287, %r33, 0;
	or.b32  	%r1045, %r1044, 2146435072;
	selp.b32 	%r1046, %r1045, %r1044, %p287;
	mov.b32 	%r1047, 0;
	mov.b64 	%fd10034, {%r1047, %r1046};
$L__BB1_43:
	setp.neu.f64 	%p288, %fd6, 0d7FF0000000000000;
	add.f64 	%fd4772, %fd3, %fd31;
	{
	.reg .b32 %temp; 
	mov.b64 	{%temp, %r1048}, %fd4772;
	}
	and.b32  	%r1049, %r1048, 2146435072;
	setp.ne.s32 	%p289, %r1049, 2146435072;
	or.pred  	%p290, %p289, %p288;
	@%p290 bra 	$L__BB1_45;
	setp.lt.s32 	%p291, %r33, 0;
	selp.b32 	%r1050, 0, 2146435072, %p291;
	and.b32  	%r1051, %r33, 2147483647;
	setp.ne.s32 	%p292, %r1051, 1071644672;
	or.b32  	%r1052, %r1050, -2147483648;
	selp.b32 	%r1053, %r1052, %r1050, %p292;
	selp.b32 	%r1054, %r1053, %r1050, %p2;
	mov.b32 	%r1055, 0;
	mov.b64 	%fd10034, {%r1055, %r1054};
$L__BB1_45:
	setp.eq.f64 	%p293, %fd3, 0d3FF0000000000000;
	selp.f64 	%fd4773, 0d3FF0000000000000, %fd10034, %p293;
	div.rn.f64 	%fd4774, %fd30, %fd31;
	fma.rn.f64 	%fd10039, %fd4774, %fd4773, %fd29;
	setp.ne.s32 	%p294, %r8037, %r20;
	mov.u32 	%r8038, %r20;
	@%p294 bra 	$L__BB1_37;
$L__BB1_46:
	setp.eq.s32 	%p295, %r19, 0;
	@%p295 bra 	$L__BB1_52;
	setp.neu.f64 	%p296, %fd3, 0d0000000000000000;
	setp.lt.s32 	%p297, %r23, 0;
	mul.wide.u32 	%rd306, %r8038, 8;
	add.s64 	%rd307, %rd284, %rd306;
	ld.f64 	%fd40, [%rd307];
	add.s32 	%r1056, %r8038, 1;
	cvt.rn.f64.u32 	%fd41, %r1056;
	{
	.reg .b32 %temp; 
	mov.b64 	{%temp, %r35}, %fd41;
	}
	shr.u32 	%r1057, %r35, 20;
	and.b32  	%r1058, %r1057, 2047;
	add.s32 	%r1059, %r1058, -1012;
	mov.b64 	%rd308, %fd41;
	shl.b64 	%rd309, %rd308, %r1059;
	setp.eq.s64 	%p298, %rd309, -9223372036854775808;
	{ // callseq 231, 0
	.param .b64 param0;
	st.param.f64 	[param0], %fd6;
	.param .b64 param1;
	st.param.f64 	[param1], %fd41;
	.param .b64 retval0;
	call.uni (retval0), 
	__internal_accurate_pow, 
	(
	param0, 
	param1
	);
	ld.param.f64 	%fd4775, [retval0];
	} // callseq 231
	and.pred  	%p3, %p297, %p298;
	neg.f64 	%fd4777, %fd4775;
	selp.f64 	%fd10038, %fd4777, %fd4775, %p3;
	@%p296 bra 	$L__BB1_49;
	setp.eq.s64 	%p299, %rd309, -9223372036854775808;
	selp.b32 	%r1060, %r23, 0, %p299;
	setp.lt.s32 	%p300, %r35, 0;
	or.b32  	%r1061, %r1060, 2146435072;
	selp.b32 	%r1062, %r1061, %r1060, %p300;
	mov.b32 	%r1063, 0;
	mov.b64 	%fd10038, {%r1063, %r1062};
$L__BB1_49:
	setp.neu.f64 	%p301, %fd6, 0d7FF0000000000000;
	add.f64 	%fd4778, %fd3, %fd41;
	{
	.reg .b32 %temp; 
	mov.b64 	{%temp, %r1064}, %fd4778;
	}
	and.b32  	%r1065, %r1064, 2146435072;
	setp.ne.s32 	%p302, %r1065, 2146435072;
	or.pred  	%p303, %p302, %p301;
	@%p303 bra 	$L__BB1_51;
	setp.lt.s32 	%p304, %r35, 0;
	selp.b32 	%r1066, 0, 2146435072, %p304;
	and.b32  	%r1067, %r35, 2147483647;
	setp.ne.s32 	%p305, %r1067, 1071644672;
	or.b32  	%r1068, %r1066, -2147483648;
	selp.b32 	%r1069, %r1068, %r1066, %p305;
	selp.b32 	%r1070, %r1069, %r1066, %p3;
	mov.b32 	%r1071, 0;
	mov.b64 	%fd10038, {%r1071, %r1070};
$L__BB1_51:
	setp.eq.f64 	%p306, %fd3, 0d3FF0000000000000;
	selp.f64 	%fd4779, 0d3FF0000000000000, %fd10038, %p306;
	div.rn.f64 	%fd4780, %fd40, %fd41;
	fma.rn.f64 	%fd10039, %fd4780, %fd4779, %fd10039;
$L__BB1_52:
	ld.param.u32 	%r7889, [_Z13distributor_PdPdS_S_iii_param_5];
	setp.lt.s32 	%p365, %r7889, 1;
	add.f64 	%fd10050, %fd3, %fd10023;
	mov.f64 	%fd10045, 0d0000000000000000;
	@%p365 bra 	$L__BB1_79;
	setp.eq.s32 	%p366, %r18, 0;
	{
	.reg .b32 %temp; 
	mov.b64 	{%temp, %r36}, %fd10050;
	}
	abs.f64 	%fd50, %fd10050;
	mov.f64 	%fd10045, 0d0000000000000000;
	mov.b32 	%r8040, 0;
	@%p366 bra 	$L__BB1_70;
	mov.f64 	%fd10045, 0d0000000000000000;
	mov.b32 	%r8039, 0;
$L__BB1_55:
	setp.neu.f64 	%p367, %fd10050, 0d0000000000000000;
	setp.lt.s32 	%p368, %r36, 0;
	mul.wide.u32 	%rd351, %r8039, 8;
	add.s64 	%rd9, %rd284, %rd351;
	ld.f64 	%fd52, [%rd9];
	add.s32 	%r1199, %r8039, 1;
	cvt.rn.f64.u32 	%fd53, %r1199;
	{
	.reg .b32 %temp; 
	mov.b64 	{%temp, %r38}, %fd53;
	}
	shr.u32 	%r1200, %r38, 20;
	and.b32  	%r1201, %r1200, 2047;
	add.s32 	%r1202, %r1201, -1012;
	mov.b64 	%rd352, %fd53;
	shl.b64 	%rd353, %rd352, %r1202;
	setp.eq.s64 	%p369, %rd353, -9223372036854775808;
	{ // callseq 239, 0
	.param .b64 param0;
	st.param.f64 	[param0], %fd50;
	.param .b64 param1;
	st.param.f64 	[param1], %fd53;
	.param .b64 retval0;
	call.uni (retval0), 
	__internal_accurate_pow, 
	(
	param0, 
	param1
	);
	ld.param.f64 	%fd4937, [retval0];
	} // callseq 239
	and.pred  	%p4, %p368, %p369;
	neg.f64 	%fd4939, %fd4937;
	selp.f64 	%fd10042, %fd4939, %fd4937, %p4;
	@%p367 bra 	$L__BB1_57;
	setp.eq.s64 	%p370, %rd353, -9223372036854775808;
	selp.b32 	%r1203, %r36, 0, %p370;
	setp.lt.s32 	%p371, %r38, 0;
	or.b32  	%r1204, %r1203, 2146435072;
	selp.b32 	%r1205, %r1204, %r1203, %p371;
	mov.b32 	%r1206, 0;
	mov.b64 	%fd10042, {%r1206, %r1205};
$L__BB1_57:
	add.f64 	%fd4940, %fd10050, %fd53;
	{
	.reg .b32 %temp; 
	mov.b64 	{%temp, %r1207}, %fd4940;
	}
	and.b32  	%r1208, %r1207, 2146435072;
	setp.ne.s32 	%p372, %r1208, 2146435072;
	@%p372 bra 	$L__BB1_62;
	setp.num.f64 	%p373, %fd10050, %fd10050;
	@%p373 bra 	$L__BB1_60;
	add.rn.f64 	%fd10042, %fd10050, %fd53;
	bra.uni 	$L__BB1_62;
$L__BB1_60:
	setp.neu.f64 	%p374, %fd50, 0d7FF0000000000000;
	@%p374 bra 	$L__BB1_62;
	setp.lt.s32 	%p375, %r38, 0;
	selp.b32 	%r1209, 0, 2146435072, %p375;
	and.b32  	%r1210, %r38, 2147483647;
	setp.ne.s32 	%p376, %r1210, 1071644672;
	or.b32  	%r1211, %r1209, -2147483648;
	selp.b32 	%r1212, %r1211, %r1209, %p376;
	selp.b32 	%r1213, %r1212, %r1209, %p4;
	mov.b32 	%r1214, 0;
	mov.b64 	%fd10042, {%r1214, %r1213};
$L__BB1_62:
	setp.eq.f64 	%p377, %fd10050, 0d3FF0000000000000;
	setp.neu.f64 	%p378, %fd10050, 0d0000000000000000;
	setp.lt.s32 	%p379, %r36, 0;
	selp.f64 	%fd4941, 0d3FF0000000000000, %fd10042, %p377;
	div.rn.f64 	%fd4942, %fd52, %fd53;
	fma.rn.f64 	%fd60, %fd4942, %fd4941, %fd10045;
	ld.f64 	%fd61, [%rd9+8];
	add.s32 	%r8039, %r8039, 2;
	cvt.rn.f64.u32 	%fd62, %r8039;
	{
	.reg .b32 %temp; 
	mov.b64 	{%temp, %r40}, %fd62;
	}
	shr.u32 	%r1215, %r40, 20;
	and.b32  	%r1216, %r1215, 2047;
	add.s32 	%r1217, %r1216, -1012;
	mov.b64 	%rd354, %fd62;
	shl.b64 	%rd355, %rd354, %r1217;
	setp.eq.s64 	%p380, %rd355, -9223372036854775808;
	{ // callseq 240, 0
	.param .b64 param0;
	st.param.f64 	[param0], %fd50;
	.param .b64 param1;
	st.param.f64 	[param1], %fd62;
	.param .b64 retval0;
	call.uni (retval0), 
	__internal_accurate_pow, 
	(
	param0, 
	param1
	);
	ld.param.f64 	%fd4943, [retval0];
	} // callseq 240
	and.pred  	%p5, %p379, %p380;
	neg.f64 	%fd4945, %fd4943;
	selp.f64 	%fd10044, %fd4945, %fd4943, %p5;
	@%p378 bra 	$L__BB1_64;
	setp.eq.s64 	%p381, %rd355, -9223372036854775808;
	selp.b32 	%r1218, %r36, 0, %p381;
	setp.lt.s32 	%p382, %r40, 0;
	or.b32  	%r1219, %r1218, 2146435072;
	selp.b32 	%r1220, %r1219, %r1218, %p382;
	mov.b32 	%r1221, 0;
	mov.b64 	%fd10044, {%r1221, %r1220};
$L__BB1_64:
	add.f64 	%fd4946, %fd10050, %fd62;
	{
	.reg .b32 %temp; 
	mov.b64 	{%temp, %r1222}, %fd4946;
	}
	and.b32  	%r1223, %r1222, 2146435072;
	setp.ne.s32 	%p383, %r1223, 2146435072;
	@%p383 bra 	$L__BB1_69;
	setp.nan.f64 	%p384, %fd10050, %fd10050;
	@%p384 bra 	$L__BB1_68;
	setp.neu.f64 	%p385, %fd50, 0d7FF0000000000000;
	@%p385 bra 	$L__BB1_69;
	setp.lt.s32 	%p386, %r40, 0;
	selp.b32 	%r1224, 0, 2146435072, %p386;
	and.b32  	%r1225, %r40, 2147483647;
	setp.ne.s32 	%p387, %r1225, 1071644672;
	or.b32  	%r1226, %r1224, -2147483648;
	selp.b32 	%r1227, %r1226, %r1224, %p387;
	selp.b32 	%r1228, %r1227, %r1224, %p5;
	mov.b32 	%r1229, 0;
	mov.b64 	%fd10044, {%r1229, %r1228};
	bra.uni 	$L__BB1_69;
$L__BB1_68:
	add.rn.f64 	%fd10044, %fd10050, %fd62;
$L__BB1_69:
	setp.eq.f64 	%p388, %fd10050, 0d3FF0000000000000;
	selp.f64 	%fd4947, 0d3FF0000000000000, %fd10044, %p388;
	div.rn.f64 	%fd4948, %fd61, %fd62;
	fma.rn.f64 	%fd10045, %fd4948, %fd4947, %fd60;
	setp.ne.s32 	%p389, %r8039, %r20;
	mov.u32 	%r8040, %r20;
	@%p389 bra 	$L__BB1_55;
$L__BB1_70:
	setp.eq.s32 	%p390, %r19, 0;
	@%p390 bra 	$L__BB1_79;
	setp.neu.f64 	%p391, %fd10050, 0d0000000000000000;
	setp.lt.s32 	%p392, %r36, 0;
	mul.wide.u32 	%rd356, %r8040, 8;
	add.s64 	%rd357, %rd284, %rd356;
	ld.f64 	%fd72, [%rd357];
	add.s32 	%r1230, %r8040, 1;
	cvt.rn.f64.u32 	%fd73, %r1230;
	{
	.reg .b32 %temp; 
	mov.b64 	{%temp, %r42}, %fd73;
	}
	shr.u32 	%r1231, %r42, 20;
	and.b32  	%r1232, %r1231, 2047;
	add.s32 	%r1233, %r1232, -1012;
	mov.b64 	%rd358, %fd73;
	shl.b64 	%rd359, %rd358, %r1233;
	setp.eq.s64 	%p393, %rd359, -9223372036854775808;
	{ // callseq 241, 0
	.param .b64 param0;
	st.param.f64 	[param0], %fd50;
	.param .b64 param1;
	st.param.f64 	[param1], %fd73;
	.param .b64 retval0;
	call.uni (retval0), 
	__internal_accurate_pow, 
	(
	param0, 
	param1
	);
	ld.param.f64 	%fd4949, [retval0];
	} // callseq 241
	and.pred  	%p6, %p392, %p393;
	neg.f64 	%fd4951, %fd4949;
	selp.f64 	%fd10048, %fd4951, %fd4949, %p6;
	@%p391 bra 	$L__BB1_73;
	setp.eq.s64 	%p394, %rd359, -9223372036854775808;
	selp.b32 	%r1234, %r36, 0, %p394;
	setp.lt.s32 	%p395, %r42, 0;
	or.b32  	%r1235, %r1234, 2146435072;
	selp.b32 	%r1236, %r1235, %r1234, %p395;
	mov.b32 	%r1237, 0;
	mov.b64 	%fd10048, {%r1237, %r1236};
$L__BB1_73:
	add.f64 	%fd4952, %fd10050, %fd73;
	{
	.reg .b32 %temp; 
	mov.b64 	{%temp, %r1238}, %fd4952;
	}
	and.b32  	%r1239, %r1238, 2146435072;
	setp.ne.s32 	%p396, %r1239, 2146435072;
	@%p396 bra 	$L__BB1_78;
	setp.nan.f64 	%p397, %fd10050, %fd10050;
	@%p397 bra 	$L__BB1_77;
	setp.neu.f64 	%p398, %fd50, 0d7FF0000000000000;
	@%p398 bra 	$L__BB1_78;
	setp.lt.s32 	%p399, %r42, 0;
	selp.b32 	%r1240, 0, 2146435072, %p399;
	and.b32  	%r1241, %r42, 2147483647;
	setp.ne.s32 	%p400, %r1241, 1071644672;
	or.b32  	%r1242, %r1240, -2147483648;
	selp.b32 	%r1243, %r1242, %r1240, %p400;
	selp.b32 	%r1244, %r1243, %r1240, %p6;
	mov.b32 	%r1245, 0;
	mov.b64 	%fd10048, {%r1245, %r1244};
	bra.uni 	$L__BB1_78;
$L__BB1_77:
	add.rn.f64 	%fd10048, %fd10050, %fd73;
$L__BB1_78:
	setp.eq.f64 	%p401, %fd10050, 0d3FF0000000000000;
	selp.f64 	%fd4953, 0d3FF0000000000000, %fd10048, %p401;
	div.rn.f64 	%fd4954, %fd72, %fd73;
	fma.rn.f64 	%fd10045, %fd4954, %fd4953, %fd10045;
$L__BB1_79:
	sub.f64 	%fd4955, %fd10045, %fd2;
	sub.f64 	%fd4956, %fd10039, %fd2;
	mul.f64 	%fd4957, %fd4956, %fd4955;
	setp.gtu.f64 	%p402, %fd4957, 0d0000000000000000;
	@%p402 bra 	$L__BB1_80;
	bra.uni 	$L__BB1_88;
$L__BB1_80:
	ld.param.u32 	%r8025, [_Z13distributor_PdPdS_S_iii_param_5];
	setp.lt.s32 	%p5740, %r8025, 1;
	mov.f64 	%fd10083, 0d0000000000000000;
	@%p5740 bra 	$L__BB1_194;
	setp.eq.s32 	%p5741, %r18, 0;
	{
	.reg .b32 %temp; 
	mov.b64 	{%temp, %r43}, %fd3;
	}
	abs.f64 	%fd82, %fd3;
	mov.f64 	%fd10083, 0d0000000000000000;
	mov.b32 	%r8045, 0;
	@%p5741 bra 	$L__BB1_185;
	mov.f64 	%fd10083, 0d0000000000000000;
	mov.b32 	%r8046, 0;
$L__BB1_83:
	setp.neu.f64 	%p5742, %fd3, 0d0000000000000000;
	setp.lt.s32 	%p5743, %r43, 0;
	mul.wide.u32 	%rd1263, %r8046, 8;
	add.s64 	%rd27, %rd284, %rd1263;
	ld.f64 	%fd199, [%rd27];
	add.s32 	%r7778, %r8046, 1;
	cvt.rn.f64.u32 	%fd200, %r7778;
	{
	.reg .b32 %temp; 
	mov.b64 	{%temp, %r66}, %fd200;
	}
	shr.u32 	%r7779, %r66, 20;
	and.b32  	%r7780, %r7779, 2047;
	add.s32 	%r7781, %r7780, -1012;
	mov.b64 	%rd1264, %fd200;
	shl.b64 	%rd1265, %rd1264, %r7781;
	setp.eq.s64 	%p5744, %rd1265, -9223372036854775808;
	{ // callseq 644, 0
	.param .b64 param0;
	st.param.f64 	[param0], %fd82;
	.param .b64 param1;
	st.param.f64 	[param1], %fd200;
	.param .b64 retval0;
	call.uni (retval0), 
	__internal_accurate_pow, 
	(
	param0, 
	param1
	);
	ld.param.f64 	%fd9956, [retval0];
	} // callseq 644
	and.pred  	%p18, %p5743, %p5744;
	neg.f64 	%fd9958, %fd9956;
	selp.f64 	%fd10086, %fd9958, %fd9956, %p18;
	@%p5742 bra 	$L__BB1_85;
	setp.eq.s64 	%p5745, %rd1265, -9223372036854775808;
	selp.b32 	%r7782, %r43, 0, %p5745;
	setp.lt.s32 	%p5746, %r66, 0;
	or.b32  	%r7783, %r7782, 2146435072;
	selp.b32 	%r7784, %r7783, %r7782, %p5746;
	mov.b32 	%r7785, 0;
	mov.b64 	%fd10086, {%r7785, %r7784};
$L__BB1_85:
	add.f64 	%fd9959, %fd3, %fd200;
	{
	.reg .b32 %temp; 
	mov.b64 	{%temp, %r7786}, %fd9959;
	}
	and.b32  	%r7787, %r7786, 2146435072;
	setp.ne.s32 	%p5747, %r7787, 2146435072;
	@%p5747 bra 	$L__BB1_204;
	setp.num.f64 	%p5748, %fd3, %fd3;
	@%p5748 bra 	$L__BB1_202;
	add.rn.f64 	%fd10086, %fd3, %fd200;
	bra.uni 	$L__BB1_204;
$L__BB1_88:
	mov.f64 	%fd83, %fd10050;
	ld.param.u32 	%r7890, [_Z13distributor_PdPdS_S_iii_param_5];
	setp.lt.s32 	%p403, %r7890, 1;
	mov.f64 	%fd10056, 0d0000000000000000;
	@%p403 bra 	$L__BB1_115;
	setp.eq.s32 	%p404, %r18, 0;
	{
	.reg .b32 %temp; 
	mov.b64 	{%temp, %r44}, %fd83;
	}
	abs.f64 	%fd84, %fd83;
	mov.f64 	%fd10056, 0d0000000000000000;
	mov.b32 	%r8042, 0;
	@%p404 bra 	$L__BB1_106;
	mov.f64 	%fd10056, 0d0000000000000000;
	mov.b32 	%r8041, 0;
$L__BB1_91:
	setp.neu.f64 	%p405, %fd83, 0d0000000000000000;
	setp.lt.s32 	%p406, %r44, 0;
	mul.wide.u32 	%rd360, %r8041, 8;
	add.s64 	%rd13, %rd284, %rd360;
	ld.f64 	%fd86, [%rd13];
	add.s32 	%r1248, %r8041, 1;
	cvt.rn.f64.u32 	%fd87, %r1248;
	{
	.reg .b32 %temp; 
	mov.b64 	{%temp, %r46}, %fd87;
	}
	shr.u32 	%r1249, %r46, 20;
	and.b32  	%r1250, %r1249, 2047;
	add.s32 	%r1251, %r1250, -1012;
	mov.b64 	%rd361, %fd87;
	shl.b64 	%rd362, %rd361, %r1251;
	setp.eq.s64 	%p407, %rd362, -9223372036854775808;
	{ // callseq 242, 0
	.param .b64 param0;
	st.param.f64 	[param0], %fd84;
	.param .b64 param1;
	st.param.f64 	[param1], %fd87;
	.param .b64 retval0;
	call.uni (retval0), 
	__internal_accurate_pow, 
	(
	param0, 
	param1
	);
	ld.param.f64 	%fd4962, [retval0];
	} // callseq 242
	and.pred  	%p7, %p406, %p407;
	neg.f64 	%fd4964, %fd4962;
	selp.f64 	%fd10053, %fd4964, %fd4962, %p7;
	@%p405 bra 	$L__BB1_93;
	setp.eq.s64 	%p408, %rd362, -9223372036854775808;
	selp.b32 	%r1252, %r44, 0, %p408;
	setp.lt.s32 	%p409, %r46, 0;
	or.b32  	%r1253, %r1252, 2146435072;
	selp.b32 	%r1254, %r1253, %r1252, %p409;
	mov.b32 	%r1255, 0;
	mov.b64 	%fd10053, {%r1255, %r1254};
$L__BB1_93:
	add.f64 	%fd4965, %fd83, %fd87;
	{
	.reg .b32 %temp; 
	mov.b64 	{%temp, %r1256}, %fd4965;
	}
	and.b32  	%r1257, %r1256, 2146435072;
	setp.ne.s32 	%p410, %r1257, 2146435072;
	@%p410 bra 	$L__BB1_98;
	setp.num.f64 	%p411, %fd83, %fd83;
	@%p411 bra 	$L__BB1_96;
	add.rn.f64 	%fd10053, %fd83, %fd87;
	bra.uni 	$L__BB1_98;
$L__BB1_96:
	setp.neu.f64 	%p412, %fd84, 0d7FF0000000000000;
	@%p412 bra 	$L__BB1_98;
	setp.lt.s32 	%p413, %r46, 0;
	selp.b32 	%r1258, 0, 2146435072, %p413;
	and.b32  	%r1259, %r46, 2147483647;
	setp.ne.s32 	%p414, %r1259, 1071644672;
	or.b32  	%r1260, %r1258, -2147483648;
	selp.b32 	%r1261, %r1260, %r1258, %p414;
	selp.b32 	%r1262, %r1261, %r1258, %p7;
	mov.b32 	%r1263, 0;
	mov.b64 	%fd10053, {%r1263, %r1262};
$L__BB1_98:
	setp.eq.f64 	%p415, %fd83, 0d3FF0000000000000;
	setp.neu.f64 	%p416, %fd83, 0d0000000000000000;
	setp.lt.s32 	%p417, %r44, 0;
	selp.f64 	%fd4966, 0d3FF0000000000000, %fd10053, %p415;
	div.rn.f64 	%fd4967, %fd86, %fd87;
	fma.rn.f64 	%fd94, %fd4967, %fd4966, %fd10056;
	ld.f64 	%fd95, [%rd13+8];
	add.s32 	%r8041, %r8041, 2;
	cvt.rn.f64.u32 	%fd96, %r8041;
	{
	.reg .b32 %temp; 
	mov.b64 	{%temp, %r48}, %fd96;
	}
	shr.u32 	%r1264, %r48, 20;
	and.b32  	%r1265, %r1264, 2047;
	add.s32 	%r1266, %r1265, -1012;
	mov.b64 	%rd363, %fd96;
	shl.b64 	%rd364, %rd363, %r1266;
	setp.eq.s64 	%p418, %rd364, -9223372036854775808;
	{ // callseq 243, 0
	.param .b64 param0;
	st.param.f64 	[param0], %fd84;
	.param .b64 param1;
	st.param.f64 	[param1], %fd96;
	.param .b64 retval0;
	call.uni (retval0), 
	__internal_accurate_pow, 
	(
	param0, 
	param1
	);
	ld.param.f64 	%fd4968, [retval0];
	} // callseq 243
	and.pred  	%p8, %p417, %p418;
	neg.f64 	%fd4970, %fd4968;
	selp.f64 	%fd10055, %fd4970, %fd4968, %p8;
	@%p416 bra 	$L__BB1_100;
	setp.eq.s64 	%p419, %rd364, -9223372036854775808;
	selp.b32 	%r1267, %r44, 0, %p419;
	setp.lt.s32 	%p420, %r48, 0;
	or.b32  	%r1268, %r1267, 2146435072;
	selp.b32 	%r1269, %r1268, %r1267, %p420;
	mov.b32 	%r1270, 0;
	mov.b64 	%fd10055, {%r1270, %r1269};
$L__BB1_100:
	add.f64 	%fd4971, %fd83, %fd96;
	{
	.reg .b32 %temp; 
	mov.b64 	{%temp, %r1271}, %fd4971;
	}
	and.b32  	%r1272, %r1271, 2146435072;
	setp.ne.s32 	%p421, %r1272, 2146435072;
	@%p421 bra 	$L__BB1_105;
	setp.nan.f64 	%p422, %fd83, %fd83;
	@%p422 bra 	$L__BB1_104;
	setp.neu.f64 	%p423, %fd84, 0d7FF0000000000000;
	@%p423 bra 	$L__BB1_105;
	setp.lt.s32 	%p424, %r48, 0;
	selp.b32 	%r1273, 0, 2146435072, %p424;
	and.b32  	%r1274, %r48, 2147483647;
	setp.ne.s32 	%p425, %r1274, 1071644672;
	or.b32  	%r1275, %r1273, -2147483648;
	selp.b32 	%r1276, %r1275, %r1273, %p425;
	selp.b32 	%r1277, %r1276, %r1273, %p8;
	mov.b32 	%r1278, 0;
	mov.b64 	%fd10055, {%r1278, %r1277};
	bra.uni 	$L__BB1_105;
$L__BB1_104:
	add.rn.f64 	%fd10055, %fd83, %fd96;
$L__BB1_105:
	setp.eq.f64 	%p426, %fd83, 0d3FF0000000000000;
	selp.f64 	%fd4972, 0d3FF0000000000000, %fd10055, %p426;
	div.rn.f64 	%fd4973, %fd95, %fd96;
	fma.rn.f64 	%fd10056, %fd4973, %fd4972, %fd94;
	setp.ne.s32 	%p427, %r8041, %r20;
	mov.u32 	%r8042, %r20;
	@%p427 bra 	$L__BB1_91;
$L__BB1_106:
	setp.eq.s32 	%p428, %r19, 0;
	@%p428 bra 	$L__BB1_115;
	setp.neu.f64 	%p429, %fd83, 0d0000000000000000;
	setp.lt.s32 	%p430, %r44, 0;
	mul.wide.u32 	%rd365, %r8042, 8;
	add.s64 	%rd366, %rd284, %rd365;
	ld.f64 	%fd106, [%rd366];
	add.s32 	%r1279, %r8042, 1;
	cvt.rn.f64.u32 	%fd107, %r1279;
	{
	.reg .b32 %temp; 
	mov.b64 	{%temp, %r50}, %fd107;
	}
	shr.u32 	%r1280, %r50, 20;
	and.b32  	%r1281, %r1280, 2047;
	add.s32 	%r1282, %r1281, -1012;
	mov.b64 	%rd367, %fd107;
	shl.b64 	%rd368, %rd367, %r1282;
	setp.eq.s64 	%p431, %rd368, -9223372036854775808;
	{ // callseq 244, 0
	.param .b64 param0;
	st.param.f64 	[param0], %fd84;
	.param .b64 param1;
	st.param.f64 	[param1], %fd107;
	.param .b64 retval0;
	call.uni (retval0), 
	__internal_accurate_pow, 
	(
	param0, 
	param1
	);
	ld.param.f64 	%fd4974, [retval0];
	} // callseq 244
	and.pred  	%p9, %p430, %p431;
	neg.f64 	%fd4976, %fd4974;
	selp.f64 	%fd10059, %fd4976, %fd4974, %p9;
	@%p429 bra 	$L__BB1_109;
	setp.eq.s64 	%p432, %rd368, -9223372036854775808;
	selp.b32 	%r1283, %r44, 0, %p432;
	setp.lt.s32 	%p433, %r50, 0;
	or.b32  	%r1284, %r1283, 2146435072;
	selp.b32 	%r1285, %r1284, %r1283, %p433;
	mov.b32 	%r1286, 0;
	mov.b64 	%fd10059, {%r1286, %r1285};
$L__BB1_109:
	add.f64 	%fd4977, %fd83, %fd107;
	{
	.reg .b32 %temp; 
	mov.b64 	{%temp, %r1287}, %fd4977;
	}
	and.b32  	%r1288, %r1287, 2146435072;
	setp.ne.s32 	%p434, %r1288, 2146435072;
	@%p434 bra 	$L__BB1_114;
	setp.nan.f64 	%p435, %fd83, %fd83;
	@%p435 bra 	$L__BB1_113;
	setp.neu.f64 	%p436, %fd84, 0d7FF0000000000000;
	@%p436 bra 	$L__BB1_114;
	setp.lt.s32 	%p437, %r50, 0;
	selp.b32 	%r1289, 0, 2146435072, %p437;
	and.b32  	%r1290, %r50, 2147483647;
	setp.ne.s32 	%p438, %r1290, 1071644672;
	or.b32  	%r1291, %r1289, -2147483648;
	selp.b32 	%r1292, %r1291, %r1289, %p438;
	selp.b32 	%r1293, %r1292, %r1289, %p9;
	mov.b32 	%r1294, 0;
	mov.b64 	%fd10059, {%r1294, %r1293};
	bra.uni 	$L__BB1_114;
$L__BB1_113:
	add.rn.f64 	%fd10059, %fd83, %fd107;
$L__BB1_114:
	setp.eq.f64 	%p439, %fd83, 0d3FF0000000000000;
	selp.f64 	%fd4978, 0d3FF0000000000000, %fd10059, %p439;
	div.rn.f64 	%fd4979, %fd106, %fd107;
	fma.rn.f64 	%fd10056, %fd4979, %fd4978, %fd10056;
$L__BB1_115:
	ld.param.u32 	%r7891, [_Z13distributor_PdPdS_S_iii_param_5];
	setp.lt.s32 	%p440, %r7891, 1;
	mov.f64 	%fd10078, 0d0000000000000000;
	@%p440 bra 	$L__BB1_172;
	setp.lt.u32 	%p441, %r18, 3;
	{
	.reg .b32 %temp; 
	mov.b64 	{%temp, %r51}, %fd83;
	}
	abs.f64 	%fd116, %fd83;
	mov.f64 	%fd10078, 0d0000000000000000;
	mov.b32 	%r8044, 0;
	@%p441 bra 	$L__BB1_147;
	mov.f64 	%fd10078, 0d0000000000000000;
	mov.b32 	%r8043, 0;
$L__BB1_118:
	setp.neu.f64 	%p442, %fd83, 0d0000000000000000;
	setp.lt.s32 	%p443, %r51, 0;
	mul.wide.u32 	%rd369, %r8043, 8;
	add.s64 	%rd17, %rd284, %rd369;
	ld.f64 	%fd118, [%rd17];
	cvt.rn.f64.u32 	%fd119, %r8043;
	{
	.reg .b32 %temp; 
	mov.b64 	{%temp, %r53}, %fd119;
	}
	shr.u32 	%r1297, %r53, 20;
	and.b32  	%r1298, %r1297, 2047;
	add.s32 	%r1299, %r1298, -1012;
	mov.b64 	%rd370, %fd119;
	shl.b64 	%rd371, %rd370, %r1299;
	setp.eq.s64 	%p444, %rd371, -9223372036854775808;
	{ // callseq 245, 0
	.param .b64 param0;
	st.param.f64 	[param0], %fd116;
	.param .b64 param1;
	st.param.f64 	[param1], %fd119;
	.param .b64 retval0;
	call.uni (retval0), 
	__internal_accurate_pow, 
	(
	param0, 
	param1
	);
	ld.param.f64 	%fd4984, [retval0];
	} // callseq 245
	and.pred  	%p10, %p443, %p444;
	neg.f64 	%fd4986, %fd4984;
	selp.f64 	%fd10063, %fd4986, %fd4984, %p10;
	@%p442 bra 	$L__BB1_120;
	setp.eq.s64 	%p445, %rd371, -9223372036854775808;
	selp.b32 	%r1300, %r51, 0, %p445;
	setp.lt.s32 	%p446, %r53, 0;
	or.b32  	%r1301, %r1300, 2146435072;
	selp.b32 	%r1302, %r1301, %r1300, %p446;
	mov.b32 	%r1303, 0;
	mov.b64 	%fd10063, {%r1303, %r1302};
$L__BB1_120:
	add.f64 	%fd4987, %fd83, %fd119;
	{
	.reg .b32 %temp; 
	mov.b64 	{%temp, %r1304}, %fd4987;
	}
	and.b32  	%r1305, %r1304, 2146435072;
	setp.ne.s32 	%p447, %r1305, 2146435072;
	@%p447 bra 	$L__BB1_125;
	setp.num.f64 	%p448, %fd83, %fd83;
	@%p448 bra 	$L__BB1_123;
	add.rn.f64 	%fd10063, %fd83, %fd119;
	bra.uni 	$L__BB1_125;
$L__BB1_123:
	setp.neu.f64 	%p449, %fd116, 0d7FF0000000000000;
	@%p449 bra 	$L__BB1_125;
	setp.lt.s32 	%p450, %r53, 0;
	selp.b32 	%r1306, 0, 2146435072, %p450;
	and.b32  	%r1307, %r53, 2147483647;
	setp.ne.s32 	%p451, %r1307, 1071644672;
	or.b32  	%r1308, %r1306, -2147483648;
	selp.b32 	%r1309, %r1308, %r1306, %p451;
	selp.b32 	%r1310, %r1309, %r1306, %p10;
	mov.b32 	%r1311, 0;
	mov.b64 	%fd10063, {%r1311, %r1310};
$L__BB1_125:
	setp.eq.f64 	%p452, %fd83, 0d3FF0000000000000;
	setp.neu.f64 	%p453, %fd83, 0d0000000000000000;
	setp.lt.s32 	%p454, %r51, 0;
	setp.eq.s32 	%p455, %r8043, 0;
	selp.f64 	%fd4988, 0d3FF0000000000000, %fd10063, %p455;
	selp.f64 	%fd4989, 0d3FF0000000000000, %fd4988, %p452;
	fma.rn.f64 	%fd126, %fd118, %fd4989, %fd10078;
	add.s32 	%r1312, %r8043, 1;
	ld.f64 	%fd127, [%rd17+8];
	cvt.rn.f64.u32 	%fd128, %r1312;
	{
	.reg .b32 %temp; 
	mov.b64 	{%temp, %r54}, %fd128;
	}
	shr.u32 	%r1313, %r54, 20;
	and.b32  	%r1314, %r1313, 2047;
	add.s32 	%r1315, %r1314, -1012;
	mov.b64 	%rd372, %fd128;
	shl.b64 	%rd373, %rd372, %r1315;
	setp.eq.s64 	%p456, %rd373, -9223372036854775808;
	{ // callseq 246, 0
	.param .b64 param0;
	st.param.f64 	[param0], %fd116;
	.param .b64 param1;
	st.param.f64 	[param1], %fd128;
	.param .b64 retval0;
	call.uni (retval0), 
	__internal_accurate_pow, 
	(
	param0, 
	param1
	);
	ld.param.f64 	%fd4990, [retval0];
	} // callseq 246
	and.pred  	%p11, %p454, %p456;
	neg.f64 	%fd4992, %fd4990;
	selp.f64 	%fd10065, %fd4992, %fd4990, %p11;
	@%p453 bra 	$L__BB1_127;
	setp.eq.s64 	%p457, %rd373, -9223372036854775808;
	selp.b32 	%r1316, %r51, 0, %p457;
	setp.lt.s32 	%p458, %r54, 0;
	or.b32  	%r1317, %r1316, 2146435072;
	selp.b32 	%r1318, %r1317, %r1316, %p458;
	mov.b32 	%r1319, 0;
	mov.b64 	%fd10065, {%r1319, %r1318};
$L__BB1_127:
	add.f64 	%fd4993, %fd83, %fd128;
	{
	.reg .b32 %temp; 
	mov.b64 	{%temp, %r1320}, %fd4993;
	}
	and.b32  	%r1321, %r1320, 2146435072;
	setp.ne.s32 	%p459, %r1321, 2146435072;
	@%p459 bra 	$L__BB1_132;
	setp.nan.f64 	%p460, %fd83, %fd83;
	@%p460 bra 	$L__BB1_131;
	setp.neu.f64 	%p461, %fd116, 0d7FF0000000000000;
	@%p461 bra 	$L__BB1_132;
	setp.lt.s32 	%p462, %r54, 0;
	selp.b32 	%r1322, 0, 2146435072, %p462;
	and.b32  	%r1323, %r54, 2147483647;
	setp.ne.s32 	%p463, %r1323, 1071644672;
	or.b32  	%r1324, %r1322, -2147483648;
	selp.b32 	%r1325, %r1324, %r1322, %p463;
	selp.b32 	%r1326, %r1325, %r1322, %p11;
	mov.b32 	%r1327, 0;
	mov.b64 	%fd10065, {%r1327, %r1326};
	bra.uni 	$L__BB1_132;
$L__BB1_131:
	add.rn.f64 	%fd10065, %fd83, %fd128;
$L__BB1_132:
	setp.eq.f64 	%p464, %fd83, 0d3FF0000000000000;
	setp.neu.f64 	%p465, %fd83, 0d0000000000000000;
	setp.lt.s32 	%p466, %r51, 0;
	selp.f64 	%fd4994, 0d3FF0000000000000, %fd10065, %p464;
	fma.rn.f64 	%fd135, %fd127, %fd4994, %fd126;
	add.s32 	%r1328, %r8043, 2;
	ld.f64 	%fd136, [%rd17+16];
	cvt.rn.f64.u32 	%fd137, %r1328;
	{
	.reg .b32 %temp; 
	mov.b64 	{%temp, %r55}, %fd137;
	}
	shr.u32 	%r1329, %r55, 20;
	and.b32  	%r1330, %r1329, 2047;
	add.s32 	%r1331, %r1330, -1012;
	mov.b64 	%rd374, %fd137;
	shl.b64 	%rd375, %rd374, %r1331;
	setp.eq.s64 	%p467, %rd375, -9223372036854775808;
	{ // callseq 247, 0
	.param .b64 param0;
	st.param.f64 	[param0], %fd116;
	.param .b64 param1;
	st.param.f64 	[param1], %fd137;
	.param .b64 retval0;
	call.uni (retval0), 
	__internal_accurate_pow, 
	(
	param0, 
	param1
	);
	ld.param.f64 	%fd4995, [retval0];
	} // callseq 247
	and.pred  	%p12, %p466, %p467;
	neg.f64 	%fd4997, %fd4995;
	selp.f64 	%fd10067, %fd4997, %fd4995, %p12;
	@%p465 bra 	$L__BB1_134;
	setp.eq.s64 	%p468, %rd375, -9223372036854775808;
	selp.b32 	%r1332, %r51, 0, %p468;
	setp.lt.s32 	%p469, %r55, 0;
	or.b32  	%r1333, %r1332, 2146435072;
	selp.b32 	%r1334, %r1333, %r1332, %p469;
	mov.b32 	%r1335, 0;
	mov.b64 	%fd10067, {%r1335, %r1334};
$L__BB1_134:
	add.f64 	%fd4998, %fd83, %fd137;
	{
	.reg .b32 %temp; 
	mov.b64 	{%temp, %r1336}, %fd4998;
	}
	and.b32  	%r1337, %r1336, 2146435072;
	setp.ne.s32 	%p470, %r1337, 2146435072;
	@%p470 bra 	$L__BB1_139;
	setp.nan.f64 	%p471, %fd83, %fd83;
	@%p471 bra 	$L__BB1_138;
	setp.neu.f64 	%p472, %fd116, 0d7FF0000000000000;
	@%p472 bra 	$L__BB1_139;
	setp.lt.s32 	%p473, %r55, 0;
	selp.b32 	%r1338, 0, 2146435072, %p473;
	and.b32  	%r1339, %r55, 2147483647;
	setp.ne.s32 	%p474, %r1339, 1071644672;
	or.b32  	%r1340, %r1338, -2147483648;
	selp.b32 	%r1341, %r1340, %r1338, %p474;
	selp.b32 	%r1342, %r1341, %r1338, %p12;
	mov.b32 	%r1343, 0;
	mov.b64 	%fd10067, {%r1343, %r1342};
	bra.uni 	$L__BB1_139;
$L__BB1_138:
	add.rn.f64 	%fd10067, %fd83, %fd137;
$L__BB1_139:
	setp.eq.f64 	%p475, %fd83, 0d3FF0000000000000;
	setp.neu.f64 	%p476, %fd83, 0d0000000000000000;
	setp.lt.s32 	%p477, %r51, 0;
	selp.f64 	%fd4999, 0d3FF0000000000000, %fd10067, %p475;
	fma.rn.f64 	%fd144, %fd136, %fd4999, %fd135;
	add.s32 	%r1344, %r8043, 3;
	ld.f64 	%fd145, [%rd17+24];
	cvt.rn.f64.u32 	%fd146, %r1344;
	{
	.reg .b32 %temp; 
	mov.b64 	{%temp, %r56}, %fd146;
	}
	shr.u32 	%r1345, %r56, 20;
	and.b32  	%r1346, %r1345, 2047;
	add.s32 	%r1347, %r1346, -1012;
	mov.b64 	%rd376, %fd146;
	shl.b64 	%rd377, %rd376, %r1347;
	setp.eq.s64 	%p478, %rd377, -9223372036854775808;
	{ // callseq 248, 0
	.param .b64 param0;
	st.param.f64 	[param0], %fd116;
	.param .b64 param1;
	st.param.f64 	[param1], %fd146;
	.param .b64 retval0;
	call.uni (retval0), 
	__internal_accurate_pow, 
	(
	param0, 
	param1
	);
	ld.param.f64 	%fd5000, [retval0];
	} // callseq 248
	and.pred  	%p13, %p477, %p478;
	neg.f64 	%fd5002, %fd5000;
	selp.f64 	%fd10069, %fd5002, %fd5000, %p13;
	@%p476 bra 	$L__BB1_141;
	setp.eq.s64 	%p479, %rd377, -9223372036854775808;
	selp.b32 	%r1348, %r51, 0, %p479;
	setp.lt.s32 	%p480, %r56, 0;
	or.b32  	%r1349, %r1348, 2146435072;
	selp.b32 	%r1350, %r1349, %r1348, %p480;
	mov.b32 	%r1351, 0;
	mov.b64 	%fd10069, {%r1351, %r1350};
$L__BB1_141:
	add.f64 	%fd5003, %fd83, %fd146;
	{
	.reg .b32 %temp; 
	mov.b64 	{%temp, %r1352}, %fd5003;
	}
	and.b32  	%r1353, %r1352, 2146435072;
	setp.ne.s32 	%p481, %r1353, 2146435072;
	@%p481 bra 	$L__BB1_146;
	setp.nan.f64 	%p482, %fd83, %fd83;
	@%p482 bra 	$L__BB1_145;
	setp.neu.f64 	%p483, %fd116, 0d7FF0000000000000;
	@%p483 bra 	$L__BB1_146;
	setp.lt.s32 	%p484, %r56, 0;
	selp.b32 	%r1354, 0, 2146435072, %p484;
	and.b32  	%r1355, %r56, 2147483647;
	setp.ne.s32 	%p485, %r1355, 1071644672;
	or.b32  	%r1356, %r1354, -2147483648;
	selp.b32 	%r1357, %r1356, %r1354, %p485;
	selp.b32 	%r1358, %r1357, %r1354, %p13;
	mov.b32 	%r1359, 0;
	mov.b64 	%fd10069, {%r1359, %r1358};
	bra.uni 	$L__BB1_146;
$L__BB1_145:
	add.rn.f64 	%fd10069, %fd83, %fd146;
$L__BB1_146:
	setp.eq.f64 	%p486, %fd83, 0d3FF0000000000000;
	selp.f64 	%fd5004, 0d3FF0000000000000, %fd10069, %p486;
	fma.rn.f64 	%fd10078, %fd145, %fd5004, %fd144;
	add.s32 	%r8043, %r8043, 4;
	setp.ne.s32 	%p487, %r8043, %r22;
	mov.u32 	%r8044, %r22;
	@%p487 bra 	$L__BB1_118;
$L__BB1_147:
	setp.eq.s32 	%p488, %r21, 0;
	@%p488 bra 	$L__BB1_172;
	setp.neu.f64 	%p489, %fd83, 0d0000000000000000;
	setp.lt.s32 	%p490, %r51, 0;
	mul.wide.u32 	%rd378, %r8044, 8;
	add.s64 	%rd22, %rd284, %rd378;
	ld.f64 	%fd156, [%rd22];
	cvt.rn.f64.u32 	%fd157, %r8044;
	{
	.reg .b32 %temp; 
	mov.b64 	{%temp, %r59}, %fd157;
	}
	shr.u32 	%r1360, %r59, 20;
	and.b32  	%r1361, %r1360, 2047;
	add.s32 	%r1362, %r1361, -1012;
	mov.b64 	%rd379, %fd157;
	shl.b64 	%rd380, %rd379, %r1362;
	setp.eq.s64 	%p491, %rd380, -9223372036854775808;
	{ // callseq 249, 0
	.param .b64 param0;
	st.param.f64 	[param0], %fd116;
	.param .b64 param1;
	st.param.f64 	[param1], %fd157;
	.param .b64 retval0;
	call.uni (retval0), 
	__internal_accurate_pow, 
	(
	param0, 
	param1
	);
	ld.param.f64 	%fd5005, [retval0];
	} // callseq 249
	and.pred  	%p14, %p490, %p491;
	neg.f64 	%fd5007, %fd5005;
	selp.f64 	%fd10073, %fd5007, %fd5005, %p14;
	@%p489 bra 	$L__BB1_150;
	setp.eq.s64 	%p492, %rd380, -9223372036854775808;
	selp.b32 	%r1363, %r51, 0, %p492;
	setp.lt.s32 	%p493, %r59, 0;
	or.b32  	%r1364, %r1363, 2146435072;
	selp.b32 	%r1365, %r1364, %r1363, %p493;
	mov.b32 	%r1366, 0;
	mov.b64 	%fd10073, {%r1366, %r1365};
$L__BB1_150:
	add.f64 	%fd5008, %fd83, %fd157;
	{
	.reg .b32 %temp; 
	mov.b64 	{%temp, %r1367}, %fd5008;
	}
	and.b32  	%r1368, %r1367, 2146435072;
	setp.ne.s32 	%p494, %r1368, 2146435072;
	@%p494 bra 	$L__BB1_155;
	setp.nan.f64 	%p495, %fd83, %fd83;
	@%p495 bra 	$L__BB1_154;
	setp.neu.f64 	%p496, %fd116, 0d7FF0000000000000;
	@%p496 bra 	$L__BB1_155;
	setp.lt.s32 	%p497, %r59, 0;
	selp.b32 	%r1369, 0, 2146435072, %p497;
	and.b32  	%r1370, %r59, 2147483647;
	setp.ne.s32 	%p498, %r1370, 1071644672;
	or.b32  	%r1371, %r1369, -2147483648;
	selp.b32 	%r1372, %r1371, %r1369, %p498;
	selp.b32 	%r1373, %r1372, %r1369, %p14;
	mov.b32 	%r1374, 0;
	mov.b64 	%fd10073, {%r1374, %r1373};
	bra.uni 	$L__BB1_155;
$L__BB1_154:
	add.rn.f64 	%fd10073, %fd83, %fd157;
$L__BB1_155:
	setp.eq.f64 	%p499, %fd83, 0d3FF0000000000000;
	setp.eq.s32 	%p500, %r21, 1;
	setp.eq.s32 	%p501, %r8044, 0;
	selp.f64 	%fd5009, 0d3FF0000000000000, %fd10073, %p501;
	selp.f64 	%fd5010, 0d3FF0000000000000, %fd5009, %p499;
	fma.rn.f64 	%fd10078, %fd156, %fd5010, %fd10078;
	@%p500 bra 	$L__BB1_172;
	setp.neu.f64 	%p502, %fd83, 0d0000000000000000;
	setp.lt.s32 	%p503, %r51, 0;
	add.s32 	%r1375, %r8044, 1;
	ld.f64 	%fd165, [%rd22+8];
	cvt.rn.f64.u32 	%fd166, %r1375;
	{
	.reg .b32 %temp; 
	mov.b64 	{%temp, %r60}, %fd166;
	}
	shr.u32 	%r1376, %r60, 20;
	and.b32  	%r1377, %r1376, 2047;
	add.s32 	%r1378, %r1377, -1012;
	mov.b64 	%rd381, %fd166;
	shl.b64 	%rd382, %rd381, %r1378;
	setp.eq.s64 	%p504, %rd382, -9223372036854775808;
	{ // callseq 250, 0
	.param .b64 param0;
	st.param.f64 	[param0], %fd116;
	.param .b64 param1;
	st.param.f64 	[param1], %fd166;
	.param .b64 retval0;
	call.uni (retval0), 
	__internal_accurate_pow, 
	(
	param0, 
	param1
	);
	ld.param.f64 	%fd5011, [retval0];
	} // callseq 250
	and.pred  	%p15, %p503, %p504;
	neg.f64 	%fd5013, %fd5011;
	selp.f64 	%fd10075, %fd5013, %fd5011, %p15;
	@%p502 bra 	$L__BB1_158;
	setp.eq.s64 	%p505, %rd382, -9223372036854775808;
	selp.b32 	%r1379, %r51, 0, %p505;
	setp.lt.s32 	%p506, %r60, 0;
	or.b32  	%r1380, %r1379, 2146435072;
	selp.b32 	%r1381, %r1380, %r1379, %p506;
	mov.b32 	%r1382, 0;
	mov.b64 	%fd10075, {%r1382, %r1381};
$L__BB1_158:
	add.f64 	%fd5014, %fd83, %fd166;
	{
	.reg .b32 %temp; 
	mov.b64 	{%temp, %r1383}, %fd5014;
	}
	and.b32  	%r1384, %r1383, 2146435072;
	setp.ne.s32 	%p507, %r1384, 2146435072;
	@%p507 bra 	$L__BB1_163;
	setp.nan.f64 	%p508, %fd83, %fd83;
	@%p508 bra 	$L__BB1_162;
	setp.neu.f64 	%p509, %fd116, 0d7FF0000000000000;
	@%p509 bra 	$L__BB1_163;
	setp.lt.s32 	%p510, %r60, 0;
	selp.b32 	%r1385, 0, 2146435072, %p510;
	and.b32  	%r1386, %r60, 2147483647;
	setp.ne.s32 	%p511, %r1386, 1071644672;
	or.b32  	%r1387, %r1385, -2147483648;
	selp.b32 	%r1388, %r1387, %r1385, %p511;
	selp.b32 	%r1389, %r1388, %r1385, %p15;
	mov.b32 	%r1390, 0;
	mov.b64 	%fd10075, {%r1390, %r1389};
	bra.uni 	$L__BB1_163;
$L__BB1_162:
	add.rn.f64 	%fd10075, %fd83, %fd166;
$L__BB1_163:
	setp.eq.f64 	%p512, %fd83, 0d3FF0000000000000;
	setp.eq.s32 	%p513, %r21, 2;
	selp.f64 	%fd5015, 0d3FF0000000000000, %fd10075, %p512;
	fma.rn.f64 	%fd10078, %fd165, %fd5015, %fd10078;
	@%p513 bra 	$L__BB1_172;
	setp.neu.f64 	%p514, %fd83, 0d0000000000000000;
	setp.lt.s32 	%p515, %r51, 0;
	add.s32 	%r1391, %r8044, 2;
	ld.f64 	%fd174, [%rd22+16];
	cvt.rn.f64.u32 	%fd175, %r1391;
	{
	.reg .b32 %temp; 
	mov.b64 	{%temp, %r61}, %fd175;
	}
	shr.u32 	%r1392, %r61, 20;
	and.b32  	%r1393, %r1392, 2047;
	add.s32 	%r1394, %r1393, -1012;
	mov.b64 	%rd383, %fd175;
	shl.b64 	%rd384, %rd383, %r1394;
	setp.eq.s64 	%p516, %rd384, -9223372036854775808;
	{ // callseq 251, 0
	.param .b64 param0;
	st.param.f64 	[param0], %fd116;
	.param .b64 param1;
	st.param.f64 	[param1], %fd175;
	.param .b64 retval0;
	call.uni (retval0), 
	__internal_accurate_pow, 
	(
	param0, 
	param1
	);
	ld.param.f64 	%fd5016, [retval0];
	} // callseq 251
	and.pred  	%p16, %p515, %p516;
	neg.f64 	%fd5018, %fd5016;
	selp.f64 	%fd10077, %fd5018, %fd5016, %p16;
	@%p514 bra 	$L__BB1_166;
	setp.eq.s64 	%p517, %rd384, -9223372036854775808;
	selp.b32 	%r1395, %r51, 0, %p517;
	setp.lt.s32 	%p518, %r61, 0;
	or.b32  	%r1396, %r1395, 2146435072;
	selp.b32 	%r1397, %r1396, %r1395, %p518;
	mov.b32 	%r1398, 0;
	mov.b64 	%fd10077, {%r1398, %r1397};
$L__BB1_166:
	add.f64 	%fd5019, %fd83, %fd175;
	{
	.reg .b32 %temp; 
	mov.b64 	{%temp, %r1399}, %fd5019;
	}
	and.b32  	%r1400, %r1399, 2146435072;
	setp.ne.s32 	%p519, %r1400, 2146435072;
	@%p519 bra 	$L__BB1_171;
	setp.nan.f64 	%p520, %fd83, %fd83;
	@%p520 bra 	$L__BB1_170;
	setp.neu.f64 	%p521, %fd116, 0d7FF0000000000000;
	@%p521 bra 	$L__BB1_171;
	setp.lt.s32 	%p522, %r61, 0;
	selp.b32 	%r1401, 0, 2146435072, %p522;
	and.b32  	%r1402, %r61, 2147483647;
	setp.ne.s32 	%p523, %r1402, 1071644672;
	or.b32  	%r1403, %r1401, -2147483648;
	selp.b32 	%r1404, %r1403, %r1401, %p523;
	selp.b32 	%r1405, %r1404, %r1401, %p16;
	mov.b32 	%r1406, 0;
	mov.b64 	%fd10077, {%r1406, %r1405};
	bra.uni 	$L__BB1_171;
$L__BB1_170:
	add.rn.f64 	%fd10077, %fd83, %fd175;
$L__BB1_171:
	setp.eq.f64 	%p524, %fd83, 0d3FF0000000000000;
	selp.f64 	%fd5020, 0d3FF0000000000000, %fd10077, %p524;
	fma.rn.f64 	%fd10078, %fd174, %fd5020, %fd10078;
$L__BB1_172:
	sub.f64 	%fd5021, %fd10056, %fd2;
	div.rn.f64 	%fd5022, %fd5021, %fd10078;
	sub.f64 	%fd10050, %fd83, %fd5022;
	sub.f64 	%fd5023, %fd10050, %fd83;
	abs.f64 	%fd5024, %fd5023;
	setp.gt.f64 	%p525, %fd5024, 0d3EB0C6F7A0B5ED8D;
	@%p525 bra 	$L__BB1_88;
	add.f64 	%fd248, %fd10050, %fd10050;
	setp.eq.f64 	%p526, %fd248, 0dBFF0000000000000;
	mov.f64 	%fd11246, 0d0000000000000000;
	mov.f64 	%fd11247, %fd11246;
	@%p526 bra 	$L__BB1_3880;
	setp.leu.f64 	%p527, %fd248, 0d0000000000000000;
	mov.f64 	%fd10628, 0d0000000000000000;
	mov.f64 	%fd10629, %fd10628;
	mov.f64 	%fd10630, %fd10628;
	mov.f64 	%fd10631, %fd10628;
	mov.f64 	%fd10632, %fd10628;
	mov.f64 	%fd10633, %fd10628;
	@%p527 bra 	$L__BB1_1934;
	mov.f64 	%fd5030, 0d3FF8000000000000;
	{
	.reg .b32 %temp; 
	mov.b64 	{%temp, %r1407}, %fd5030;
	}
	mov.f64 	%fd5031, 0d4000000000000000;
	{
	.reg .b32 %temp; 
	mov.b64 	{%temp, %r75}, %fd5031;
	}
	and.b32  	%r1408, %r75, 2146435072;
	setp.eq.s32 	%p528, %r1408, 1062207488;
	{ // callseq 252, 0
	.param .b64 param0;
	st.param.f64 	[param0], 0d3FF8000000000000;
	.param .b64 param1;
	st.param.f64 	[param1], 0d4000000000000000;
	.param .b64 retval0;
	call.uni (retval0), 
	__internal_accurate_pow, 
	(
	param0, 
	param1
	);
	ld.param.f64 	%fd5032, [retval0];
	} // callseq 252
	setp.lt.s32 	%p530, %r1407, 0;
	neg.f64 	%fd5034, %fd5032;
	selp.f64 	%fd5035, %fd5034, %fd5032, %p528;
	selp.f64 	%fd249, %fd5035, %fd5032, %p530;
	and.b32  	%r1409, %r75, 2147483647;
	setp.ne.s32 	%p531, %r1409, 1071644672;
	and.pred  	%p23, %p528, %p531;
	mov.f64 	%fd5036, 0d4010000000000000;
	{
	.reg .b32 %temp; 
	mov.b64 	{%temp, %r76}, %fd5036;
	}
	and.b32  	%r1410, %r76, 2146435072;
	setp.eq.s32 	%p532, %r1410, 1072693248;
	and.b32  	%r1411, %r76, 2147483647;
	setp.ne.s32 	%p533, %r1411, 1071644672;
	and.pred  	%p24, %p532, %p533;
	mov.f64 	%fd5037, 0d4020A1C833FFF0AA;
	{
	.reg .b32 %temp; 
	mov.b64 	{%temp, %r1412}, %fd5037;
	}
	{ // callseq 253, 0
	.param .b64 param0;
	st.param.f64 	[param0], 0d4020A1C833FFF0AA;
	.param .b64 param1;
	st.param.f64 	[param1], 0d4000000000000000;
	.param .b64 retval0;
	call.uni (retval0), 
	__internal_accurate_pow, 
	(
	param0, 
	param1
	);
	ld.param.f64 	%fd5038, [retval0];
	} // callseq 253
	setp.lt.s32 	%p534, %r1412, 0;
	neg.f64 	%fd5040, %fd5038;
	selp.f64 	%fd5041, %fd5040, %fd5038, %p528;
	selp.f64 	%fd250, %fd5041, %fd5038, %p534;
	mov.f64 	%fd10628, 0d0000000000000000;
	mov.f64 	%fd10105, %fd10628;
$L__BB1_176:
	mov.f64 	%fd257, %fd10105;
	ld.param.u32 	%r7892, [_Z13distributor_PdPdS_S_iii_param_5];
	ld.param.f64 	%fd10001, [_Z13distributor_PdPdS_S_iii_param_0];
	mul.f64 	%fd258, %fd10001, 0d3FE0000000000000;
	and.b32  	%r77, %r7892, 2147483646;
	add.s32 	%r78, %r7892, -1;
	and.b32  	%r79, %r7892, 1;
	sub.f64 	%fd5042, %fd248, %fd257;
	min.f64 	%fd259, %fd5042, 0d3F847AE147AE147B;
	mul.f64 	%fd260, %fd248, 0d3FE0000000000000;
	setp.geu.f64 	%p535, %fd257, %fd260;
	@%p535 bra 	$L__BB1_252;
	ld.param.u32 	%r7894, [_Z13distributor_PdPdS_S_iii_param_5];
	setp.lt.s32 	%p573, %r7894, 1;
	sub.f64 	%fd261, %fd260, %fd257;
	mov.f64 	%fd10111, 0d0000000000000000;
	@%p573 bra 	$L__BB1_251;
	setp.eq.s32 	%p574, %r78, 0;
	{
	.reg .b32 %temp; 
	mov.b64 	{%temp, %r80}, %fd261;
	}
	abs.f64 	%fd262, %fd261;
	mov.f64 	%fd10111, 0d0000000000000000;
	mov.b32 	%r8050, 0;
	@%p574 bra 	$L__BB1_242;
	mov.f64 	%fd10111, 0d0000000000000000;
	mov.b32 	%r8049, 0;
$L__BB1_180:
	setp.neu.f64 	%p575, %fd261, 0d0000000000000000;
	setp.lt.s32 	%p576, %r80, 0;
	mul.wide.u32 	%rd394, %r8049, 8;
	add.s64 	%rd34, %rd284, %rd394;
	ld.f64 	%fd264, [%rd34];
	add.s32 	%r1464, %r8049, 1;
	cvt.rn.f64.u32 	%fd265, %r1464;
	{
	.reg .b32 %temp; 
	mov.b64 	{%temp, %r82}, %fd265;
	}
	shr.u32 	%r1465, %r82, 20;
	and.b32  	%r1466, %r1465, 2047;
	add.s32 	%r1467, %r1466, -1012;
	mov.b64 	%rd395, %fd265;
	shl.b64 	%rd396, %rd395, %r1467;
	setp.eq.s64 	%p577, %rd396, -9223372036854775808;
	{ // callseq 257, 0
	.param .b64 param0;
	st.param.f64 	[param0], %fd262;
	.param .b64 param1;
	st.param.f64 	[param1], %fd265;
	.param .b64 retval0;
	call.uni (retval0), 
	__internal_accurate_pow, 
	(
	param0, 
	param1
	);
	ld.param.f64 	%fd5069, [retval0];
	} // callseq 257
	and.pred  	%p25, %p576, %p577;
	neg.f64 	%fd5071, %fd5069;
	selp.f64 	%fd10108, %fd5071, %fd5069, %p25;
	@%p575 bra 	$L__BB1_182;
	setp.eq.s64 	%p578, %rd396, -9223372036854775808;
	selp.b32 	%r1468, %r80, 0, %p578;
	setp.lt.s32 	%p579, %r82, 0;
	or.b32  	%r1469, %r1468, 2146435072;
	selp.b32 	%r1470, %r1469, %r1468, %p579;
	mov.b32 	%r1471, 0;
	mov.b64 	%fd10108, {%r1471, %r1470};
$L__BB1_182:
	add.f64 	%fd5072, %fd261, %fd265;
	{
	.reg .b32 %temp; 
	mov.b64 	{%temp, %r1472}, %fd5072;
	}
	and.b32  	%r1473, %r1472, 2146435072;
	setp.ne.s32 	%p580, %r1473, 2146435072;
	@%p580 bra 	$L__BB1_234;
	setp.num.f64 	%p581, %fd261, %fd261;
	@%p581 bra 	$L__BB1_232;
	add.rn.f64 	%fd10108, %fd261, %fd265;
	bra.uni 	$L__BB1_234;
$L__BB1_185:
	setp.eq.s32 	%p5765, %r19, 0;
	@%p5765 bra 	$L__BB1_194;
	setp.neu.f64 	%p5766, %fd3, 0d0000000000000000;
	setp.lt.s32 	%p5767, %r43, 0;
	mul.wide.u32 	%rd1268, %r8045, 8;
	add.s64 	%rd1269, %rd284, %rd1268;
	ld.f64 	%fd187, [%rd1269];
	add.s32 	%r7809, %r8045, 1;
	cvt.rn.f64.u32 	%fd188, %r7809;
	{
	.reg .b32 %temp; 
	mov.b64 	{%temp, %r63}, %fd188;
	}
	shr.u32 	%r7810, %r63, 20;
	and.b32  	%r7811, %r7810, 2047;
	add.s32 	%r7812, %r7811, -1012;
	mov.b64 	%rd1270, %fd188;
	shl.b64 	%rd1271, %rd1270, %r7812;
	setp.eq.s64 	%p5768, %rd1271, -9223372036854775808;
	{ // callseq 646, 0
	.param .b64 param0;
	st.param.f64 	[param0], %fd82;
	.param .b64 param1;
	st.param.f64 	[param1], %fd188;
	.param .b64 retval0;
	call.uni (retval0), 
	__internal_accurate_pow, 
	(
	param0, 
	param1
	);
	ld.param.f64 	%fd9968, [retval0];
	} // callseq 646
	and.pred  	%p17, %p5767, %p5768;
	neg.f64 	%fd9970, %fd9968;
	selp.f64 	%fd10082, %fd9970, %fd9968, %p17;
	@%p5766 bra 	$L__BB1_188;
	setp.eq.s64 	%p5769, %rd1271, -9223372036854775808;
	selp.b32 	%r7813, %r43, 0, %p5769;
	setp.lt.s32 	%p5770, %r63, 0;
	or.b32  	%r7814, %r7813, 2146435072;
	selp.b32 	%r7815, %r7814, %r7813, %p5770;
	mov.b32 	%r7816, 0;
	mov.b64 	%fd10082, {%r7816, %r7815};
$L__BB1_188:
	add.f64 	%fd9971, %fd3, %fd188;
	{
	.reg .b32 %temp; 
	mov.b64 	{%temp, %r7817}, %fd9971;
	}
	and.b32  	%r7818, %r7817, 2146435072;
	setp.ne.s32 	%p5771, %r7818, 2146435072;
	@%p5771 bra 	$L__BB1_193;
	setp.nan.f64 	%p5772, %fd3, %fd3;
	@%p5772 bra 	$L__BB1_192;
	setp.neu.f64 	%p5773, %fd82, 0d7FF0000000000000;
	@%p5773 bra 	$L__BB1_193;
	setp.lt.s32 	%p5774, %r63, 0;
	selp.b32 	%r7819, 0, 2146435072, %p5774;
	and.b32  	%r7820, %r63, 2147483647;
	setp.ne.s32 	%p5775, %r7820, 1071644672;
	or.b32  	%r7821, %r7819, -2147483648;
	selp.b32 	%r7822, %r7821, %r7819, %p5775;
	selp.b32 	%r7823, %r7822, %r7819, %p17;
	mov.b32 	%r7824, 0;
	mov.b64 	%fd10082, {%r7824, %r7823};
	bra.uni 	$L__BB1_193;
$L__BB1_192:
	add.rn.f64 	%fd10082, %fd3, %fd188;
$L__BB1_193:
	setp.eq.f64 	%p5776, %fd3, 0d3FF0000000000000;
	selp.f64 	%fd9972, 0d3FF0000000000000, %fd10082, %p5776;
	div.rn.f64 	%fd9973, %fd187, %fd188;
	fma.rn.f64 	%fd10083, %fd9973, %fd9972, %fd10083;
$L__BB1_194:
	ld.param.u32 	%r8026, [_Z13distributor_PdPdS_S_iii_param_5];
	setp.lt.s32 	%p5777, %r8026, 1;
	mov.f64 	%fd10094, 0d0000000000000000;
	@%p5777 bra 	$L__BB1_231;
	setp.eq.s32 	%p5778, %r18, 0;
	{
	.reg .b32 %temp; 
	mov.b64 	{%temp, %r64}, %fd10050;
	}
	abs.f64 	%fd197, %fd10050;
	mov.f64 	%fd10094, 0d0000000000000000;
	mov.b32 	%r8048, 0;
	@%p5778 bra 	$L__BB1_222;
	mov.f64 	%fd10094, 0d0000000000000000;
	mov.b32 	%r8047, 0;
$L__BB1_197:
	setp.neu.f64 	%p5779, %fd10050, 0d0000000000000000;
	setp.lt.s32 	%p5780, %r64, 0;
	mul.wide.u32 	%rd1272, %r8047, 8;
	add.s64 	%rd30, %rd284, %rd1272;
	ld.f64 	%fd218, [%rd30];
	add.s32 	%r7827, %r8047, 1;
	cvt.rn.f64.u32 	%fd219, %r7827;
	{
	.reg .b32 %temp; 
	mov.b64 	{%temp, %r70}, %fd219;
	}
	shr.u32 	%r7828, %r70, 20;
	and.b32  	%r7829, %r7828, 2047;
	add.s32 	%r7830, %r7829, -1012;
	mov.b64 	%rd1273, %fd219;
	shl.b64 	%rd1274, %rd1273, %r7830;
	setp.eq.s64 	%p5781, %rd1274, -9223372036854775808;
	{ // callseq 647, 0
	.param .b64 param0;
	st.param.f64 	[param0], %fd197;
	.param .b64 param1;
	st.param.f64 	[param1], %fd219;
	.param .b64 retval0;
	call.uni (retval0), 
	__internal_accurate_pow, 
	(
	param0, 
	param1
	);
	ld.param.f64 	%fd9978, [retval0];
	} // callseq 647
	and.pred  	%p20, %p5780, %p5781;
	neg.f64 	%fd9980, %fd9978;
	selp.f64 	%fd10091, %fd9980, %fd9978, %p20;
	@%p5779 bra 	$L__BB1_199;
	setp.eq.s64 	%p5782, %rd1274, -9223372036854775808;
	selp.b32 	%r7831, %r64, 0, %p5782;
	setp.lt.s32 	%p5783, %r70, 0;
	or.b32  	%r7832, %r7831, 2146435072;
	selp.b32 	%r7833, %r7832, %r7831, %p5783;
	mov.b32 	%r7834, 0;
	mov.b64 	%fd10091, {%r7834, %r7833};
$L__BB1_199:
	add.f64 	%fd9981, %fd10050, %fd219;
	{
	.reg .b32 %temp; 
	mov.b64 	{%temp, %r7835}, %fd9981;
	}
	and.b32  	%r7836, %r7835, 2146435072;
	setp.ne.s32 	%p5784, %r7836, 2146435072;
	@%p5784 bra 	$L__BB1_214;
	setp.num.f64 	%p5785, %fd10050, %fd10050;
	@%p5785 bra 	$L__BB1_212;
	add.rn.f64 	%fd10091, %fd10050, %fd219;
	bra.uni 	$L__BB1_214;
$L__BB1_202:
	setp.neu.f64 	%p5749, %fd82, 0d7FF0000000000000;
	@%p5749 bra 	$L__BB1_204;
	setp.lt.s32 	%p5750, %r66, 0;
	selp.b32 	%r7788, 0, 2146435072, %p5750;
	and.b32  	%r7789, %r66, 2147483647;
	setp.ne.s32 	%p5751, %r7789, 1071644672;
	or.b32  	%r7790, %r7788, -2147483648;
	selp.b32 	%r7791, %r7790, %r7788, %p5751;
	selp.b32 	%r7792, %r7791, %r7788, %p18;
	mov.b32 	%r7793, 0;
	mov.b64 	%fd10086, {%r7793, %r7792};
$L__BB1_204:
	setp.eq.f64 	%p5752, %fd3, 0d3FF0000000000000;
	setp.neu.f64 	%p5753, %fd3, 0d0000000000000000;
	setp.lt.s32 	%p5754, %r43, 0;
	selp.f64 	%fd9960, 0d3FF0000000000000, %fd10086, %p5752;
	div.rn.f64 	%fd9961, %fd199, %fd200;
	fma.rn.f64 	%fd207, %fd9961, %fd9960, %fd10083;
	ld.f64 	%fd208, [%rd27+8];
	add.s32 	%r8046, %r8046, 2;
	cvt.rn.f64.u32 	%fd209, %r8046;
	{
	.reg .b32 %temp; 
	mov.b64 	{%temp, %r68}, %fd209;
	}
	shr.u32 	%r7794, %r68, 20;
	and.b32  	%r7795, %r7794, 2047;
	add.s32 	%r7796, %r7795, -1012;
	mov.b64 	%rd1266, %fd209;
	shl.b64 	%rd1267, %rd1266, %r7796;
	setp.eq.s64 	%p5755, %rd1267, -9223372036854775808;
	{ // callseq 645, 0
	.param .b64 param0;
	st.param.f64 	[param0], %fd82;
	.param .b64 param1;
	st.param.f64 	[param1], %fd209;
	.param .b64 retval0;
	call.uni (retval0), 
	__internal_accurate_pow, 
	(
	param0, 
	param1
	);
	ld.param.f64 	%fd9962, [retval0];
	} // callseq 645
	and.pred  	%p19, %p5754, %p5755;
	neg.f64 	%fd9964, %fd9962;
	selp.f64 	%fd10088, %fd9964, %fd9962, %p19;
	@%p5753 bra 	$L__BB1_206;
	setp.eq.s64 	%p5756, %rd1267, -9223372036854775808;
	selp.b32 	%r7797, %r43, 0, %p5756;
	setp.lt.s32 	%p5757, %r68, 0;
	or.b32  	%r7798, %r7797, 2146435072;
	selp.b32 	%r7799, %r7798, %r7797, %p5757;
	mov.b32 	%r7800, 0;
	mov.b64 	%fd10088, {%r7800, %r7799};
$L__BB1_206:
	add.f64 	%fd9965, %fd3, %fd209;
	{
	.reg .b32 %temp; 
	mov.b64 	{%temp, %r7801}, %fd9965;
	}
	and.b32  	%r7802, %r7801, 2146435072;
	setp.ne.s32 	%p5758, %r7802, 2146435072;
	@%p5758 bra 	$L__BB1_211;
	setp.nan.f64 	%p5759, %fd3, %fd3;
	@%p5759 bra 	$L__BB1_210;
	setp.neu.f64 	%p5760, %fd82, 0d7FF0000000000000;
	@%p5760 bra 	$L__BB1_211;
	setp.lt.s32 	%p5761, %r68, 0;
	selp.b32 	%r7803, 0, 2146435072, %p5761;
	and.b32  	%r7804, %r68, 2147483647;
	setp.ne.s32 	%p5762, %r7804, 1071644672;
	or.b32  	%r7805, %r7803, -2147483648;
	selp.b32 	%r7806, %r7805, %r7803, %p5762;
	selp.b32 	%r7807, %r7806, %r7803, %p19;
	mov.b32 	%r7808, 0;
	mov.b64 	%fd10088, {%r7808, %r7807};
	bra.uni 	$L__BB1_211;
$L__BB1_210:
	add.rn.f64 	%fd10088, %fd3, %fd209;
$L__BB1_211:
	setp.eq.f64 	%p5763, %fd3, 0d3FF0000000000000;
	selp.f64 	%fd9966, 0d3FF0000000000000, %fd10088, %p5763;
	div.rn.f64 	%fd9967, %fd208, %fd209;
	fma.rn.f64 	%fd10083, %fd9967, %fd9966, %fd207;
	setp.eq.s32 	%p5764, %r8046, %r20;
	mov.u32 	%r8045, %r20;
	@%p5764 bra 	$L__BB1_185;
	bra.uni 	$L__BB1_83;
$L__BB1_212:
	setp.neu.f64 	%p5786, %fd197, 0d7FF0000000000000;
	@%p5786 bra 	$L__BB1_214;
	setp.lt.s32 	%p5787, %r70, 0;
	selp.b32 	%r7837, 0, 2146435072, %p5787;
	and.b32  	%r7838, %r70, 2147483647;
	setp.ne.s32 	%p5788, %r7838, 1071644672;
	or.b32  	%r7839, %r7837, -2147483648;
	selp.b32 	%r7840, %r7839, %r7837, %p5788;
	selp.b32 	%r7841, %r7840, %r7837, %p20;
	mov.b32 	%r7842, 0;
	mov.b64 	%fd10091, {%r7842, %r7841};
$L__BB1_214:
	setp.eq.f64 	%p5789, %fd10050, 0d3FF0000000000000;
	setp.neu.f64 	%p5790, %fd10050, 0d0000000000000000;
	setp.lt.s32 	%p5791, %r64, 0;
	selp.f64 	%fd9982, 0d3FF0000000000000, %fd10091, %p5789;
	div.rn.f64 	%fd9983, %fd218, %fd219;
	fma.rn.f64 	%fd226, %fd9983, %fd9982, %fd10094;
	ld.f64 	%fd227, [%rd30+8];
	add.s32 	%r8047, %r8047, 2;
	cvt.rn.f64.u32 	%fd228, %r8047;
	{
	.reg .b32 %temp; 
	mov.b64 	{%temp, %r72}, %fd228;
	}
	shr.u32 	%r7843, %r72, 20;
	and.b32  	%r7844, %r7843, 2047;
	add.s32 	%r7845, %r7844, -1012;
	mov.b64 	%rd1275, %fd228;
	shl.b64 	%rd1276, %rd1275, %r7845;
	setp.eq.s64 	%p5792, %rd1276, -9223372036854775808;
	{ // callseq 648, 0
	.param .b64 param0;
	st.param.f64 	[param0], %fd197;
	.param .b64 param1;
	st.param.f64 	[param1], %fd228;
	.param .b64 retval0;
	call.uni (retval0), 
	__internal_accurate_pow, 
	(
	param0, 
	param1
	);
	ld.param.f64 	%fd9984, [retval0];
	} // callseq 648
	and.pred  	%p21, %p5791, %p5792;
	neg.f64 	%fd9986, %fd9984;
	selp.f64 	%fd10093, %fd9986, %fd9984, %p21;
	@%p5790 bra 	$L__BB1_216;
	setp.eq.s64 	%p5793, %rd1276, -9223372036854775808;
	selp.b32 	%r7846, %r64, 0, %p5793;
	setp.lt.s32 	%p5794, %r72, 0;
	or.b32  	%r7847, %r7846, 2146435072;
	selp.b32 	%r7848, %r7847, %r7846, %p5794;
	mov.b32 	%r7849, 0;
	mov.b64 	%fd10093, {%r7849, %r7848};
$L__BB1_216:
	add.f64 	%fd9987, %fd10050, %fd228;
	{
	.reg .b32 %temp; 
	mov.b64 	{%temp, %r7850}, %fd9987;
	}
	and.b32  	%r7851, %r7850, 2146435072;
	setp.ne.s32 	%p5795, %r7851, 2146435072;
	@%p5795 bra 	$L__BB1_221;
	setp.nan.f64 	%p5796, %fd10050, %fd10050;
	@%p5796 bra 	$L__BB1_220;
	setp.neu.f64 	%p5797, %fd197, 0d7FF0000000000000;
	@%p5797 bra 	$L__BB1_221;
	setp.lt.s32 	%p5798, %r72, 0;
	selp.b32 	%r7852, 0, 2146435072, %p5798;
	and.b32  	%r7853, %r72, 2147483647;
	setp.ne.s32 	%p5799, %r7853, 1071644672;
	or.b32  	%r7854, %r7852, -2147483648;
	selp.b32 	%r7855, %r7854, %r7852, %p5799;
	selp.b32 	%r7856, %r7855, %r7852, %p21;
	mov.b32 	%r7857, 0;
	mov.b64 	%fd10093, {%r7857, %r7856};
	bra.uni 	$L__BB1_221;
$L__BB1_220:
	add.rn.f64 	%fd10093, %fd10050, %fd228;
$L__BB1_221:
	setp.eq.f64 	%p5800, %fd10050, 0d3FF0000000000000;
	selp.f64 	%fd9988, 0d3FF0000000000000, %fd10093, %p5800;
	div.rn.f64 	%fd9989, %fd227, %fd228;
	fma.rn.f64 	%fd10094, %fd9989, %fd9988, %fd226;
	setp.ne.s32 	%p5801, %r8047, %r20;
	mov.u32 	%r8048, %r20;
	@%p5801 bra 	$L__BB1_197;
$L__BB1_222:
	setp.eq.s32 	%p5802, %r19, 0;
	@%p5802 bra 	$L__BB1_231;
	setp.neu.f64 	%p5803, %fd10050, 0d0000000000000000;
	setp.lt.s32 	%p5804, %r64, 0;
	mul.wide.u32 	%rd1277, %r8048, 8;
	add.s64 	%rd1278, %rd284, %rd1277;
	ld.f64 	%fd238, [%rd1278];
	add.s32 	%r7858, %r8048, 1;
	cvt.rn.f64.u32 	%fd239, %r7858;
	{
	.reg .b32 %temp; 
	mov.b64 	{%temp, %r74}, %fd239;
	}
	shr.u32 	%r7859, %r74, 20;
	and.b32  	%r7860, %r7859, 2047;
	add.s32 	%r7861, %r7860, -1012;
	mov.b64 	%rd1279, %fd239;
	shl.b64 	%rd1280, %rd1279, %r7861;
	setp.eq.s64 	%p5805, %rd1280, -9223372036854775808;
	{ // callseq 649, 0
	.param .b64 param0;
	st.param.f64 	[param0], %fd197;
	.param .b64 param1;
	st.param.f64 	[param1], %fd239;
	.param .b64 retval0;
	call.uni (retval0), 
	__internal_accurate_pow, 
	(
	param0, 
	param1
	);
	ld.param.f64 	%fd9990, [retval0];
	} // callseq 649
	and.pred  	%p22, %p5804, %p5805;
	neg.f64 	%fd9992, %fd9990;
	selp.f64 	%fd10097, %fd9992, %fd9990, %p22;
	@%p5803 bra 	$L__BB1_225;
	setp.eq.s64 	%p5806, %rd1280, -9223372036854775808;
	selp.b32 	%r7862, %r64, 0, %p5806;
	setp.lt.s32 	%p5807, %r74, 0;
	or.b32  	%r7863, %r7862, 2146435072;
	selp.b32 	%r7864, %r7863, %r7862, %p5807;
	mov.b32 	%r7865, 0;
	mov.b64 	%fd10097, {%r7865, %r7864};
$L__BB1_225:
	add.f64 	%fd9993, %fd10050, %fd239;
	{
	.reg .b32 %temp; 
	mov.b64 	{%temp, %r7866}, %fd9993;
	}
	and.b32  	%r7867, %r7866, 2146435072;
	setp.ne.s32 	%p5808, %r7867, 2146435072;
	@%p5808 bra 	$L__BB1_230;
	setp.nan.f64 	%p5809, %fd10050, %fd10050;
	@%p5809 bra 	$L__BB1_229;
	setp.neu.f64 	%p5810, %fd197, 0d7FF0000000000000;
	@%p5810 bra 	$L__BB1_230;
	setp.lt.s32 	%p5811, %r74, 0;
	selp.b32 	%r7868, 0, 2146435072, %p5811;
	and.b32  	%r7869, %r74, 2147483647;
	setp.ne.s32 	%p5812, %r7869, 1071644672;
	or.b32  	%r7870, %r7868, -2147483648;
	selp.b32 	%r7871, %r7870, %r7868, %p5812;
	selp.b32 	%r7872, %r7871, %r7868, %p22;
	mov.b32 	%r7873, 0;
	mov.b64 	%fd10097, {%r7873, %r7872};
	bra.uni 	$L__BB1_230;
$L__BB1_229:
	add.rn.f64 	%fd10097, %fd10050, %fd239;
$L__BB1_230:
	setp.eq.f64 	%p5813, %fd10050, 0d3FF0000000000000;
	selp.f64 	%fd9994, 0d3FF0000000000000, %fd10097, %p5813;
	div.rn.f64 	%fd9995, %fd238, %fd239;
	fma.rn.f64 	%fd10094, %fd9995, %fd9994, %fd10094;
$L__BB1_231:
	setp.gt.f64 	%p5814, %fd10083, %fd10094;
	mov.f64 	%fd11246, 0d0000000000000000;
	mov.f64 	%fd11247, %fd11246;
	@%p5814 bra 	$L__BB1_3880;
	bra.uni 	$L__BB1_17;
$L__BB1_232:
	setp.neu.f64 	%p582, %fd262, 0d7FF0000000000000;
	@%p582 bra 	$L__BB1_234;
	setp.lt.s32 	%p583, %r82, 0;
	selp.b32 	%r1474, 0, 2146435072, %p583;
	and.b32  	%r1475, %r82, 2147483647;
	setp.ne.s32 	%p584, %r1475, 1071644672;
	or.b32  	%r1476, %r1474, -2147483648;
	selp.b32 	%r1477, %r1476, %r1474, %p584;
	selp.b32 	%r1478, %r1477, %r1474, %p25;
	mov.b32 	%r1479, 0;
	mov.b64 	%fd10108, {%r1479, %r1478};
$L__BB1_234:
	setp.eq.f64 	%p585, %fd261, 0d3FF0000000000000;
	setp.neu.f64 	%p586, %fd261, 0d0000000000000000;
	setp.lt.s32 	%p587, %r80, 0;
	selp.f64 	%fd5073, 0d3FF0000000000000, %fd10108, %p585;
	div.rn.f64 	%fd5074, %fd264, %fd265;
	fma.rn.f64 	%fd272, %fd5074, %fd5073, %fd10111;
	ld.f64 	%fd273, [%rd34+8];
	add.s32 	%r8049, %r8049, 2;
	cvt.rn.f64.u32 	%fd274, %r8049;
	{
	.reg .b32 %temp; 
	mov.b64 	{%temp, %r84}, %fd274;
	}
	shr.u32 	%r1480, %r84, 20;
	and.b32  	%r1481, %r1480, 2047;
	add.s32 	%r1482, %r1481, -1012;
	mov.b64 	%rd397, %fd274;
	shl.b64 	%rd398, %rd397, %r1482;
	setp.eq.s64 	%p588, %rd398, -9223372036854775808;
	{ // callseq 258, 0
	.param .b64 param0;
	st.param.f64 	[param0], %fd262;
	.param .b64 param1;
	st.param.f64 	[param1], %fd274;
	.param .b64 retval0;
	call.uni (retval0), 
	__internal_accurate_pow, 
	(
	param0, 
	param1
	);
	ld.param.f64 	%fd5075, [retval0];
	} // callseq 258
	and.pred  	%p26, %p587, %p588;
	neg.f64 	%fd5077, %fd5075;
	selp.f64 	%fd10110, %fd5077, %fd5075, %p26;
	@%p586 bra 	$L__BB1_236;
	setp.eq.s64 	%p589, %rd398, -9223372036854775808;
	selp.b32 	%r1483, %r80, 0, %p589;
	setp.lt.s32 	%p590, %r84, 0;
	or.b32  	%r1484, %r1483, 2146435072;
	selp.b32 	%r1485, %r1484, %r1483, %p590;
	mov.b32 	%r1486, 0;
	mov.b64 	%fd10110, {%r1486, %r1485};
$L__BB1_236:
	add.f64 	%fd5078, %fd261, %fd274;
	{
	.reg .b32 %temp; 
	mov.b64 	{%temp, %r1487}, %fd5078;
	}
	and.b32  	%r1488, %r1487, 2146435072;
	setp.ne.s32 	%p591, %r1488, 2146435072;
	@%p591 bra 	$L__BB1_241;
	setp.nan.f64 	%p592, %fd261, %fd261;
	@%p592 bra 	$L__BB1_240;
	setp.neu.f64 	%p593, %fd262, 0d7FF0000000000000;
	@%p593 bra 	$L__BB1_241;
	setp.lt.s32 	%p594, %r84, 0;
	selp.b32 	%r1489, 0, 2146435072, %p594;
	and.b32  	%r1490, %r84, 2147483647;
	setp.ne.s32 	%p595, %r1490, 1071644672;
	or.b32  	%r1491, %r1489, -2147483648;
	selp.b32 	%r1492, %r1491, %r1489, %p595;
	selp.b32 	%r1493, %r1492, %r1489, %p26;
	mov.b32 	%r1494, 0;
	mov.b64 	%fd10110, {%r1494, %r1493};
	bra.uni 	$L__BB1_241;
$L__BB1_240:
	add.rn.f64 	%fd10110, %fd261, %fd274;
$L__BB1_241:
	setp.eq.f64 	%p596, %fd261, 0d3FF0000000000000;
	selp.f64 	%fd5079, 0d3FF0000000000000, %fd10110, %p596;
	div.rn.f64 	%fd5080, %fd273, %fd274;
	fma.rn.f64 	%fd10111, %fd5080, %fd5079, %fd272;
	setp.ne.s32 	%p597, %r8049, %r77;
	mov.u32 	%r8050, %r77;
	@%p597 bra 	$L__BB1_180;
$L__BB1_242:
	setp.eq.s32 	%p598, %r79, 0;
	@%p598 bra 	$L__BB1_251;
	setp.neu.f64 	%p599, %fd261, 0d0000000000000000;
	setp.lt.s32 	%p600, %r80, 0;
	mul.wide.u32 	%rd399, %r8050, 8;
	add.s64 	%rd400, %rd284, %rd399;
	ld.f64 	%fd284, [%rd400];
	add.s32 	%r1495, %r8050, 1;
	cvt.rn.f64.u32 	%fd285, %r1495;
	{
	.reg .b32 %temp; 
	mov.b64 	{%temp, %r86}, %fd285;
	}
	shr.u32 	%r1496, %r86, 20;
	and.b32  	%r1497, %r1496, 2047;
	add.s32 	%r1498, %r1497, -1012;
	mov.b64 	%rd401, %fd285;
	shl.b64 	%rd402, %rd401, %r1498;
	setp.eq.s64 	%p601, %rd402, -9223372036854775808;
	{ // callseq 259, 0
	.param .b64 param0;
	st.param.f64 	[param0], %fd262;
	.param .b64 param1;
	st.param.f64 	[param1], %fd285;
	.param .b64 retval0;
	call.uni (retval0), 
	__internal_accurate_pow, 
	(
	param0, 
	param1
	);
	ld.param.f64 	%fd5081, [retval0];
	} // callseq 259
	and.pred  	%p27, %p600, %p601;
	neg.f64 	%fd5083, %fd5081;
	selp.f64 	%fd10114, %fd5083, %fd5081, %p27;
	@%p599 bra 	$L__BB1_245;
	setp.eq.s64 	%p602, %rd402, -9223372036854775808;
	selp.b32 	%r1499, %r80, 0, %p602;
	setp.lt.s32 	%p603, %r86, 0;
	or.b32  	%r1500, %r1499, 2146435072;
	selp.b32 	%r1501, %r1500, %r1499, %p603;
	mov.b32 	%r1502, 0;
	mov.b64 	%fd10114, {%r1502, %r1501};
$L__BB1_245:
	add.f64 	%fd5084, %fd261, %fd285;
	{
	.reg .b32 %temp; 
	mov.b64 	{%temp, %r1503}, %fd5084;
	}
	and.b32  	%r1504, %r1503, 2146435072;
	setp.ne.s32 	%p604, %r1504, 2146435072;
	@%p604 bra 	$L__BB1_250;
	setp.nan.f64 	%p605, %fd261, %fd261;
	@%p605 bra 	$L__BB1_249;
	setp.neu.f64 	%p606, %fd262, 0d7FF0000000000000;
	@%p606 bra 	$L__BB1_250;
	setp.lt.s32 	%p607, %r86, 0;
	selp.b32 	%r1505, 0, 2146435072, %p607;
	and.b32  	%r1506, %r86, 2147483647;
	setp.ne.s32 	%p608, %r1506, 1071644672;
	or.b32  	%r1507, %r1505, -2147483648;
	selp.b32 	%r1508, %r1507, %r1505, %p608;
	selp.b32 	%r1509, %r1508, %r1505, %p27;
	mov.b32 	%r1510, 0;
	mov.b64 	%fd10114, {%r1510, %r1509};
	bra.uni 	$L__BB1_250;
$L__BB1_249:
	add.rn.f64 	%fd10114, %fd261, %fd285;
$L__BB1_250:
	setp.eq.f64 	%p609, %fd261, 0d3FF0000000000000;
	selp.f64 	%fd5085, 0d3FF0000000000000, %fd10114, %p609;
	div.rn.f64 	%fd5086, %fd284, %fd285;
	fma.rn.f64 	%fd10111, %fd5086, %fd5085, %fd10111;
$L__BB1_251:
	sub.f64 	%fd10126, %fd258, %fd10111;
	bra.uni 	$L__BB1_280;
$L__BB1_252:
	ld.param.u32 	%r7893, [_Z13distributor_PdPdS_S_iii_param_5];
	setp.lt.s32 	%p536, %r7893, 1;
	sub.f64 	%fd295, %fd257, %fd260;
	mov.f64 	%fd10121, 0d0000000000000000;
	@%p536 bra 	$L__BB1_279;
	setp.eq.s32 	%p537, %r78, 0;
	{
	.reg .b32 %temp; 
	mov.b64 	{%temp, %r87}, %fd295;
	}
	abs.f64 	%fd296, %fd295;
	mov.f64 	%fd10121, 0d0000000000000000;
	mov.b32 	%r8052, 0;
	@%p537 bra 	$L__BB1_270;
	mov.f64 	%fd10121, 0d0000000000000000;
	mov.b32 	%r8051, 0;
$L__BB1_255:
	setp.neu.f64 	%p538, %fd295, 0d0000000000000000;
	setp.lt.s32 	%p539, %r87, 0;
	mul.wide.u32 	%rd385, %r8051, 8;
	add.s64 	%rd38, %rd284, %rd385;
	ld.f64 	%fd298, [%rd38];
	add.s32 	%r1415, %r8051, 1;
	cvt.rn.f64.u32 	%fd299, %r1415;
	{
	.reg .b32 %temp; 
	mov.b64 	{%temp, %r89}, %fd299;
	}
	shr.u32 	%r1416, %r89, 20;
	and.b32  	%r1417, %r1416, 2047;
	add.s32 	%r1418, %r1417, -1012;
	mov.b64 	%rd386, %fd299;
	shl.b64 	%rd387, %rd386, %r1418;
	setp.eq.s64 	%p540, %rd387, -9223372036854775808;
	{ // callseq 254, 0
	.param .b64 param0;
	st.param.f64 	[param0], %fd296;
	.param .b64 param1;
	st.param.f64 	[param1], %fd299;
	.param .b64 retval0;
	call.uni (retval0), 
	__internal_accurate_pow, 
	(
	param0, 
	param1
	);
	ld.param.f64 	%fd5047, [retval0];
	} // callseq 254
	and.pred  	%p28, %p539, %p540;
	neg.f64 	%fd5049, %fd5047;
	selp.f64 	%fd10118, %fd5049, %fd5047, %p28;
	@%p538 bra 	$L__BB1_257;
	setp.eq.s64 	%p541, %rd387, -9223372036854775808;
	selp.b32 	%r1419, %r87, 0, %p541;
	setp.lt.s32 	%p542, %r89, 0;
	or.b32  	%r1420, %r1419, 2146435072;
	selp.b32 	%r1421, %r1420, %r1419, %p542;
	mov.b32 	%r1422, 0;
	mov.b64 	%fd10118, {%r1422, %r1421};
$L__BB1_257:
	add.f64 	%fd5050, %fd295, %fd299;
	{
	.reg .b32 %temp; 
	mov.b64 	{%temp, %r1423}, %fd5050;
	}
	and.b32  	%r1424, %r1423, 2146435072;
	setp.ne.s32 	%p543, %r1424, 2146435072;
	@%p543 bra 	$L__BB1_262;
	setp.num.f64 	%p544, %fd295, %fd295;
	@%p544 bra 	$L__BB1_260;
	add.rn.f64 	%fd10118, %fd295, %fd299;
	bra.uni 	$L__BB1_262;
$L__BB1_260:
	setp.neu.f64 	%p545, %fd296, 0d7FF0000000000000;
	@%p545 bra 	$L__BB1_262;
	setp.lt.s32 	%p546, %r89, 0;
	selp.b32 	%r1425, 0, 2146435072, %p546;
	and.b32  	%r1426, %r89, 2147483647;
	setp.ne.s32 	%p547, %r1426, 1071644672;
	or.b32  	%r1427, %r1425, -2147483648;
	selp.b32 	%r1428, %r1427, %r1425, %p547;
	selp.b32 	%r1429, %r1428, %r1425, %p28;
	mov.b32 	%r1430, 0;
	mov.b64 	%fd10118, {%r1430, %r1429};
$L__BB1_262:
	setp.eq.f64 	%p548, %fd295, 0d3FF0000000000000;
	setp.neu.f64 	%p549, %fd295, 0d0000000000000000;
	setp.lt.s32 	%p550, %r87, 0;
	selp.f64 	%fd5051, 0d3FF0000000000000, %fd10118, %p548;
	div.rn.f64 	%fd5052, %fd298, %fd299;
	fma.rn.f64 	%fd306, %fd5052, %fd5051, %fd10121;
	ld.f64 	%fd307, [%rd38+8];
	add.s32 	%r8051, %r8051, 2;
	cvt.rn.f64.u32 	%fd308, %r8051;
	{
	.reg .b32 %temp; 
	mov.b64 	{%temp, %r91}, %fd308;
	}
	shr.u32 	%r1431, %r91, 20;
	and.b32  	%r1432, %r1431, 2047;
	add.s32 	%r1433, %r1432, -1012;
	mov.b64 	%rd388, %fd308;
	shl.b64 	%rd389, %rd388, %r1433;
	setp.eq.s64 	%p551, %rd389, -9223372036854775808;
	{ // callseq 255, 0
	.param .b64 param0;
	st.param.f64 	[param0], %fd296;
	.param .b64 param1;
	st.param.f64 	[param1], %fd308;
	.param .b64 retval0;
	call.uni (retval0), 
	__internal_accurate_pow, 
	(
	param0, 
	param1
	);
	ld.param.f64 	%fd5053, [retval0];
	} // callseq 255
	and.pred  	%p29, %p550, %p551;
	neg.f64 	%fd5055, %fd5053;
	selp.f64 	%fd10120, %fd5055, %fd5053, %p29;
	@%p549 bra 	$L__BB1_264;
	setp.eq.s64 	%p552, %rd389, -9223372036854775808;
	selp.b32 	%r1434, %r87, 0, %p552;
	setp.lt.s32 	%p553, %r91, 0;
	or.b32  	%r1435, %r1434, 2146435072;
	selp.b32 	%r1436, %r1435, %r1434, %p553;
	mov.b32 	%r1437, 0;
	mov.b64 	%fd10120, {%r1437, %r1436};
$L__BB1_264:
	add.f64 	%fd5056, %fd295, %fd308;
	{
	.reg .b32 %temp; 
	mov.b64 	{%temp, %r1438}, %fd5056;
	}
	and.b32  	%r1439, %r1438, 2146435072;
	setp.ne.s32 	%p554, %r1439, 2146435072;
	@%p554 bra 	$L__BB1_269;
	setp.nan.f64 	%p555, %fd295, %fd295;
	@%p555 bra 	$L__BB1_268;
	setp.neu.f64 	%p556, %fd296, 0d7FF0000000000000;
	@%p556 bra 	$L__BB1_269;
	setp.lt.s32 	%p557, %r91, 0;
	selp.b32 	%r1440, 0, 2146435072, %p557;
	and.b32  	%r1441, %r91, 2147483647;
	setp.ne.s32 	%p558, %r1441, 1071644672;
	or.b32  	%r1442, %r1440, -2147483648;
	selp.b32 	%r1443, %r1442, %r1440, %p558;
	selp.b32 	%r1444, %r1443, %r1440, %p29;
	mov.b32 	%r1445, 0;
	mov.b64 	%fd10120, {%r1445, %r1444};
	bra.uni 	$L__BB1_269;
$L__BB1_268:
	add.rn.f64 	%fd10120, %fd295, %fd308;
$L__BB1_269:
	setp.eq.f64 	%p559, %fd295, 0d3FF0000000000000;
	selp.f64 	%fd5057, 0d3FF0000000000000, %fd10120, %p559;
	div.rn.f64 	%fd5058, %fd307, %fd308;
	fma.rn.f64 	%fd10121, %fd5058, %fd5057, %fd306;
	setp.ne.s32 	%p560, %r8051, %r77;
	mov.u32 	%r8052, %r77;
	@%p560 bra 	$L__BB1_255;
$L__BB1_270:
	setp.eq.s32 	%p561, %r79, 0;
	@%p561 bra 	$L__BB1_279;
	setp.neu.f64 	%p562, %fd295, 0d0000000000000000;
	setp.lt.s32 	%p563, %r87, 0;
	mul.wide.u32 	%rd390, %r8052, 8;
	add.s64 	%rd391, %rd284, %rd390;
	ld.f64 	%fd318, [%rd391];
	add.s32 	%r1446, %r8052, 1;
	cvt.rn.f64.u32 	%fd319, %r1446;
	{
	.reg .b32 %temp; 
	mov.b64 	{%temp, %r93}, %fd319;
	}
	shr.u32 	%r1447, %r93, 20;
	and.b32  	%r1448, %r1447, 2047;
	add.s32 	%r1449, %r1448, -1012;
	mov.b64 	%rd392, %fd319;
	shl.b64 	%rd393, %rd392, %r1449;
	setp.eq.s64 	%p564, %rd393, -9223372036854775808;
	{ // callseq 256, 0
	.param .b64 param0;
	st.param.f64 	[param0], %fd296;
	.param .b64 param1;
	st.param.f64 	[param1], %fd319;
	.param .b64 retval0;
	call.uni (retval0), 
	__internal_accurate_pow, 
	(
	param0, 
	param1
	);
	ld.param.f64 	%fd5059, [retval0];
	} // callseq 256
	and.pred  	%p30, %p563, %p564;
	neg.f64 	%fd5061, %fd5059;
	selp.f64 	%fd10124, %fd5061, %fd5059, %p30;
	@%p562 bra 	$L__BB1_273;
	setp.eq.s64 	%p565, %rd393, -9223372036854775808;
	selp.b32 	%r1450, %r87, 0, %p565;
	setp.lt.s32 	%p566, %r93, 0;
	or.b32  	%r1451, %r1450, 2146435072;
	selp.b32 	%r1452, %r1451, %r1450, %p566;
	mov.b32 	%r1453, 0;
	mov.b64 	%fd10124, {%r1453, %r1452};
$L__BB1_273:
	add.f64 	%fd5062, %fd295, %fd319;
	{
	.reg .b32 %temp; 
	mov.b64 	{%temp, %r1454}, %fd5062;
	}
	and.b32  	%r1455, %r1454, 2146435072;
	setp.ne.s32 	%p567, %r1455, 2146435072;
	@%p567 bra 	$L__BB1_278;
	setp.nan.f64 	%p568, %fd295, %fd295;
	@%p568 bra 	$L__BB1_277;
	setp.neu.f64 	%p569, %fd296, 0d7FF0000000000000;
	@%p569 bra 	$L__BB1_278;
	setp.lt.s32 	%p570, %r93, 0;
	selp.b32 	%r1456, 0, 2146435072, %p570;
	and.b32  	%r1457, %r93, 2147483647;
	setp.ne.s32 	%p571, %r1457, 1071644672;
	or.b32  	%r1458, %r1456, -2147483648;
	selp.b32 	%r1459, %r1458, %r1456, %p571;
	selp.b32 	%r1460, %r1459, %r1456, %p30;
	mov.b32 	%r1461, 0;
	mov.b64 	%fd10124, {%r1461, %r1460};
	bra.uni 	$L__BB1_278;
$L__BB1_277:
	add.rn.f64 	%fd10124, %fd295, %fd319;
$L__BB1_278:
	setp.eq.f64 	%p572, %fd295, 0d3FF0000000000000;
	selp.f64 	%fd5063, 0d3FF0000000000000, %fd10124, %p572;
	div.rn.f64 	%fd5064, %fd318, %fd319;
	fma.rn.f64 	%fd10121, %fd5064, %fd5063, %fd10121;
$L__BB1_279:
	add.f64 	%fd10126, %fd258, %fd10121;
$L__BB1_280:
	setp.lt.s32 	%p610, %r75, 0;
	selp.b32 	%r94, 0, 2146435072, %p610;
	or.b32  	%r95, %r94, -2147483648;
	setp.eq.s32 	%p611, %r1408, 1062207488;
	sub.f64 	%fd330, %fd10633, %fd10126;
	div.rn.f64 	%fd331, %fd10629, 0d4020A1C833FFF0AA;
	{
	.reg .b32 %temp; 
	mov.b64 	{%temp, %r97}, %fd331;
	}
	abs.f64 	%fd332, %fd331;
	{ // callseq 260, 0
	.param .b64 param0;
	st.param.f64 	[param0], %fd332;
	.param .b64 param1;
	st.param.f64 	[param1], 0d4000000000000000;
	.param .b64 retval0;
	call.uni (retval0), 
	__internal_accurate_pow, 
	(
	param0, 
	param1
	);
	ld.param.f64 	%fd5087, [retval0];
	} // callseq 260
	setp.lt.s32 	%p612, %r97, 0;
	neg.f64 	%fd5089, %fd5087;
	selp.f64 	%fd5090, %fd5089, %fd5087, %p611;
	selp.f64 	%fd5091, %fd5090, %fd5087, %p612;
	setp.eq.f64 	%p613, %fd331, 0d0000000000000000;
	selp.b32 	%r1511, %r97, 0, %p611;
	or.b32  	%r1512, %r1511, 2146435072;
	selp.b32 	%r1513, %r1512, %r1511, %p610;
	mov.b32 	%r1514, 0;
	mov.b64 	%fd5092, {%r1514, %r1513};
	selp.f64 	%fd10190, %fd5092, %fd5091, %p613;
	add.f64 	%fd5093, %fd331, 0d4000000000000000;
	{
	.reg .b32 %temp; 
	mov.b64 	{%temp, %r1515}, %fd5093;
	}
	and.b32  	%r98, %r1515, 2146435072;
	setp.ne.s32 	%p614, %r98, 2146435072;
	mov.f64 	%fd10127, %fd10190;
	@%p614 bra 	$L__BB1_285;
	setp.num.f64 	%p615, %fd331, %fd331;
	@%p615 bra 	$L__BB1_283;
	mov.f64 	%fd5094, 0d4000000000000000;
	add.rn.f64 	%fd10127, %fd331, %fd5094;
	bra.uni 	$L__BB1_285;
$L__BB1_283:
	setp.neu.f64 	%p616, %fd332, 0d7FF0000000000000;
	mov.f64 	%fd10127, %fd10190;
	@%p616 bra 	$L__BB1_285;
	setp.lt.s32 	%p617, %r97, 0;
	selp.b32 	%r1516, %r95, %r94, %p23;
	selp.b32 	%r1517, %r1516, %r94, %p617;
	mov.b32 	%r1518, 0;
	mov.b64 	%fd10127, {%r1518, %r1517};
$L__BB1_285:
	setp.lt.s32 	%p618, %r76, 0;
	selp.b32 	%r99, 0, 2146435072, %p618;
	or.b32  	%r100, %r99, -2147483648;
	setp.eq.s32 	%p619, %r1410, 1072693248;
	setp.eq.f64 	%p620, %fd331, 0d3FF0000000000000;
	add.f64 	%fd5095, %fd10127, 0d3FF0000000000000;
	sqrt.rn.f64 	%fd5096, %fd5095;
	mul.f64 	%fd5097, %fd5096, 0d3FF8000000000000;
	selp.f64 	%fd337, 0d4000F876CCDF6CDA, %fd5097, %p620;
	{
	.reg .b32 %temp; 
	mov.b64 	{%temp, %r102}, %fd337;
	}
	abs.f64 	%fd338, %fd337;
	{ // callseq 261, 0
	.param .b64 param0;
	st.param.f64 	[param0], %fd338;
	.param .b64 param1;
	st.param.f64 	[param1], 0d4010000000000000;
	.param .b64 retval0;
	call.uni (retval0), 
	__internal_accurate_pow, 
	(
	param0, 
	param1
	);
	ld.param.f64 	%fd5098, [retval0];
	} // callseq 261
	setp.lt.s32 	%p621, %r102, 0;
	neg.f64 	%fd5100, %fd5098;
	selp.f64 	%fd5101, %fd5100, %fd5098, %p619;
	selp.f64 	%fd5102, %fd5101, %fd5098, %p621;
	setp.eq.f64 	%p622, %fd337, 0d0000000000000000;
	selp.b32 	%r1519, %r102, 0, %p619;
	or.b32  	%r1520, %r1519, 2146435072;
	selp.b32 	%r1521, %r1520, %r1519, %p618;
	mov.b32 	%r1522, 0;
	mov.b64 	%fd5103, {%r1522, %r1521};
	selp.f64 	%fd10128, %fd5103, %fd5102, %p622;
	add.f64 	%fd5104, %fd337, 0d4010000000000000;
	{
	.reg .b32 %temp; 
	mov.b64 	{%temp, %r1523}, %fd5104;
	}
	and.b32  	%r1524, %r1523, 2146435072;
	setp.ne.s32 	%p623, %r1524, 2146435072;
	@%p623 bra 	$L__BB1_290;
	setp.num.f64 	%p624, %fd337, %fd337;
	@%p624 bra 	$L__BB1_288;
	mov.f64 	%fd5105, 0d4010000000000000;
	add.rn.f64 	%fd10128, %fd337, %fd5105;
	bra.uni 	$L__BB1_290;
$L__BB1_288:
	setp.neu.f64 	%p625, %fd338, 0d7FF0000000000000;
	@%p625 bra 	$L__BB1_290;
	setp.lt.s32 	%p626, %r102, 0;
	selp.b32 	%r1525, %r100, %r99, %p24;
	selp.b32 	%r1526, %r1525, %r99, %p626;
	mov.b32 	%r1527, 0;
	mov.b64 	%fd10128, {%r1527, %r1526};
$L__BB1_290:
	setp.lt.s32 	%p627, %r75, 0;
	setp.eq.s32 	%p628, %r1408, 1062207488;
	setp.eq.f64 	%p630, %fd337, 0d3FF0000000000000;
	selp.f64 	%fd5106, 0d3FF0000000000000, %fd10128, %p630;
	div.rn.f64 	%fd5107, %fd249, %fd5106;
	mul.f64 	%fd343, %fd5107, 0d4010000000000000;
	{
	.reg .b32 %temp; 
	mov.b64 	{%temp, %r103}, %fd330;
	}
	abs.f64 	%fd344, %fd330;
	{ // callseq 262, 0
	.param .b64 param0;
	st.param.f64 	[param0], %fd344;
	.param .b64 param1;
	st.param.f64 	[param1], 0d4000000000000000;
	.param .b64 retval0;
	call.uni (retval0), 
	__internal_accurate_pow, 
	(
	param0, 
	param1
	);
	ld.param.f64 	%fd5108, [retval0];
	} // callseq 262
	setp.lt.s32 	%p631, %r103, 0;
	neg.f64 	%fd5110, %fd5108;
	selp.f64 	%fd5111, %fd5110, %fd5108, %p628;
	selp.f64 	%fd5112, %fd5111, %fd5108, %p631;
	setp.eq.f64 	%p632, %fd330, 0d0000000000000000;
	selp.b32 	%r1528, %r103, 0, %p628;
	or.b32  	%r1529, %r1528, 2146435072;
	selp.b32 	%r1530, %r1529, %r1528, %p627;
	mov.b32 	%r1531, 0;
	mov.b64 	%fd5113, {%r1531, %r1530};
	selp.f64 	%fd10129, %fd5113, %fd5112, %p632;
	add.f64 	%fd5114, %fd330, 0d4000000000000000;
	{
	.reg .b32 %temp; 
	mov.b64 	{%temp, %r1532}, %fd5114;
	}
	and.b32  	%r1533, %r1532, 2146435072;
	setp.ne.s32 	%p633, %r1533, 2146435072;
	@%p633 bra 	$L__BB1_295;
	setp.num.f64 	%p634, %fd330, %fd330;
	@%p634 bra 	$L__BB1_293;
	mov.f64 	%fd5115, 0d4000000000000000;
	add.rn.f64 	%fd10129, %fd330, %fd5115;
	bra.uni 	$L__BB1_295;
$L__BB1_293:
	setp.neu.f64 	%p635, %fd344, 0d7FF0000000000000;
	@%p635 bra 	$L__BB1_295;
	setp.lt.s32 	%p636, %r103, 0;
	selp.b32 	%r1534, %r95, %r94, %p23;
	selp.b32 	%r1535, %r1534, %r94, %p636;
	mov.b32 	%r1536, 0;
	mov.b64 	%fd10129, {%r1536, %r1535};
$L__BB1_295:
	setp.lt.s32 	%p637, %r75, 0;
	setp.eq.s32 	%p638, %r1408, 1062207488;
	setp.eq.f64 	%p640, %fd330, 0d3FF0000000000000;
	selp.f64 	%fd349, 0d3FF0000000000000, %fd10129, %p640;
	{
	.reg .b32 %temp; 
	mov.b64 	{%temp, %r104}, %fd10631;
	}
	abs.f64 	%fd350, %fd10631;
	{ // callseq 263, 0
	.param .b64 param0;
	st.param.f64 	[param0], %fd350;
	.param .b64 param1;
	st.param.f64 	[param1], 0d4000000000000000;
	.param .b64 retval0;
	call.uni (retval0), 
	__internal_accurate_pow, 
	(
	param0, 
	param1
	);
	ld.param.f64 	%fd5116, [retval0];
	} // callseq 263
	setp.lt.s32 	%p641, %r104, 0;
	neg.f64 	%fd5118, %fd5116;
	selp.f64 	%fd5119, %fd5118, %fd5116, %p638;
	selp.f64 	%fd5120, %fd5119, %fd5116, %p641;
	setp.eq.f64 	%p642, %fd10631, 0d0000000000000000;
	selp.b32 	%r1537, %r104, 0, %p638;
	or.b32  	%r1538, %r1537, 2146435072;
	selp.b32 	%r1539, %r1538, %r1537, %p637;
	mov.b32 	%r1540, 0;
	mov.b64 	%fd5121, {%r1540, %r1539};
	selp.f64 	%fd10189, %fd5121, %fd5120, %p642;
	add.f64 	%fd5122, %fd10631, 0d4000000000000000;
	{
	.reg .b32 %temp; 
	mov.b64 	{%temp, %r1541}, %fd5122;
	}
	and.b32  	%r105, %r1541, 2146435072;
	setp.ne.s32 	%p643, %r105, 2146435072;
	mov.f64 	%fd10130, %fd10189;
	@%p643 bra 	$L__BB1_300;
	setp.num.f64 	%p644, %fd10631, %fd10631;
	@%p644 bra 	$L__BB1_298;
	mov.f64 	%fd5123, 0d4000000000000000;
	add.rn.f64 	%fd10130, %fd10631, %fd5123;
	bra.uni 	$L__BB1_300;
$L__BB1_298:
	setp.neu.f64 	%p645, %fd350, 0d7FF0000000000000;
	mov.f64 	%fd10130, %fd10189;
	@%p645 bra 	$L__BB1_300;
	setp.lt.s32 	%p646, %r104, 0;
	selp.b32 	%r1542, %r95, %r94, %p23;
	selp.b32 	%r1543, %r1542, %r94, %p646;
	mov.b32 	%r1544, 0;
	mov.b64 	%fd10130, {%r1544, %r1543};
$L__BB1_300:
	setp.ne.s32 	%p647, %r98, 2146435072;
	setp.eq.f64 	%p648, %fd10631, 0d3FF0000000000000;
	selp.f64 	%fd5124, 0d3FF0000000000000, %fd10130, %p648;
	add.f64 	%fd355, %fd349, %fd5124;
	mov.f64 	%fd10131, %fd10190;
	@%p647 bra 	$L__BB1_305;
	setp.num.f64 	%p649, %fd331, %fd331;
	@%p649 bra 	$L__BB1_303;
	mov.f64 	%fd5125, 0d4000000000000000;
	add.rn.f64 	%fd10131, %fd331, %fd5125;
	bra.uni 	$L__BB1_305;
$L__BB1_303:
	setp.neu.f64 	%p650, %fd332, 0d7FF0000000000000;
	mov.f64 	%fd10131, %fd10190;
	@%p650 bra 	$L__BB1_305;
	setp.lt.s32 	%p651, %r97, 0;
	selp.b32 	%r1545, %r95, %r94, %p23;
	selp.b32 	%r1546, %r1545, %r94, %p651;
	mov.b32 	%r1547, 0;
	mov.b64 	%fd10131, {%r1547, %r1546};
$L__BB1_305:
	setp.eq.f64 	%p652, %fd331, 0d3FF0000000000000;
	setp.lt.s32 	%p653, %r75, 0;
	setp.eq.s32 	%p654, %r1408, 1062207488;
	add.f64 	%fd5126, %fd10131, 0d3FF0000000000000;
	sqrt.rn.f64 	%fd5127, %fd5126;
	mul.f64 	%fd5128, %fd5127, 0d3FF8000000000000;
	selp.f64 	%fd359, 0d4000F876CCDF6CDA, %fd5128, %p652;
	{
	.reg .b32 %temp; 
	mov.b64 	{%temp, %r106}, %fd359;
	}
	abs.f64 	%fd360, %fd359;
	{ // callseq 264, 0
	.param .b64 param0;
	st.param.f64 	[param0], %fd360;
	.param .b64 param1;
	st.param.f64 	[param1], 0d4000000000000000;
	.param .b64 retval0;
	call.uni (retval0), 
	__internal_accurate_pow, 
	(
	param0, 
	param1
	);
	ld.param.f64 	%fd5129, [retval0];
	} // callseq 264
	setp.lt.s32 	%p656, %r106, 0;
	neg.f64 	%fd5131, %fd5129;
	selp.f64 	%fd5132, %fd5131, %fd5129, %p654;
	selp.f64 	%fd5133, %fd5132, %fd5129, %p656;
	setp.eq.f64 	%p657, %fd359, 0d0000000000000000;
	selp.b32 	%r1548, %r106, 0, %p654;
	or.b32  	%r1549, %r1548, 2146435072;
	selp.b32 	%r1550, %r1549, %r1548, %p653;
	mov.b32 	%r1551, 0;
	mov.b64 	%fd5134, {%r1551, %r1550};
	selp.f64 	%fd10132, %fd5134, %fd5133, %p657;
	add.f64 	%fd5135, %fd359, 0d4000000000000000;
	{
	.reg .b32 %temp; 
	mov.b64 	{%temp, %r1552}, %fd5135;
	}
	and.b32  	%r1553, %r1552, 2146435072;
	setp.ne.s32 	%p658, %r1553, 2146435072;
	@%p658 bra 	$L__BB1_310;
	setp.num.f64 	%p659, %fd359, %fd359;
	@%p659 bra 	$L__BB1_308;
	mov.f64 	%fd5136, 0d4000000000000000;
	add.rn.f64 	%fd10132, %fd359, %fd5136;
	bra.uni 	$L__BB1_310;
$L__BB1_308:
	setp.neu.f64 	%p660, %fd360, 0d7FF0000000000000;
	@%p660 bra 	$L__BB1_310;
	setp.lt.s32 	%p661, %r106, 0;
	selp.b32 	%r1554, %r95, %r94, %p23;
	selp.b32 	%r1555, %r1554, %r94, %p661;
	mov.b32 	%r1556, 0;
	mov.b64 	%fd10132, {%r1556, %r1555};
$L__BB1_310:
	setp.eq.f64 	%p662, %fd359, 0d3FF0000000000000;
	selp.f64 	%fd5137, 0d3FF0000000000000, %fd10132, %p662;
	mul.f64 	%fd5138, %fd355, 0dC000000000000000;
	div.rn.f64 	%fd365, %fd5138, %fd5137;
	fma.rn.f64 	%fd5139, %fd365, 0d3FF71547652B82FE, 0d4338000000000000;
	{
	.reg .b32 %temp; 
	mov.b64 	{%r107, %temp}, %fd5139;
	}
	mov.f64 	%fd5140, 0dC338000000000000;
	add.rn.f64 	%fd5141, %fd5139, %fd5140;
	fma.rn.f64 	%fd5142, %fd5141, 0dBFE62E42FEFA39EF, %fd365;
	fma.rn.f64 	%fd5143, %fd5141, 0dBC7ABC9E3B39803F, %fd5142;
	fma.rn.f64 	%fd5144, %fd5143, 0d3E5ADE1569CE2BDF, 0d3E928AF3FCA213EA;
	fma.rn.f64 	%fd5145, %fd5144, %fd5143, 0d3EC71DEE62401315;
	fma.rn.f64 	%fd5146, %fd5145, %fd5143, 0d3EFA01997C89EB71;
	fma.rn.f64 	%fd5147, %fd5146, %fd5143, 0d3F2A01A014761F65;
	fma.rn.f64 	%fd5148, %fd5147, %fd5143, 0d3F56C16C1852B7AF;
	fma.rn.f64 	%fd5149, %fd5148, %fd5143, 0d3F81111111122322;
	fma.rn.f64 	%fd5150, %fd5149, %fd5143, 0d3FA55555555502A1;
	fma.rn.f64 	%fd5151, %fd5150, %fd5143, 0d3FC5555555555511;
	fma.rn.f64 	%fd5152, %fd5151, %fd5143, 0d3FE000000000000B;
	fma.rn.f64 	%fd5153, %fd5152, %fd5143, 0d3FF0000000000000;
	fma.rn.f64 	%fd5154, %fd5153, %fd5143, 0d3FF0000000000000;
	{
	.reg .b32 %temp; 
	mov.b64 	{%r108, %temp}, %fd5154;
	}
	{
	.reg .b32 %temp; 
	mov.b64 	{%temp, %r109}, %fd5154;
	}
	shl.b32 	%r1557, %r107, 20;
	add.s32 	%r1558, %r1557, %r109;
	mov.b64 	%fd10133, {%r108, %r1558};
	{
	.reg .b32 %temp; 
	mov.b64 	{%temp, %r1559}, %fd365;
	}
	mov.b32 	%f43, %r1559;
	abs.f32 	%f1, %f43;
	setp.lt.f32 	%p663, %f1, 0f4086232B;
	@%p663 bra 	$L__BB1_313;
	setp.lt.f64 	%p664, %fd365, 0d0000000000000000;
	add.f64 	%fd5155, %fd365, 0d7FF0000000000000;
	selp.f64 	%fd10133, 0d0000000000000000, %fd5155, %p664;
	setp.geu.f32 	%p665, %f1, 0f40874800;
	@%p665 bra 	$L__BB1_313;
	shr.u32 	%r1560, %r107, 31;
	add.s32 	%r1561, %r107, %r1560;
	shr.s32 	%r1562, %r1561, 1;
	shl.b32 	%r1563, %r1562, 20;
	add.s32 	%r1564, %r109, %r1563;
	mov.b64 	%fd5156, {%r108, %r1564};
	sub.s32 	%r1565, %r107, %r1562;
	shl.b32 	%r1566, %r1565, 20;
	add.s32 	%r1567, %r1566, 1072693248;
	mov.b32 	%r1568, 0;
	mov.b64 	%fd5157, {%r1568, %r1567};
	mul.f64 	%fd10133, %fd5157, %fd5156;
$L__BB1_313:
	setp.geu.f64 	%p666, %fd257, %fd260;
	mul.f64 	%fd5158, %fd330, %fd343;
	mul.f64 	%fd370, %fd5158, %fd10133;
	@%p666 bra 	$L__BB1_342;
	ld.param.u32 	%r7896, [_Z13distributor_PdPdS_S_iii_param_5];
	setp.lt.s32 	%p704, %r7896, 1;
	sub.f64 	%fd371, %fd260, %fd257;
	mov.f64 	%fd10139, 0d0000000000000000;
	@%p704 bra 	$L__BB1_341;
	setp.eq.s32 	%p705, %r78, 0;
	{
	.reg .b32 %temp; 
	mov.b64 	{%temp, %r110}, %fd371;
	}
	abs.f64 	%fd372, %fd371;
	mov.f64 	%fd10139, 0d0000000000000000;
	mov.b32 	%r8054, 0;
	@%p705 bra 	$L__BB1_332;
	mov.f64 	%fd10139, 0d0000000000000000;
	mov.b32 	%r8053, 0;
$L__BB1_317:
	setp.neu.f64 	%p706, %fd371, 0d0000000000000000;
	setp.lt.s32 	%p707, %r110, 0;
	mul.wide.u32 	%rd412, %r8053, 8;
	add.s64 	%rd42, %rd284, %rd412;
	ld.f64 	%fd374, [%rd42];
	add.s32 	%r1620, %r8053, 1;
	cvt.rn.f64.u32 	%fd375, %r1620;
	{
	.reg .b32 %temp; 
	mov.b64 	{%temp, %r112}, %fd375;
	}
	shr.u32 	%r1621, %r112, 20;
	and.b32  	%r1622, %r1621, 2047;
	add.s32 	%r1623, %r1622, -1012;
	mov.b64 	%rd413, %fd375;
	shl.b64 	%rd414, %rd413, %r1623;
	setp.eq.s64 	%p708, %rd414, -9223372036854775808;
	{ // callseq 268, 0
	.param .b64 param0;
	st.param.f64 	[param0], %fd372;
	.param .b64 param1;
	st.param.f64 	[param1], %fd375;
	.param .b64 retval0;
	call.uni (retval0), 
	__internal_accurate_pow, 
	(
	param0, 
	param1
	);
	ld.param.f64 	%fd5185, [retval0];
	} // callseq 268
	and.pred  	%p31, %p707, %p708;
	neg.f64 	%fd5187, %fd5185;
	selp.f64 	%fd10136, %fd5187, %fd5185, %p31;
	@%p706 bra 	$L__BB1_319;
	setp.eq.s64 	%p709, %rd414, -9223372036854775808;
	selp.b32 	%r1624, %r110, 0, %p709;
	setp.lt.s32 	%p710, %r112, 0;
	or.b32  	%r1625, %r1624, 2146435072;
	selp.b32 	%r1626, %r1625, %r1624, %p710;
	mov.b32 	%r1627, 0;
	mov.b64 	%fd10136, {%r1627, %r1626};
$L__BB1_319:
	add.f64 	%fd5188, %fd371, %fd375;
	{
	.reg .b32 %temp; 
	mov.b64 	{%temp, %r1628}, %fd5188;
	}
	and.b32  	%r1629, %r1628, 2146435072;
	setp.ne.s32 	%p711, %r1629, 2146435072;
	@%p711 bra 	$L__BB1_324;
	setp.num.f64 	%p712, %fd371, %fd371;
	@%p712 bra 	$L__BB1_322;
	add.rn.f64 	%fd10136, %fd371, %fd375;
	bra.uni 	$L__BB1_324;
$L__BB1_322:
	setp.neu.f64 	%p713, %fd372, 0d7FF0000000000000;
	@%p713 bra 	$L__BB1_324;
	setp.lt.s32 	%p714, %r112, 0;
	selp.b32 	%r1630, 0, 2146435072, %p714;
	and.b32  	%r1631, %r112, 2147483647;
	setp.ne.s32 	%p715, %r1631, 1071644672;
	or.b32  	%r1632, %r1630, -2147483648;
	selp.b32 	%r1633, %r1632, %r1630, %p715;
	selp.b32 	%r1634, %r1633, %r1630, %p31;
	mov.b32 	%r1635, 0;
	mov.b64 	%fd10136, {%r1635, %r1634};
$L__BB1_324:
	setp.eq.f64 	%p716, %fd371, 0d3FF0000000000000;
	setp.neu.f64 	%p717, %fd371, 0d0000000000000000;
	setp.lt.s32 	%p718, %r110, 0;
	selp.f64 	%fd5189, 0d3FF0000000000000, %fd10136, %p716;
	div.rn.f64 	%fd5190, %fd374, %fd375;
	fma.rn.f64 	%fd382, %fd5190, %fd5189, %fd10139;
	ld.f64 	%fd383, [%rd42+8];
	add.s32 	%r8053, %r8053, 2;
	cvt.rn.f64.u32 	%fd384, %r8053;
	{
	.reg .b32 %temp; 
	mov.b64 	{%temp, %r114}, %fd384;
	}
	shr.u32 	%r1636, %r114, 20;
	and.b32  	%r1637, %r1636, 2047;
	add.s32 	%r1638, %r1637, -1012;
	mov.b64 	%rd415, %fd384;
	shl.b64 	%rd416, %rd415, %r1638;
	setp.eq.s64 	%p719, %rd416, -9223372036854775808;
	{ // callseq 269, 0
	.param .b64 param0;
	st.param.f64 	[param0], %fd372;
	.param .b64 param1;
	st.param.f64 	[param1], %fd384;
	.param .b64 retval0;
	call.uni (retval0), 
	__internal_accurate_pow, 
	(
	param0, 
	param1
	);
	ld.param.f64 	%fd5191, [retval0];
	} // callseq 269
	and.pred  	%p32, %p718, %p719;
	neg.f64 	%fd5193, %fd5191;
	selp.f64 	%fd10138, %fd5193, %fd5191, %p32;
	@%p717 bra 	$L__BB1_326;
	setp.eq.s64 	%p720, %rd416, -9223372036854775808;
	selp.b32 	%r1639, %r110, 0, %p720;
	setp.lt.s32 	%p721, %r114, 0;
	or.b32  	%r1640, %r1639, 2146435072;
	selp.b32 	%r1641, %r1640, %r1639, %p721;
	mov.b32 	%r1642, 0;
	mov.b64 	%fd10138, {%r1642, %r1641};
$L__BB1_326:
	add.f64 	%fd5194, %fd371, %fd384;
	{
	.reg .b32 %temp; 
	mov.b64 	{%temp, %r1643}, %fd5194;
	}
	and.b32  	%r1644, %r1643, 2146435072;
	setp.ne.s32 	%p722, %r1644, 2146435072;
	@%p722 bra 	$L__BB1_331;
	setp.nan.f64 	%p723, %fd371, %fd371;
	@%p723 bra 	$L__BB1_330;
	setp.neu.f64 	%p724, %fd372, 0d7FF0000000000000;
	@%p724 bra 	$L__BB1_331;
	setp.lt.s32 	%p725, %r114, 0;
	selp.b32 	%r1645, 0, 2146435072, %p725;
	and.b32  	%r1646, %r114, 2147483647;
	setp.ne.s32 	%p726, %r1646, 1071644672;
	or.b32  	%r1647, %r1645, -2147483648;
	selp.b32 	%r1648, %r1647, %r1645, %p726;
	selp.b32 	%r1649, %r1648, %r1645, %p32;
	mov.b32 	%r1650, 0;
	mov.b64 	%fd10138, {%r1650, %r1649};
	bra.uni 	$L__BB1_331;
$L__BB1_330:
	add.rn.f64 	%fd10138, %fd371, %fd384;
$L__BB1_331:
	setp.eq.f64 	%p727, %fd371, 0d3FF0000000000000;
	selp.f64 	%fd5195, 0d3FF0000000000000, %fd10138, %p727;
	div.rn.f64 	%fd5196, %fd383, %fd384;
	fma.rn.f64 	%fd10139, %fd5196, %fd5195, %fd382;
	setp.ne.s32 	%p728, %r8053, %r77;
	mov.u32 	%r8054, %r77;
	@%p728 bra 	$L__BB1_317;
$L__BB1_332:
	setp.eq.s32 	%p729, %r79, 0;
	@%p729 bra 	$L__BB1_341;
	setp.neu.f64 	%p730, %fd371, 0d0000000000000000;
	setp.lt.s32 	%p731, %r110, 0;
	mul.wide.u32 	%rd417, %r8054, 8;
	add.s64 	%rd418, %rd284, %rd417;
	ld.f64 	%fd394, [%rd418];
	add.s32 	%r1651, %r8054, 1;
	cvt.rn.f64.u32 	%fd395, %r1651;
	{
	.reg .b32 %temp; 
	mov.b64 	{%temp, %r116}, %fd395;
	}
	shr.u32 	%r1652, %r116, 20;
	and.b32  	%r1653, %r1652, 2047;
	add.s32 	%r1654, %r1653, -1012;
	mov.b64 	%rd419, %fd395;
	shl.b64 	%rd420, %rd419, %r1654;
	setp.eq.s64 	%p732, %rd420, -9223372036854775808;
	{ // callseq 270, 0
	.param .b64 param0;
	st.param.f64 	[param0], %fd372;
	.param .b64 param1;
	st.param.f64 	[param1], %fd395;
	.param .b64 retval0;
	call.uni (retval0), 
	__internal_accurate_pow, 
	(
	param0, 
	param1
	);
	ld.param.f64 	%fd5197, [retval0];
	} // callseq 270
	and.pred  	%p33, %p731, %p732;
	neg.f64 	%fd5199, %fd5197;
	selp.f64 	%fd10142, %fd5199, %fd5197, %p33;
	@%p730 bra 	$L__BB1_335;
	setp.eq.s64 	%p733, %rd420, -9223372036854775808;
	selp.b32 	%r1655, %r110, 0, %p733;
	setp.lt.s32 	%p734, %r116, 0;
	or.b32  	%r1656, %r1655, 2146435072;
	selp.b32 	%r1657, %r1656, %r1655, %p734;
	mov.b32 	%r1658, 0;
	mov.b64 	%fd10142, {%r1658, %r1657};
$L__BB1_335:
	add.f64 	%fd5200, %fd371, %fd395;
	{
	.reg .b32 %temp; 
	mov.b64 	{%temp, %r1659}, %fd5200;
	}
	and.b32  	%r1660, %r1659, 2146435072;
	setp.ne.s32 	%p735, %r1660, 2146435072;
	@%p735 bra 	$L__BB1_340;
	setp.nan.f64 	%p736, %fd371, %fd371;
	@%p736 bra 	$L__BB1_339;
	setp.neu.f64 	%p737, %fd372, 0d7FF0000000000000;
	@%p737 bra 	$L__BB1_340;
	setp.lt.s32 	%p738, %r116, 0;
	selp.b32 	%r1661, 0, 2146435072, %p738;
	and.b32  	%r1662, %r116, 2147483647;
	setp.ne.s32 	%p739, %r1662, 1071644672;
	or.b32  	%r1663, %r1661, -2147483648;
	selp.b32 	%r1664, %r1663, %r1661, %p739;
	selp.b32 	%r1665, %r1664, %r1661, %p33;
	mov.b32 	%r1666, 0;
	mov.b64 	%fd10142, {%r1666, %r1665};
	bra.uni 	$L__BB1_340;
$L__BB1_339:
	add.rn.f64 	%fd10142, %fd371, %fd395;
$L__BB1_340:
	setp.eq.f64 	%p740, %fd371, 0d3FF0000000000000;
	selp.f64 	%fd5201, 0d3FF0000000000000, %fd10142, %p740;
	div.rn.f64 	%fd5202, %fd394, %fd395;
	fma.rn.f64 	%fd10139, %fd5202, %fd5201, %fd10139;
$L__BB1_341:
	sub.f64 	%fd10154, %fd258, %fd10139;
	bra.uni 	$L__BB1_370;
$L__BB1_342:
	ld.param.u32 	%r7895, [_Z13distributor_PdPdS_S_iii_param_5];
	setp.lt.s32 	%p667, %r7895, 1;
	sub.f64 	%fd405, %fd257, %fd260;
	mov.f64 	%fd10149, 0d0000000000000000;
	@%p667 bra 	$L__BB1_369;
	setp.eq.s32 	%p668, %r78, 0;
	{
	.reg .b32 %temp; 
	mov.b64 	{%temp, %r117}, %fd405;
	}
	abs.f64 	%fd406, %fd405;
	mov.f64 	%fd10149, 0d0000000000000000;
	mov.b32 	%r8056, 0;
	@%p668 bra 	$L__BB1_360;
	mov.f64 	%fd10149, 0d0000000000000000;
	mov.b32 	%r8055, 0;
$L__BB1_345:
	setp.neu.f64 	%p669, %fd405, 0d0000000000000000;
	setp.lt.s32 	%p670, %r117, 0;
	mul.wide.u32 	%rd403, %r8055, 8;
	add.s64 	%rd46, %rd284, %rd403;
	ld.f64 	%fd408, [%rd46];
	add.s32 	%r1571, %r8055, 1;
	cvt.rn.f64.u32 	%fd409, %r1571;
	{
	.reg .b32 %temp; 
	mov.b64 	{%temp, %r119}, %fd409;
	}
	shr.u32 	%r1572, %r119, 20;
	and.b32  	%r1573, %r1572, 2047;
	add.s32 	%r1574, %r1573, -1012;
	mov.b64 	%rd404, %fd409;
	shl.b64 	%rd405, %rd404, %r1574;
	setp.eq.s64 	%p671, %rd405, -9223372036854775808;
	{ // callseq 265, 0
	.param .b64 param0;
	st.param.f64 	[param0], %fd406;
	.param .b64 param1;
	st.param.f64 	[param1], %fd409;
	.param .b64 retval0;
	call.uni (retval0), 
	__internal_accurate_pow, 
	(
	param0, 
	param1
	);
	ld.param.f64 	%fd5163, [retval0];
	} // callseq 265
	and.pred  	%p34, %p670, %p671;
	neg.f64 	%fd5165, %fd5163;
	selp.f64 	%fd10146, %fd5165, %fd5163, %p34;
	@%p669 bra 	$L__BB1_347;
	setp.eq.s64 	%p672, %rd405, -9223372036854775808;
	selp.b32 	%r1575, %r117, 0, %p672;
	setp.lt.s32 	%p673, %r119, 0;
	or.b32  	%r1576, %r1575, 2146435072;
	selp.b32 	%r1577, %r1576, %r1575, %p673;
	mov.b32 	%r1578, 0;
	mov.b64 	%fd10146, {%r1578, %r1577};
$L__BB1_347:
	add.f64 	%fd5166, %fd405, %fd409;
	{
	.reg .b32 %temp; 
	mov.b64 	{%temp, %r1579}, %fd5166;
	}
	and.b32  	%r1580, %r1579, 2146435072;
	setp.ne.s32 	%p674, %r1580, 2146435072;
	@%p674 bra 	$L__BB1_352;
	setp.num.f64 	%p675, %fd405, %fd405;
	@%p675 bra 	$L__BB1_350;
	add.rn.f64 	%fd10146, %fd405, %fd409;
	bra.uni 	$L__BB1_352;
$L__BB1_350:
	setp.neu.f64 	%p676, %fd406, 0d7FF0000000000000;
	@%p676 bra 	$L__BB1_352;
	setp.lt.s32 	%p677, %r119, 0;
	selp.b32 	%r1581, 0, 2146435072, %p677;
	and.b32  	%r1582, %r119, 2147483647;
	setp.ne.s32 	%p678, %r1582, 1071644672;
	or.b32  	%r1583, %r1581, -2147483648;
	selp.b32 	%r1584, %r1583, %r1581, %p678;
	selp.b32 	%r1585, %r1584, %r1581, %p34;
	mov.b32 	%r1586, 0;
	mov.b64 	%fd10146, {%r1586, %r1585};
$L__BB1_352:
	setp.eq.f64 	%p679, %fd405, 0d3FF0000000000000;
	setp.neu.f64 	%p680, %fd405, 0d0000000000000000;
	setp.lt.s32 	%p681, %r117, 0;
	selp.f64 	%fd5167, 0d3FF0000000000000, %fd10146, %p679;
	div.rn.f64 	%fd5168, %fd408, %fd409;
	fma.rn.f64 	%fd416, %fd5168, %fd5167, %fd10149;
	ld.f64 	%fd417, [%rd46+8];
	add.s32 	%r8055, %r8055, 2;
	cvt.rn.f64.u32 	%fd418, %r8055;
	{
	.reg .b32 %temp; 
	mov.b64 	{%temp, %r121}, %fd418;
	}
	shr.u32 	%r1587, %r121, 20;
	and.b32  	%r1588, %r1587, 2047;
	add.s32 	%r1589, %r1588, -1012;
	mov.b64 	%rd406, %fd418;
	shl.b64 	%rd407, %rd406, %r1589;
	setp.eq.s64 	%p682, %rd407, -9223372036854775808;
	{ // callseq 266, 0
	.param .b64 param0;
	st.param.f64 	[param0], %fd406;
	.param .b64 param1;
	st.param.f64 	[param1], %fd418;
	.param .b64 retval0;
	call.uni (retval0), 
	__internal_accurate_pow, 
	(
	param0, 
	param1
	);
	ld.param.f64 	%fd5169, [retval0];
	} // callseq 266
	and.pred  	%p35, %p681, %p682;
	neg.f64 	%fd5171, %fd5169;
	selp.f64 	%fd10148, %fd5171, %fd5169, %p35;
	@%p680 bra 	$L__BB1_354;
	setp.eq.s64 	%p683, %rd407, -9223372036854775808;
	selp.b32 	%r1590, %r117, 0, %p683;
	setp.lt.s32 	%p684, %r121, 0;
	or.b32  	%r1591, %r1590, 2146435072;
	selp.b32 	%r1592, %r1591, %r1590, %p684;
	mov.b32 	%r1593, 0;
	mov.b64 	%fd10148, {%r1593, %r1592};
$L__BB1_354:
	add.f64 	%fd5172, %fd405, %fd418;
	{
	.reg .b32 %temp; 
	mov.b64 	{%temp, %r1594}, %fd5172;
	}
	and.b32  	%r1595, %r1594, 2146435072;
	setp.ne.s32 	%p685, %r1595, 2146435072;
	@%p685 bra 	$L__BB1_359;
	setp.nan.f64 	%p686, %fd405, %fd405;
	@%p686 bra 	$L__BB1_358;
	setp.neu.f64 	%p687, %fd406, 0d7FF0000000000000;
	@%p687 bra 	$L__BB1_359;
	setp.lt.s32 	%p688, %r121, 0;
	selp.b32 	%r1596, 0, 2146435072, %p688;
	and.b32  	%r1597, %r121, 2147483647;
	setp.ne.s32 	%p689, %r1597, 1071644672;
	or.b32  	%r1598, %r1596, -2147483648;
	selp.b32 	%r1599, %r1598, %r1596, %p689;
	selp.b32 	%r1600, %r1599, %r1596, %p35;
	mov.b32 	%r1601, 0;
	mov.b64 	%fd10148, {%r1601, %r1600};
	bra.uni 	$L__BB1_359;
$L__BB1_358:
	add.rn.f64 	%fd10148, %fd405, %fd418;
$L__BB1_359:
	setp.eq.f64 	%p690, %fd405, 0d3FF0000000000000;
	selp.f64 	%fd5173, 0d3FF0000000000000, %fd10148, %p690;
	div.rn.f64 	%fd5174, %fd417, %fd418;
	fma.rn.f64 	%fd10149, %fd5174, %fd5173, %fd416;
	setp.ne.s32 	%p691, %r8055, %r77;
	mov.u32 	%r8056, %r77;
	@%p691 bra 	$L__BB1_345;
$L__BB1_360:
	setp.eq.s32 	%p692, %r79, 0;
	@%p692 bra 	$L__BB1_369;
	setp.neu.f64 	%p693, %fd405, 0d0000000000000000;
	setp.lt.s32 	%p694, %r117, 0;
	mul.wide.u32 	%rd408, %r8056, 8;
	add.s64 	%rd409, %rd284, %rd408;
	ld.f64 	%fd428, [%rd409];
	add.s32 	%r1602, %r8056, 1;
	cvt.rn.f64.u32 	%fd429, %r1602;
	{
	.reg .b32 %temp; 
	mov.b64 	{%temp, %r123}, %fd429;
	}
	shr.u32 	%r1603, %r123, 20;
	and.b32  	%r1604, %r1603, 2047;
	add.s32 	%r1605, %r1604, -1012;
	mov.b64 	%rd410, %fd429;
	shl.b64 	%rd411, %rd410, %r1605;
	setp.eq.s64 	%p695, %rd411, -9223372036854775808;
	{ // callseq 267, 0
	.param .b64 param0;
	st.param.f64 	[param0], %fd406;
	.param .b64 param1;
	st.param.f64 	[param1], %fd429;
	.param .b64 retval0;
	call.uni (retval0), 
	__internal_accurate_pow, 
	(
	param0, 
	param1
	);
	ld.param.f64 	%fd5175, [retval0];
	} // callseq 267
	and.pred  	%p36, %p694, %p695;
	neg.f64 	%fd5177, %fd5175;
	selp.f64 	%fd10152, %fd5177, %fd5175, %p36;
	@%p693 bra 	$L__BB1_363;
	setp.eq.s64 	%p696, %rd411, -9223372036854775808;
	selp.b32 	%r1606, %r117, 0, %p696;
	setp.lt.s32 	%p697, %r123, 0;
	or.b32  	%r1607, %r1606, 2146435072;
	selp.b32 	%r1608, %r1607, %r1606, %p697;
	mov.b32 	%r1609, 0;
	mov.b64 	%fd10152, {%r1609, %r1608};
$L__BB1_363:
	add.f64 	%fd5178, %fd405, %fd429;
	{
	.reg .b32 %temp; 
	mov.b64 	{%temp, %r1610}, %fd5178;
	}
	and.b32  	%r1611, %r1610, 2146435072;
	setp.ne.s32 	%p698, %r1611, 2146435072;
	@%p698 bra 	$L__BB1_368;
	setp.nan.f64 	%p699, %fd405, %fd405;
	@%p699 bra 	$L__BB1_367;
	setp.neu.f64 	%p700, %fd406, 0d7FF0000000000000;
	@%p700 bra 	$L__BB1_368;
	setp.lt.s32 	%p701, %r123, 0;
	selp.b32 	%r1612, 0, 2146435072, %p701;
	and.b32  	%r1613, %r123, 2147483647;
	setp.ne.s32 	%p702, %r1613, 1071644672;
	or.b32  	%r1614, %r1612, -2147483648;
	selp.b32 	%r1615, %r1614, %r1612, %p702;
	selp.b32 	%r1616, %r1615, %r1612, %p36;
	mov.b32 	%r1617, 0;
	mov.b64 	%fd10152, {%r1617, %r1616};
	bra.uni 	$L__BB1_368;
$L__BB1_367:
	add.rn.f64 	%fd10152, %fd405, %fd429;
$L__BB1_368:
	setp.eq.f64 	%p703, %fd405, 0d3FF0000000000000;
	selp.f64 	%fd5179, 0d3FF0000000000000, %fd10152, %p703;
	div.rn.f64 	%fd5180, %fd428, %fd429;
	fma.rn.f64 	%fd10149, %fd5180, %fd5179, %fd10149;
$L__BB1_369:
	add.f64 	%fd10154, %fd258, %fd10149;
$L__BB1_370:
	setp.ne.s32 	%p741, %r98, 2146435072;
	sub.f64 	%fd440, %fd10633, %fd10154;
	mov.f64 	%fd10155, %fd10190;
	@%p741 bra 	$L__BB1_375;
	setp.num.f64 	%p742, %fd331, %fd331;
	@%p742 bra 	$L__BB1_373;
	mov.f64 	%fd5203, 0d4000000000000000;
	add.rn.f64 	%fd10155, %fd331, %fd5203;
	bra.uni 	$L__BB1_375;
$L__BB1_373:
	setp.neu.f64 	%p743, %fd332, 0d7FF0000000000000;
	mov.f64 	%fd10155, %fd10190;
	@%p743 bra 	$L__BB1_375;
	setp.lt.s32 	%p744, %r97, 0;
	selp.b32 	%r1667, %r95, %r94, %p23;
	selp.b32 	%r1668, %r1667, %r94, %p744;
	mov.b32 	%r1669, 0;
	mov.b64 	%fd10155, {%r1669, %r1668};
$L__BB1_375:
	setp.eq.f64 	%p745, %fd331, 0d3FF0000000000000;
	setp.lt.s32 	%p746, %r76, 0;
	setp.eq.s32 	%p747, %r1410, 1072693248;
	add.f64 	%fd5204, %fd10155, 0d3FF0000000000000;
	sqrt.rn.f64 	%fd5205, %fd5204;
	mul.f64 	%fd5206, %fd5205, 0d3FF8000000000000;
	selp.f64 	%fd444, 0d4000F876CCDF6CDA, %fd5206, %p745;
	{
	.reg .b32 %temp; 
	mov.b64 	{%temp, %r124}, %fd444;
	}
	abs.f64 	%fd445, %fd444;
	{ // callseq 271, 0
	.param .b64 param0;
	st.param.f64 	[param0], %fd445;
	.param .b64 param1;
	st.param.f64 	[param1], 0d4010000000000000;
	.param .b64 retval0;
	call.uni (retval0), 
	__internal_accurate_pow, 
	(
	param0, 
	param1
	);
	ld.param.f64 	%fd5207, [retval0];
	} // callseq 271
	setp.lt.s32 	%p749, %r124, 0;
	neg.f64 	%fd5209, %fd5207;
	selp.f64 	%fd5210, %fd5209, %fd5207, %p747;
	selp.f64 	%fd5211, %fd5210, %fd5207, %p749;
	setp.eq.f64 	%p750, %fd444, 0d0000000000000000;
	selp.b32 	%r1670, %r124, 0, %p747;
	or.b32  	%r1671, %r1670, 2146435072;
	selp.b32 	%r1672, %r1671, %r1670, %p746;
	mov.b32 	%r1673, 0;
	mov.b64 	%fd5212, {%r1673, %r1672};
	selp.f64 	%fd10156, %fd5212, %fd5211, %p750;
	add.f64 	%fd5213, %fd444, 0d4010000000000000;
	{
	.reg .b32 %temp; 
	mov.b64 	{%temp, %r1674}, %fd5213;
	}
	and.b32  	%r1675, %r1674, 2146435072;
	setp.ne.s32 	%p751, %r1675, 2146435072;
	@%p751 bra 	$L__BB1_380;
	setp.num.f64 	%p752, %fd444, %fd444;
	@%p752 bra 	$L__BB1_378;
	mov.f64 	%fd5214, 0d4010000000000000;
	add.rn.f64 	%fd10156, %fd444, %fd5214;
	bra.uni 	$L__BB1_380;
$L__BB1_378:
	setp.neu.f64 	%p753, %fd445, 0d7FF0000000000000;
	@%p753 bra 	$L__BB1_380;
	setp.lt.s32 	%p754, %r124, 0;
	selp.b32 	%r1676, %r100, %r99, %p24;
	selp.b32 	%r1677, %r1676, %r99, %p754;
	mov.b32 	%r1678, 0;
	mov.b64 	%fd10156, {%r1678, %r1677};
$L__BB1_380:
	setp.lt.s32 	%p755, %r75, 0;
	setp.eq.s32 	%p756, %r1408, 1062207488;
	setp.eq.f64 	%p758, %fd444, 0d3FF0000000000000;
	selp.f64 	%fd5215, 0d3FF0000000000000, %fd10156, %p758;
	div.rn.f64 	%fd5216, %fd249, %fd5215;
	mul.f64 	%fd450, %fd5216, 0d4010000000000000;
	{
	.reg .b32 %temp; 
	mov.b64 	{%temp, %r125}, %fd440;
	}
	abs.f64 	%fd451, %fd440;
	{ // callseq 272, 0
	.param .b64 param0;
	st.param.f64 	[param0], %fd451;
	.param .b64 param1;
	st.param.f64 	[param1], 0d4000000000000000;
	.param .b64 retval0;
	call.uni (retval0), 
	__internal_accurate_pow, 
	(
	param0, 
	param1
	);
	ld.param.f64 	%fd5217, [retval0];
	} // callseq 272
	setp.lt.s32 	%p759, %r125, 0;
	neg.f64 	%fd5219, %fd5217;
	selp.f64 	%fd5220, %fd5219, %fd5217, %p756;
	selp.f64 	%fd5221, %fd5220, %fd5217, %p759;
	setp.eq.f64 	%p760, %fd440, 0d0000000000000000;
	selp.b32 	%r1679, %r125, 0, %p756;
	or.b32  	%r1680, %r1679, 2146435072;
	selp.b32 	%r1681, %r1680, %r1679, %p755;
	mov.b32 	%r1682, 0;
	mov.b64 	%fd5222, {%r1682, %r1681};
	selp.f64 	%fd10157, %fd5222, %fd5221, %p760;
	add.f64 	%fd5223, %fd440, 0d4000000000000000;
	{
	.reg .b32 %temp; 
	mov.b64 	{%temp, %r1683}, %fd5223;
	}
	and.b32  	%r1684, %r1683, 2146435072;
	setp.ne.s32 	%p761, %r1684, 2146435072;
	@%p761 bra 	$L__BB1_385;
	setp.num.f64 	%p762, %fd440, %fd440;
	@%p762 bra 	$L__BB1_383;
	mov.f64 	%fd5224, 0d4000000000000000;
	add.rn.f64 	%fd10157, %fd440, %fd5224;
	bra.uni 	$L__BB1_385;
$L__BB1_383:
	setp.neu.f64 	%p763, %fd451, 0d7FF0000000000000;
	@%p763 bra 	$L__BB1_385;
	setp.lt.s32 	%p764, %r125, 0;
	selp.b32 	%r1685, %r95, %r94, %p23;
	selp.b32 	%r1686, %r1685, %r94, %p764;
	mov.b32 	%r1687, 0;
	mov.b64 	%fd10157, {%r1687, %r1686};
$L__BB1_385:
	setp.ne.s32 	%p765, %r105, 2146435072;
	setp.eq.f64 	%p766, %fd440, 0d3FF0000000000000;
	selp.f64 	%fd456, 0d3FF0000000000000, %fd10157, %p766;
	mov.f64 	%fd10158, %fd10189;
	@%p765 bra 	$L__BB1_390;
	setp.num.f64 	%p767, %fd10631, %fd10631;
	@%p767 bra 	$L__BB1_388;
	mov.f64 	%fd5225, 0d4000000000000000;
	add.rn.f64 	%fd10158, %fd10631, %fd5225;
	bra.uni 	$L__BB1_390;
$L__BB1_388:
	setp.neu.f64 	%p768, %fd350, 0d7FF0000000000000;
	mov.f64 	%fd10158, %fd10189;
	@%p768 bra 	$L__BB1_390;
	setp.lt.s32 	%p769, %r104, 0;
	selp.b32 	%r1688, %r95, %r94, %p23;
	selp.b32 	%r1689, %r1688, %r94, %p769;
	mov.b32 	%r1690, 0;
	mov.b64 	%fd10158, {%r1690, %r1689};
$L__BB1_390:
	setp.eq.f64 	%p770, %fd10631, 0d3FF0000000000000;
	setp.ne.s32 	%p771, %r98, 2146435072;
	selp.f64 	%fd5226, 0d3FF0000000000000, %fd10158, %p770;
	add.f64 	%fd460, %fd456, %fd5226;
	mov.f64 	%fd10159, %fd10190;
	@%p771 bra 	$L__BB1_395;
	setp.num.f64 	%p772, %fd331, %fd331;
	@%p772 bra 	$L__BB1_393;
	mov.f64 	%fd5227, 0d4000000000000000;
	add.rn.f64 	%fd10159, %fd331, %fd5227;
	bra.uni 	$L__BB1_395;
$L__BB1_393:
	setp.neu.f64 	%p773, %fd332, 0d7FF0000000000000;
	mov.f64 	%fd10159, %fd10190;
	@%p773 bra 	$L__BB1_395;
	setp.lt.s32 	%p774, %r97, 0;
	selp.b32 	%r1691, %r95, %r94, %p23;
	selp.b32 	%r1692, %r1691, %r94, %p774;
	mov.b32 	%r1693, 0;
	mov.b64 	%fd10159, {%r1693, %r1692};
$L__BB1_395:
	setp.eq.f64 	%p775, %fd331, 0d3FF0000000000000;
	setp.lt.s32 	%p776, %r75, 0;
	setp.eq.s32 	%p777, %r1408, 1062207488;
	add.f64 	%fd5228, %fd10159, 0d3FF0000000000000;
	sqrt.rn.f64 	%fd5229, %fd5228;
	mul.f64 	%fd5230, %fd5229, 0d3FF8000000000000;
	selp.f64 	%fd464, 0d4000F876CCDF6CDA, %fd5230, %p775;
	{
	.reg .b32 %temp; 
	mov.b64 	{%temp, %r126}, %fd464;
	}
	abs.f64 	%fd465, %fd464;
	{ // callseq 273, 0
	.param .b64 param0;
	st.param.f64 	[param0], %fd465;
	.param .b64 param1;
	st.param.f64 	[param1], 0d4000000000000000;
	.param .b64 retval0;
	call.uni (retval0), 
	__internal_accurate_pow, 
	(
	param0, 
	param1
	);
	ld.param.f64 	%fd5231, [retval0];
	} // callseq 273
	setp.lt.s32 	%p779, %r126, 0;
	neg.f64 	%fd5233, %fd5231;
	selp.f64 	%fd5234, %fd5233, %fd5231, %p777;
	selp.f64 	%fd5235, %fd5234, %fd5231, %p779;
	setp.eq.f64 	%p780, %fd464, 0d0000000000000000;
	selp.b32 	%r1694, %r126, 0, %p777;
	or.b32  	%r1695, %r1694, 2146435072;
	selp.b32 	%r1696, %r1695, %r1694, %p776;
	mov.b32 	%r1697, 0;
	mov.b64 	%fd5236, {%r1697, %r1696};
	selp.f64 	%fd10160, %fd5236, %fd5235, %p780;
	add.f64 	%fd5237, %fd464, 0d4000000000000000;
	{
	.reg .b32 %temp; 
	mov.b64 	{%temp, %r1698}, %fd5237;
	}
	and.b32  	%r1699, %r1698, 2146435072;
	setp.ne.s32 	%p781, %r1699, 2146435072;
	@%p781 bra 	$L__BB1_400;
	setp.num.f64 	%p782, %fd464, %fd464;
	@%p782 bra 	$L__BB1_398;
	mov.f64 	%fd5238, 0d4000000000000000;
	add.rn.f64 	%fd10160, %fd464, %fd5238;
	bra.uni 	$L__BB1_400;
$L__BB1_398:
	setp.neu.f64 	%p783, %fd465, 0d7FF0000000000000;
	@%p783 bra 	$L__BB1_400;
	setp.lt.s32 	%p784, %r126, 0;
	selp.b32 	%r1700, %r95, %r94, %p23;
	selp.b32 	%r1701, %r1700, %r94, %p784;
	mov.b32 	%r1702, 0;
	mov.b64 	%fd10160, {%r1702, %r1701};
$L__BB1_400:
	setp.eq.f64 	%p785, %fd464, 0d3FF0000000000000;
	selp.f64 	%fd5239, 0d3FF0000000000000, %fd10160, %p785;
	mul.f64 	%fd5240, %fd460, 0dC000000000000000;
	div.rn.f64 	%fd470, %fd5240, %fd5239;
	fma.rn.f64 	%fd5241, %fd470, 0d3FF71547652B82FE, 0d4338000000000000;
	{
	.reg .b32 %temp; 
	mov.b64 	{%r127, %temp}, %fd5241;
	}
	mov.f64 	%fd5242, 0dC338000000000000;
	add.rn.f64 	%fd5243, %fd5241, %fd5242;
	fma.rn.f64 	%fd5244, %fd5243, 0dBFE62E42FEFA39EF, %fd470;
	fma.rn.f64 	%fd5245, %fd5243, 0dBC7ABC9E3B39803F, %fd5244;
	fma.rn.f64 	%fd5246, %fd5245, 0d3E5ADE1569CE2BDF, 0d3E928AF3FCA213EA;
	fma.rn.f64 	%fd5247, %fd5246, %fd5245, 0d3EC71DEE62401315;
	fma.rn.f64 	%fd5248, %fd5247, %fd5245, 0d3EFA01997C89EB71;
	fma.rn.f64 	%fd5249, %fd5248, %fd5245, 0d3F2A01A014761F65;
	fma.rn.f64 	%fd5250, %fd5249, %fd5245, 0d3F56C16C1852B7AF;
	fma.rn.f64 	%fd5251, %fd5250, %fd5245, 0d3F81111111122322;
	fma.rn.f64 	%fd5252, %fd5251, %fd5245, 0d3FA55555555502A1;
	fma.rn.f64 	%fd5253, %fd5252, %fd5245, 0d3FC5555555555511;
	fma.rn.f64 	%fd5254, %fd5253, %fd5245, 0d3FE000000000000B;
	fma.rn.f64 	%fd5255, %fd5254, %fd5245, 0d3FF0000000000000;
	fma.rn.f64 	%fd5256, %fd5255, %fd5245, 0d3FF0000000000000;
	{
	.reg .b32 %temp; 
	mov.b64 	{%r128, %temp}, %fd5256;
	}
	{
	.reg .b32 %temp; 
	mov.b64 	{%temp, %r129}, %fd5256;
	}
	shl.b32 	%r1703, %r127, 20;
	add.s32 	%r1704, %r1703, %r129;
	mov.b64 	%fd10161, {%r128, %r1704};
	{
	.reg .b32 %temp; 
	mov.b64 	{%temp, %r1705}, %fd470;
	}
	mov.b32 	%f44, %r1705;
	abs.f32 	%f2, %f44;
	setp.lt.f32 	%p786, %f2, 0f4086232B;
	@%p786 bra 	$L__BB1_403;
	setp.lt.f64 	%p787, %fd470, 0d0000000000000000;
	add.f64 	%fd5257, %fd470, 0d7FF0000000000000;
	selp.f64 	%fd10161, 0d0000000000000000, %fd5257, %p787;
	setp.geu.f32 	%p788, %f2, 0f40874800;
	@%p788 bra 	$L__BB1_403;
	shr.u32 	%r1706, %r127, 31;
	add.s32 	%r1707, %r127, %r1706;
	shr.s32 	%r1708, %r1707, 1;
	shl.b32 	%r1709, %r1708, 20;
	add.s32 	%r1710, %r129, %r1709;
	mov.b64 	%fd5258, {%r128, %r1710};
	sub.s32 	%r1711, %r127, %r1708;
	shl.b32 	%r1712, %r1711, 20;
	add.s32 	%r1713, %r1712, 1072693248;
	mov.b32 	%r1714, 0;
	mov.b64 	%fd5259, {%r1714, %r1713};
	mul.f64 	%fd10161, %fd5259, %fd5258;
$L__BB1_403:
	setp.geu.f64 	%p789, %fd257, %fd260;
	mul.f64 	%fd5260, %fd10631, %fd450;
	mul.f64 	%fd475, %fd5260, %fd10161;
	@%p789 bra 	$L__BB1_432;
	ld.param.u32 	%r7898, [_Z13distributor_PdPdS_S_iii_param_5];
	setp.lt.s32 	%p827, %r7898, 1;
	sub.f64 	%fd476, %fd260, %fd257;
	mov.f64 	%fd10167, 0d0000000000000000;
	@%p827 bra 	$L__BB1_431;
	setp.eq.s32 	%p828, %r78, 0;
	{
	.reg .b32 %temp; 
	mov.b64 	{%temp, %r130}, %fd476;
	}
	abs.f64 	%fd477, %fd476;
	mov.f64 	%fd10167, 0d0000000000000000;
	mov.b32 	%r8058, 0;
	@%p828 bra 	$L__BB1_422;
	mov.f64 	%fd10167, 0d0000000000000000;
	mov.b32 	%r8057, 0;
$L__BB1_407:
	setp.neu.f64 	%p829, %fd476, 0d0000000000000000;
	setp.lt.s32 	%p830, %r130, 0;
	mul.wide.u32 	%rd430, %r8057, 8;
	add.s64 	%rd50, %rd284, %rd430;
	ld.f64 	%fd479, [%rd50];
	add.s32 	%r1766, %r8057, 1;
	cvt.rn.f64.u32 	%fd480, %r1766;
	{
	.reg .b32 %temp; 
	mov.b64 	{%temp, %r132}, %fd480;
	}
	shr.u32 	%r1767, %r132, 20;
	and.b32  	%r1768, %r1767, 2047;
	add.s32 	%r1769, %r1768, -1012;
	mov.b64 	%rd431, %fd480;
	shl.b64 	%rd432, %rd431, %r1769;
	setp.eq.s64 	%p831, %rd432, -9223372036854775808;
	{ // callseq 277, 0
	.param .b64 param0;
	st.param.f64 	[param0], %fd477;
	.param .b64 param1;
	st.param.f64 	[param1], %fd480;
	.param .b64 retval0;
	call.uni (retval0), 
	__internal_accurate_pow, 
	(
	param0, 
	param1
	);
	ld.param.f64 	%fd5287, [retval0];
	} // callseq 277
	and.pred  	%p37, %p830, %p831;
	neg.f64 	%fd5289, %fd5287;
	selp.f64 	%fd10164, %fd5289, %fd5287, %p37;
	@%p829 bra 	$L__BB1_409;
	setp.eq.s64 	%p832, %rd432, -9223372036854775808;
	selp.b32 	%r1770, %r130, 0, %p832;
	setp.lt.s32 	%p833, %r132, 0;
	or.b32  	%r1771, %r1770, 2146435072;
	selp.b32 	%r1772, %r1771, %r1770, %p833;
	mov.b32 	%r1773, 0;
	mov.b64 	%fd10164, {%r1773, %r1772};
$L__BB1_409:
	add.f64 	%fd5290, %fd476, %fd480;
	{
	.reg .b32 %temp; 
	mov.b64 	{%temp, %r1774}, %fd5290;
	}
	and.b32  	%r1775, %r1774, 2146435072;
	setp.ne.s32 	%p834, %r1775, 2146435072;
	@%p834 bra 	$L__BB1_414;
	setp.num.f64 	%p835, %fd476, %fd476;
	@%p835 bra 	$L__BB1_412;
	add.rn.f64 	%fd10164, %fd476, %fd480;
	bra.uni 	$L__BB1_414;
$L__BB1_412:
	setp.neu.f64 	%p836, %fd477, 0d7FF0000000000000;
	@%p836 bra 	$L__BB1_414;
	setp.lt.s32 	%p837, %r132, 0;
	selp.b32 	%r1776, 0, 2146435072, %p837;
	and.b32  	%r1777, %r132, 2147483647;
	setp.ne.s32 	%p838, %r1777, 1071644672;
	or.b32  	%r1778, %r1776, -2147483648;
	selp.b32 	%r1779, %r1778, %r1776, %p838;
	selp.b32 	%r1780, %r1779, %r1776, %p37;
	mov.b32 	%r1781, 0;
	mov.b64 	%fd10164, {%r1781, %r1780};
$L__BB1_414:
	setp.eq.f64 	%p839, %fd476, 0d3FF0000000000000;
	setp.neu.f64 	%p840, %fd476, 0d0000000000000000;
	setp.lt.s32 	%p841, %r130, 0;
	selp.f64 	%fd5291, 0d3FF0000000000000, %fd10164, %p839;
	div.rn.f64 	%fd5292, %fd479, %fd480;
	fma.rn.f64 	%fd487, %fd5292, %fd5291, %fd10167;
	ld.f64 	%fd488, [%rd50+8];
	add.s32 	%r8057, %r8057, 2;
	cvt.rn.f64.u32 	%fd489, %r8057;
	{
	.reg .b32 %temp; 
	mov.b64 	{%temp, %r134}, %fd489;
	}
	shr.u32 	%r1782, %r134, 20;
	and.b32  	%r1783, %r1782, 2047;
	add.s32 	%r1784, %r1783, -1012;
	mov.b64 	%rd433, %fd489;
	shl.b64 	%rd434, %rd433, %r1784;
	setp.eq.s64 	%p842, %rd434, -9223372036854775808;
	{ // callseq 278, 0
	.param .b64 param0;
	st.param.f64 	[param0], %fd477;
	.param .b64 param1;
	st.param.f64 	[param1], %fd489;
	.param .b64 retval0;
	call.uni (retval0), 
	__internal_accurate_pow, 
	(
	param0, 
	param1
	);
	ld.param.f64 	%fd5293, [retval0];
	} // callseq 278
	and.pred  	%p38, %p841, %p842;
	neg.f64 	%fd5295, %fd5293;
	selp.f64 	%fd10166, %fd5295, %fd5293, %p38;
	@%p840 bra 	$L__BB1_416;
	setp.eq.s64 	%p843, %rd434, -9223372036854775808;
	selp.b32 	%r1785, %r130, 0, %p843;
	setp.lt.s32 	%p844, %r134, 0;
	or.b32  	%r1786, %r1785, 2146435072;
	selp.b32 	%r1787, %r1786, %r1785, %p844;
	mov.b32 	%r1788, 0;
	mov.b64 	%fd10166, {%r1788, %r1787};
$L__BB1_416:
	add.f64 	%fd5296, %fd476, %fd489;
	{
	.reg .b32 %temp; 
	mov.b64 	{%temp, %r1789}, %fd5296;
	}
	and.b32  	%r1790, %r1789, 2146435072;
	setp.ne.s32 	%p845, %r1790, 2146435072;
	@%p845 bra 	$L__BB1_421;
	setp.nan.f64 	%p846, %fd476, %fd476;
	@%p846 bra 	$L__BB1_420;
	setp.neu.f64 	%p847, %fd477, 0d7FF0000000000000;
	@%p847 bra 	$L__BB1_421;
	setp.lt.s32 	%p848, %r134, 0;
	selp.b32 	%r1791, 0, 2146435072, %p848;
	and.b32  	%r1792, %r134, 2147483647;
	setp.ne.s32 	%p849, %r1792, 1071644672;
	or.b32  	%r1793, %r1791, -2147483648;
	selp.b32 	%r1794, %r1793, %r1791, %p849;
	selp.b32 	%r1795, %r1794, %r1791, %p38;
	mov.b32 	%r1796, 0;
	mov.b64 	%fd10166, {%r1796, %r1795};
	bra.uni 	$L__BB1_421;
$L__BB1_420:
	add.rn.f64 	%fd10166, %fd476, %fd489;
$L__BB1_421:
	setp.eq.f64 	%p850, %fd476, 0d3FF0000000000000;
	selp.f64 	%fd5297, 0d3FF0000000000000, %fd10166, %p850;
	div.rn.f64 	%fd5298, %fd488, %fd489;
	fma.rn.f64 	%fd10167, %fd5298, %fd5297, %fd487;
	setp.ne.s32 	%p851, %r8057, %r77;
	mov.u32 	%r8058, %r77;
	@%p851 bra 	$L__BB1_407;
$L__BB1_422:
	setp.eq.s32 	%p852, %r79, 0;
	@%p852 bra 	$L__BB1_431;
	setp.neu.f64 	%p853, %fd476, 0d0000000000000000;
	setp.lt.s32 	%p854, %r130, 0;
	mul.wide.u32 	%rd435, %r8058, 8;
	add.s64 	%rd436, %rd284, %rd435;
	ld.f64 	%fd499, [%rd436];
	add.s32 	%r1797, %r8058, 1;
	cvt.rn.f64.u32 	%fd500, %r1797;
	{
	.reg .b32 %temp; 
	mov.b64 	{%temp, %r136}, %fd500;
	}
	shr.u32 	%r1798, %r136, 20;
	and.b32  	%r1799, %r1798, 2047;
	add.s32 	%r1800, %r1799, -1012;
	mov.b64 	%rd437, %fd500;
	shl.b64 	%rd438, %rd437, %r1800;
	setp.eq.s64 	%p855, %rd438, -9223372036854775808;
	{ // callseq 279, 0
	.param .b64 param0;
	st.param.f64 	[param0], %fd477;
	.param .b64 param1;
	st.param.f64 	[param1], %fd500;
	.param .b64 retval0;
	call.uni (retval0), 
	__internal_accurate_pow, 
	(
	param0, 
	param1
	);
	ld.param.f64 	%fd5299, [retval0];
	} // callseq 279
	and.pred  	%p39, %p854, %p855;
	neg.f64 	%fd5301, %fd5299;
	selp.f64 	%fd10170, %fd5301, %fd5299, %p39;
	@%p853 bra 	$L__BB1_425;
	setp.eq.s64 	%p856, %rd438, -9223372036854775808;
	selp.b32 	%r1801, %r130, 0, %p856;
	setp.lt.s32 	%p857, %r136, 0;
	or.b32  	%r1802, %r1801, 2146435072;
	selp.b32 	%r1803, %r1802, %r1801, %p857;
	mov.b32 	%r1804, 0;
	mov.b64 	%fd10170, {%r1804, %r1803};
$L__BB1_425:
	add.f64 	%fd5302, %fd476, %fd500;
	{
	.reg .b32 %temp; 
	mov.b64 	{%temp, %r1805}, %fd5302;
	}
	and.b32  	%r1806, %r1805, 2146435072;
	setp.ne.s32 	%p858, %r1806, 2146435072;
	@%p858 bra 	$L__BB1_430;
	setp.nan.f64 	%p859, %fd476, %fd476;
	@%p859 bra 	$L__BB1_429;
	setp.neu.f64 	%p860, %fd477, 0d7FF0000000000000;
	@%p860 bra 	$L__BB1_430;
	setp.lt.s32 	%p861, %r136, 0;
	selp.b32 	%r1807, 0, 2146435072, %p861;
	and.b32  	%r1808, %r136, 2147483647;
	setp.ne.s32 	%p862, %r1808, 1071644672;
	or.b32  	%r1809, %r1807, -2147483648;
	selp.b32 	%r1810, %r1809, %r1807, %p862;
	selp.b32 	%r1811, %r1810, %r1807, %p39;
	mov.b32 	%r1812, 0;
	mov.b64 	%fd10170, {%r1812, %r1811};
	bra.uni 	$L__BB1_430;
$L__BB1_429:
	add.rn.f64 	%fd10170, %fd476, %fd500;
$L__BB1_430:
	setp.eq.f64 	%p863, %fd476, 0d3FF0000000000000;
	selp.f64 	%fd5303, 0d3FF0000000000000, %fd10170, %p863;
	div.rn.f64 	%fd5304, %fd499, %fd500;
	fma.rn.f64 	%fd10167, %fd5304, %fd5303, %fd10167;
$L__BB1_431:
	sub.f64 	%fd10182, %fd258, %fd10167;
	bra.uni 	$L__BB1_460;
$L__BB1_432:
	ld.param.u32 	%r7897, [_Z13distributor_PdPdS_S_iii_param_5];
	setp.lt.s32 	%p790, %r7897, 1;
	sub.f64 	%fd510, %fd257, %fd260;
	mov.f64 	%fd10177, 0d0000000000000000;
	@%p790 bra 	$L__BB1_459;
	setp.eq.s32 	%p791, %r78, 0;
	{
	.reg .b32 %temp; 
	mov.b64 	{%temp, %r137}, %fd510;
	}
	abs.f64 	%fd511, %fd510;
	mov.f64 	%fd10177, 0d0000000000000000;
	mov.b32 	%r8060, 0;
	@%p791 bra 	$L__BB1_450;
	mov.f64 	%fd10177, 0d0000000000000000;
	mov.b32 	%r8059, 0;
$L__BB1_435:
	setp.neu.f64 	%p792, %fd510, 0d0000000000000000;
	setp.lt.s32 	%p793, %r137, 0;
	mul.wide.u32 	%rd421, %r8059, 8;
	add.s64 	%rd54, %rd284, %rd421;
	ld.f64 	%fd513, [%rd54];
	add.s32 	%r1717, %r8059, 1;
	cvt.rn.f64.u32 	%fd514, %r1717;
	{
	.reg .b32 %temp; 
	mov.b64 	{%temp, %r139}, %fd514;
	}
	shr.u32 	%r1718, %r139, 20;
	and.b32  	%r1719, %r1718, 2047;
	add.s32 	%r1720, %r1719, -1012;
	mov.b64 	%rd422, %fd514;
	shl.b64 	%rd423, %rd422, %r1720;
	setp.eq.s64 	%p794, %rd423, -9223372036854775808;
	{ // callseq 274, 0
	.param .b64 param0;
	st.param.f64 	[param0], %fd511;
	.param .b64 param1;
	st.param.f64 	[param1], %fd514;
	.param .b64 retval0;
	call.uni (retval0), 
	__internal_accurate_pow, 
	(
	param0, 
	param1
	);
	ld.param.f64 	%fd5265, [retval0];
	} // callseq 274
	and.pred  	%p40, %p793, %p794;
	neg.f64 	%fd5267, %fd5265;
	selp.f64 	%fd10174, %fd5267, %fd5265, %p40;
	@%p792 bra 	$L__BB1_437;
	setp.eq.s64 	%p795, %rd423, -9223372036854775808;
	selp.b32 	%r1721, %r137, 0, %p795;
	setp.lt.s32 	%p796, %r139, 0;
	or.b32  	%r1722, %r1721, 2146435072;
	selp.b32 	%r1723, %r1722, %r1721, %p796;
	mov.b32 	%r1724, 0;
	mov.b64 	%fd10174, {%r1724, %r1723};
$L__BB1_437:
	add.f64 	%fd5268, %fd510, %fd514;
	{
	.reg .b32 %temp; 
	mov.b64 	{%temp, %r1725}, %fd5268;
	}
	and.b32  	%r1726, %r1725, 2146435072;
	setp.ne.s32 	%p797, %r1726, 2146435072;
	@%p797 bra 	$L__BB1_442;
	setp.num.f64 	%p798, %fd510, %fd510;
	@%p798 bra 	$L__BB1_440;
	add.rn.f64 	%fd10174, %fd510, %fd514;
	bra.uni 	$L__BB1_442;
$L__BB1_440:
	setp.neu.f64 	%p799, %fd511, 0d7FF0000000000000;
	@%p799 bra 	$L__BB1_442;
	setp.lt.s32 	%p800, %r139, 0;
	selp.b32 	%r1727, 0, 2146435072, %p800;
	and.b32  	%r1728, %r139, 2147483647;
	setp.ne.s32 	%p801, %r1728, 1071644672;
	or.b32  	%r1729, %r1727, -2147483648;
	selp.b32 	%r1730, %r1729, %r1727, %p801;
	selp.b32 	%r1731, %r1730, %r1727, %p40;
	mov.b32 	%r1732, 0;
	mov.b64 	%fd10174, {%r1732, %r1731};
$L__BB1_442:
	setp.eq.f64 	%p802, %fd510, 0d3FF0000000000000;
	setp.neu.f64 	%p803, %fd510, 0d0000000000000000;
	setp.lt.s32 	%p804, %r137, 0;
	selp.f64 	%fd5269, 0d3FF0000000000000, %fd10174, %p802;
	div.rn.f64 	%fd5270, %fd513, %fd514;
	fma.rn.f64 	%fd521, %fd5270, %fd5269, %fd10177;
	ld.f64 	%fd522, [%rd54+8];
	add.s32 	%r8059, %r8059, 2;
	cvt.rn.f64.u32 	%fd523, %r8059;
	{
	.reg .b32 %temp; 
	mov.b64 	{%temp, %r141}, %fd523;
	}
	shr.u32 	%r1733, %r141, 20;
	and.b32  	%r1734, %r1733, 2047;
	add.s32 	%r1735, %r1734, -1012;
	mov.b64 	%rd424, %fd523;
	shl.b64 	%rd425, %rd424, %r1735;
	setp.eq.s64 	%p805, %rd425, -9223372036854775808;
	{ // callseq 275, 0
	.param .b64 param0;
	st.param.f64 	[param0], %fd511;
	.param .b64 param1;
	st.param.f64 	[param1], %fd523;
	.param .b64 retval0;
	call.uni (retval0), 
	__internal_accurate_pow, 
	(
	param0, 
	param1
	);
	ld.param.f64 	%fd5271, [retval0];
	} // callseq 275
	and.pred  	%p41, %p804, %p805;
	neg.f64 	%fd5273, %fd5271;
	selp.f64 	%fd10176, %fd5273, %fd5271, %p41;
	@%p803 bra 	$L__BB1_444;
	setp.eq.s64 	%p806, %rd425, -9223372036854775808;
	selp.b32 	%r1736, %r137, 0, %p806;
	setp.lt.s32 	%p807, %r141, 0;
	or.b32  	%r1737, %r1736, 2146435072;
	selp.b32 	%r1738, %r1737, %r1736, %p807;
	mov.b32 	%r1739, 0;
	mov.b64 	%fd10176, {%r1739, %r1738};
$L__BB1_444:
	add.f64 	%fd5274, %fd510, %fd523;
	{
	.reg .b32 %temp; 
	mov.b64 	{%temp, %r1740}, %fd5274;
	}
	and.b32  	%r1741, %r1740, 2146435072;
	setp.ne.s32 	%p808, %r1741, 2146435072;
	@%p808 bra 	$L__BB1_449;
	setp.nan.f64 	%p809, %fd510, %fd510;
	@%p809 bra 	$L__BB1_448;
	setp.neu.f64 	%p810, %fd511, 0d7FF0000000000000;
	@%p810 bra 	$L__BB1_449;
	setp.lt.s32 	%p811, %r141, 0;
	selp.b32 	%r1742, 0, 2146435072, %p811;
	and.b32  	%r1743, %r141, 2147483647;
	setp.ne.s32 	%p812, %r1743, 1071644672;
	or.b32  	%r1744, %r1742, -2147483648;
	selp.b32 	%r1745, %r1744, %r1742, %p812;
	selp.b32 	%r1746, %r1745, %r1742, %p41;
	mov.b32 	%r1747, 0;
	mov.b64 	%fd10176, {%r1747, %r1746};
	bra.uni 	$L__BB1_449;
$L__BB1_448:
	add.rn.f64 	%fd10176, %fd510, %fd523;
$L__BB1_449:
	setp.eq.f64 	%p813, %fd510, 0d3FF0000000000000;
	selp.f64 	%fd5275, 0d3FF0000000000000, %fd10176, %p813;
	div.rn.f64 	%fd5276, %fd522, %fd523;
	fma.rn.f64 	%fd10177, %fd5276, %fd5275, %fd521;
	setp.ne.s32 	%p814, %r8059, %r77;
	mov.u32 	%r8060, %r77;
	@%p814 bra 	$L__BB1_435;
$L__BB1_450:
	setp.eq.s32 	%p815, %r79, 0;
	@%p815 bra 	$L__BB1_459;
	setp.neu.f64 	%p816, %fd510, 0d0000000000000000;
	setp.lt.s32 	%p817, %r137, 0;
	mul.wide.u32 	%rd426, %r8060, 8;
	add.s64 	%rd427, %rd284, %rd426;
	ld.f64 	%fd533, [%rd427];
	add.s32 	%r1748, %r8060, 1;
	cvt.rn.f64.u32 	%fd534, %r1748;
	{
	.reg .b32 %temp; 
	mov.b64 	{%temp, %r143}, %fd534;
	}
	shr.u32 	%r1749, %r143, 20;
	and.b32  	%r1750, %r1749, 2047;
	add.s32 	%r1751, %r1750, -1012;
	mov.b64 	%rd428, %fd534;
	shl.b64 	%rd429, %rd428, %r1751;
	setp.eq.s64 	%p818, %rd429, -9223372036854775808;
	{ // callseq 276, 0
	.param .b64 param0;
	st.param.f64 	[param0], %fd511;
	.param .b64 param1;
	st.param.f64 	[param1], %fd534;
	.param .b64 retval0;
	call.uni (retval0), 
	__internal_accurate_pow, 
	(
	param0, 
	param1
	);
	ld.param.f64 	%fd5277, [retval0];
	} // callseq 276
	and.pred  	%p42, %p817, %p818;
	neg.f64 	%fd5279, %fd5277;
	selp.f64 	%fd10180, %fd5279, %fd5277, %p42;
	@%p816 bra 	$L__BB1_453;
	setp.eq.s64 	%p819, %rd429, -9223372036854775808;
	selp.b32 	%r1752, %r137, 0, %p819;
	setp.lt.s32 	%p820, %r143, 0;
	or.b32  	%r1753, %r1752, 2146435072;
	selp.b32 	%r1754, %r1753, %r1752, %p820;
	mov.b32 	%r1755, 0;
	mov.b64 	%fd10180, {%r1755, %r1754};
$L__BB1_453:
	add.f64 	%fd5280, %fd510, %fd534;
	{
	.reg .b32 %temp; 
	mov.b64 	{%temp, %r1756}, %fd5280;
	}
	and.b32  	%r1757, %r1756, 2146435072;
	setp.ne.s32 	%p821, %r1757, 2146435072;
	@%p821 bra 	$L__BB1_458;
	setp.nan.f64 	%p822, %fd510, %fd510;
	@%p822 bra 	$L__BB1_457;
	setp.neu.f64 	%p823, %fd511, 0d7FF0000000000000;
	@%p823 bra 	$L__BB1_458;
	setp.lt.s32 	%p824, %r143, 0;
	selp.b32 	%r1758, 0, 2146435072, %p824;
	and.b32  	%r1759, %r143, 2147483647;
	setp.ne.s32 	%p825, %r1759, 1071644672;
	or.b32  	%r1760, %r1758, -2147483648;
	selp.b32 	%r1761, %r1760, %r1758, %p825;
	selp.b32 	%r1762, %r1761, %r1758, %p42;
	mov.b32 	%r1763, 0;
	mov.b64 	%fd10180, {%r1763, %r1762};
	bra.uni 	$L__BB1_458;
$L__BB1_457:
	add.rn.f64 	%fd10180, %fd510, %fd534;
$L__BB1_458:
	setp.eq.f64 	%p826, %fd510, 0d3FF0000000000000;
	selp.f64 	%fd5281, 0d3FF0000000000000, %fd10180, %p826;
	div.rn.f64 	%fd5282, %fd533, %fd534;
	fma.rn.f64 	%fd10177, %fd5282, %fd5281, %fd10177;
$L__BB1_459:
	add.f64 	%fd10182, %fd258, %fd10177;
$L__BB1_460:
	setp.ne.s32 	%p864, %r98, 2146435072;
	sub.f64 	%fd545, %fd10633, %fd10182;
	mov.f64 	%fd10183, %fd10190;
	@%p864 bra 	$L__BB1_465;
	setp.num.f64 	%p865, %fd331, %fd331;
	@%p865 bra 	$L__BB1_463;
	mov.f64 	%fd5305, 0d4000000000000000;
	add.rn.f64 	%fd10183, %fd331, %fd5305;
	bra.uni 	$L__BB1_465;
$L__BB1_463:
	setp.neu.f64 	%p866, %fd332, 0d7FF0000000000000;
	mov.f64 	%fd10183, %fd10190;
	@%p866 bra 	$L__BB1_465;
	setp.lt.s32 	%p867, %r97, 0;
	selp.b32 	%r1813, %r95, %r94, %p23;
	selp.b32 	%r1814, %r1813, %r94, %p867;
	mov.b32 	%r1815, 0;
	mov.b64 	%fd10183, {%r1815, %r1814};
$L__BB1_465:
	setp.eq.f64 	%p868, %fd331, 0d3FF0000000000000;
	setp.lt.s32 	%p869, %r76, 0;
	setp.eq.s32 	%p870, %r1410, 1072693248;
	add.f64 	%fd5306, %fd10183, 0d3FF0000000000000;
	sqrt.rn.f64 	%fd5307, %fd5306;
	mul.f64 	%fd5308, %fd5307, 0d3FF8000000000000;
	selp.f64 	%fd549, 0d4000F876CCDF6CDA, %fd5308, %p868;
	mov.f64 	%fd5309, 0d3FF8000000000000;
	div.rn.f64 	%fd550, %fd5309, %fd549;
	{
	.reg .b32 %temp; 
	mov.b64 	{%temp, %r144}, %fd550;
	}
	abs.f64 	%fd551, %fd550;
	{ // callseq 280, 0
	.param .b64 param0;
	st.param.f64 	[param0], %fd551;
	.param .b64 param1;
	st.param.f64 	[param1], 0d4010000000000000;
	.param .b64 retval0;
	call.uni (retval0), 
	__internal_accurate_pow, 
	(
	param0, 
	param1
	);
	ld.param.f64 	%fd5310, [retval0];
	} // callseq 280
	setp.lt.s32 	%p872, %r144, 0;
	neg.f64 	%fd5312, %fd5310;
	selp.f64 	%fd5313, %fd5312, %fd5310, %p870;
	selp.f64 	%fd5314, %fd5313, %fd5310, %p872;
	setp.eq.f64 	%p873, %fd550, 0d0000000000000000;
	selp.b32 	%r1816, %r144, 0, %p870;
	or.b32  	%r1817, %r1816, 2146435072;
	selp.b32 	%r1818, %r1817, %r1816, %p869;
	mov.b32 	%r1819, 0;
	mov.b64 	%fd5315, {%r1819, %r1818};
	selp.f64 	%fd10184, %fd5315, %fd5314, %p873;
	add.f64 	%fd5316, %fd550, 0d4010000000000000;
	{
	.reg .b32 %temp; 
	mov.b64 	{%temp, %r1820}, %fd5316;
	}
	and.b32  	%r1821, %r1820, 2146435072;
	setp.ne.s32 	%p874, %r1821, 2146435072;
	@%p874 bra 	$L__BB1_470;
	setp.num.f64 	%p875, %fd550, %fd550;
	@%p875 bra 	$L__BB1_468;
	mov.f64 	%fd5317, 0d4010000000000000;
	add.rn.f64 	%fd10184, %fd550, %fd5317;
	bra.uni 	$L__BB1_470;
$L__BB1_468:
	setp.neu.f64 	%p876, %fd551, 0d7FF0000000000000;
	@%p876 bra 	$L__BB1_470;
	setp.lt.s32 	%p877, %r144, 0;
	selp.b32 	%r1822, %r100, %r99, %p24;
	selp.b32 	%r1823, %r1822, %r99, %p877;
	mov.b32 	%r1824, 0;
	mov.b64 	%fd10184, {%r1824, %r1823};
$L__BB1_470:
	setp.lt.s32 	%p878, %r75, 0;
	setp.eq.s32 	%p879, %r1408, 1062207488;
	setp.eq.f64 	%p881, %fd550, 0d3FF0000000000000;
	add.f64 	%fd5318, %fd10184, %fd10184;
	selp.f64 	%fd556, 0d4000000000000000, %fd5318, %p881;
	{
	.reg .b32 %temp; 
	mov.b64 	{%temp, %r145}, %fd545;
	}
	abs.f64 	%fd557, %fd545;
	{ // callseq 281, 0
	.param .b64 param0;
	st.param.f64 	[param0], %fd557;
	.param .b64 param1;
	st.param.f64 	[param1], 0d4000000000000000;
	.param .b64 retval0;
	call.uni (retval0), 
	__internal_accurate_pow, 
	(
	param0, 
	param1
	);
	ld.param.f64 	%fd5319, [retval0];
	} // callseq 281
	setp.lt.s32 	%p882, %r145, 0;
	neg.f64 	%fd5321, %fd5319;
	selp.f64 	%fd5322, %fd5321, %fd5319, %p879;
	selp.f64 	%fd5323, %fd5322, %fd5319, %p882;
	setp.eq.f64 	%p883, %fd545, 0d0000000000000000;
	selp.b32 	%r1825, %r145, 0, %p879;
	or.b32  	%r1826, %r1825, 2146435072;
	selp.b32 	%r1827, %r1826, %r1825, %p878;
	mov.b32 	%r1828, 0;
	mov.b64 	%fd5324, {%r1828, %r1827};
	selp.f64 	%fd10188, %fd5324, %fd5323, %p883;
	add.f64 	%fd5325, %fd545, 0d4000000000000000;
	{
	.reg .b32 %temp; 
	mov.b64 	{%temp, %r1829}, %fd5325;
	}
	and.b32  	%r146, %r1829, 2146435072;
	setp.ne.s32 	%p884, %r146, 2146435072;
	mov.f64 	%fd10185, %fd10188;
	@%p884 bra 	$L__BB1_475;
	setp.num.f64 	%p885, %fd545, %fd545;
	@%p885 bra 	$L__BB1_473;
	mov.f64 	%fd5326, 0d4000000000000000;
	add.rn.f64 	%fd10185, %fd545, %fd5326;
	bra.uni 	$L__BB1_475;
$L__BB1_473:
	setp.neu.f64 	%p886, %fd557, 0d7FF0000000000000;
	mov.f64 	%fd10185, %fd10188;
	@%p886 bra 	$L__BB1_475;
	setp.lt.s32 	%p887, %r145, 0;
	selp.b32 	%r1830, %r95, %r94, %p23;
	selp.b32 	%r1831, %r1830, %r94, %p887;
	mov.b32 	%r1832, 0;
	mov.b64 	%fd10185, {%r1832, %r1831};
$L__BB1_475:
	setp.ne.s32 	%p888, %r105, 2146435072;
	mov.f64 	%fd10186, %fd10189;
	@%p888 bra 	$L__BB1_480;
	setp.num.f64 	%p889, %fd10631, %fd10631;
	@%p889 bra 	$L__BB1_478;
	mov.f64 	%fd5327, 0d4000000000000000;
	add.rn.f64 	%fd10186, %fd10631, %fd5327;
	bra.uni 	$L__BB1_480;
$L__BB1_478:
	setp.neu.f64 	%p890, %fd350, 0d7FF0000000000000;
	mov.f64 	%fd10186, %fd10189;
	@%p890 bra 	$L__BB1_480;
	setp.lt.s32 	%p891, %r104, 0;
	selp.b32 	%r1833, %r95, %r94, %p23;
	selp.b32 	%r1834, %r1833, %r94, %p891;
	mov.b32 	%r1835, 0;
	mov.b64 	%fd10186, {%r1835, %r1834};
$L__BB1_480:
	setp.eq.f64 	%p892, %fd10631, 0d3FF0000000000000;
	setp.lt.s32 	%p893, %r75, 0;
	setp.eq.s32 	%p894, %r1408, 1062207488;
	selp.f64 	%fd5328, 0d3FF0000000000000, %fd10186, %p892;
	setp.eq.f64 	%p896, %fd545, 0d3FF0000000000000;
	selp.f64 	%fd5329, 0d3FF0000000000000, %fd10185, %p896;
	add.f64 	%fd565, %fd5329, %fd5328;
	{
	.reg .b32 %temp; 
	mov.b64 	{%temp, %r147}, %fd549;
	}
	abs.f64 	%fd566, %fd549;
	{ // callseq 282, 0
	.param .b64 param0;
	st.param.f64 	[param0], %fd566;
	.param .b64 param1;
	st.param.f64 	[param1], 0d4000000000000000;
	.param .b64 retval0;
	call.uni (retval0), 
	__internal_accurate_pow, 
	(
	param0, 
	param1
	);
	ld.param.f64 	%fd5330, [retval0];
	} // callseq 282
	setp.lt.s32 	%p897, %r147, 0;
	neg.f64 	%fd5332, %fd5330;
	selp.f64 	%fd5333, %fd5332, %fd5330, %p894;
	selp.f64 	%fd5334, %fd5333, %fd5330, %p897;
	setp.eq.f64 	%p898, %fd549, 0d0000000000000000;
	selp.b32 	%r1836, %r147, 0, %p894;
	or.b32  	%r1837, %r1836, 2146435072;
	selp.b32 	%r1838, %r1837, %r1836, %p893;
	mov.b32 	%r1839, 0;
	mov.b64 	%fd5335, {%r1839, %r1838};
	selp.f64 	%fd10187, %fd5335, %fd5334, %p898;
	add.f64 	%fd5336, %fd549, 0d4000000000000000;
	{
	.reg .b32 %temp; 
	mov.b64 	{%temp, %r1840}, %fd5336;
	}
	and.b32  	%r1841, %r1840, 2146435072;
	setp.ne.s32 	%p899, %r1841, 2146435072;
	@%p899 bra 	$L__BB1_485;
	setp.num.f64 	%p900, %fd549, %fd549;
	@%p900 bra 	$L__BB1_483;
	mov.f64 	%fd5337, 0d4000000000000000;
	add.rn.f64 	%fd10187, %fd549, %fd5337;
	bra.uni 	$L__BB1_485;
$L__BB1_483:
	setp.neu.f64 	%p901, %fd566, 0d7FF0000000000000;
	@%p901 bra 	$L__BB1_485;
	setp.lt.s32 	%p902, %r147, 0;
	selp.b32 	%r1842, %r95, %r94, %p23;
	selp.b32 	%r1843, %r1842, %r94, %p902;
	mov.b32 	%r1844, 0;
	mov.b64 	%fd10187, {%r1844, %r1843};
$L__BB1_485:
	setp.ne.s32 	%p903, %r146, 2146435072;
	setp.eq.f64 	%p904, %fd549, 0d3FF0000000000000;
	selp.f64 	%fd5338, 0d3FF0000000000000, %fd10187, %p904;
	div.rn.f64 	%fd5339, %fd565, %fd5338;
	add.f64 	%fd5340, %fd5339, %fd5339;
	mov.f64 	%fd5341, 0d3FF0000000000000;
	sub.f64 	%fd5342, %fd5341, %fd5340;
	div.rn.f64 	%fd5343, %fd10629, %fd250;
	mul.f64 	%fd5344, %fd556, %fd5343;
	mul.f64 	%fd571, %fd5344, %fd5342;
	@%p903 bra 	$L__BB1_490;
	setp.num.f64 	%p905, %fd545, %fd545;
	@%p905 bra 	$L__BB1_488;
	mov.f64 	%fd5345, 0d4000000000000000;
	add.rn.f64 	%fd10188, %fd545, %fd5345;
	bra.uni 	$L__BB1_490;
$L__BB1_488:
	setp.neu.f64 	%p906, %fd557, 0d7FF0000000000000;
	@%p906 bra 	$L__BB1_490;
	setp.lt.s32 	%p907, %r145, 0;
	selp.b32 	%r1845, %r95, %r94, %p23;
	selp.b32 	%r1846, %r1845, %r94, %p907;
	mov.b32 	%r1847, 0;
	mov.b64 	%fd10188, {%r1847, %r1846};
$L__BB1_490:
	setp.eq.f64 	%p908, %fd545, 0d3FF0000000000000;
	setp.ne.s32 	%p909, %r105, 2146435072;
	selp.f64 	%fd575, 0d3FF0000000000000, %fd10188, %p908;
	@%p909 bra 	$L__BB1_495;
	setp.num.f64 	%p910, %fd10631, %fd10631;
	@%p910 bra 	$L__BB1_493;
	mov.f64 	%fd5346, 0d4000000000000000;
	add.rn.f64 	%fd10189, %fd10631, %fd5346;
	bra.uni 	$L__BB1_495;
$L__BB1_493:
	setp.neu.f64 	%p911, %fd350, 0d7FF0000000000000;
	@%p911 bra 	$L__BB1_495;
	setp.lt.s32 	%p912, %r104, 0;
	selp.b32 	%r1848, %r95, %r94, %p23;
	selp.b32 	%r1849, %r1848, %r94, %p912;
	mov.b32 	%r1850, 0;
	mov.b64 	%fd10189, {%r1850, %r1849};
$L__BB1_495:
	setp.eq.f64 	%p913, %fd10631, 0d3FF0000000000000;
	setp.ne.s32 	%p914, %r98, 2146435072;
	selp.f64 	%fd5347, 0d3FF0000000000000, %fd10189, %p913;
	add.f64 	%fd579, %fd575, %fd5347;
	@%p914 bra 	$L__BB1_500;
	setp.num.f64 	%p915, %fd331, %fd331;
	@%p915 bra 	$L__BB1_498;
	mov.f64 	%fd5348, 0d4000000000000000;
	add.rn.f64 	%fd10190, %fd331, %fd5348;
	bra.uni 	$L__BB1_500;
$L__BB1_498:
	setp.neu.f64 	%p916, %fd332, 0d7FF0000000000000;
	@%p916 bra 	$L__BB1_500;
	setp.lt.s32 	%p917, %r97, 0;
	selp.b32 	%r1851, %r95, %r94, %p23;
	selp.b32 	%r1852, %r1851, %r94, %p917;
	mov.b32 	%r1853, 0;
	mov.b64 	%fd10190, {%r1853, %r1852};
$L__BB1_500:
	setp.eq.f64 	%p918, %fd331, 0d3FF0000000000000;
	setp.lt.s32 	%p919, %r75, 0;
	setp.eq.s32 	%p920, %r1408, 1062207488;
	add.f64 	%fd5349, %fd10190, 0d3FF0000000000000;
	sqrt.rn.f64 	%fd5350, %fd5349;
	mul.f64 	%fd5351, %fd5350, 0d3FF8000000000000;
	selp.f64 	%fd583, 0d4000F876CCDF6CDA, %fd5351, %p918;
	{
	.reg .b32 %temp; 
	mov.b64 	{%temp, %r148}, %fd583;
	}
	abs.f64 	%fd584, %fd583;
	{ // callseq 283, 0
	.param .b64 param0;
	st.param.f64 	[param0], %fd584;
	.param .b64 param1;
	st.param.f64 	[param1], 0d4000000000000000;
	.param .b64 retval0;
	call.uni (retval0), 
	__internal_accurate_pow, 
	(
	param0, 
	param1
	);
	ld.param.f64 	%fd5352, [retval0];
	} // callseq 283
	setp.lt.s32 	%p922, %r148, 0;
	neg.f64 	%fd5354, %fd5352;
	selp.f64 	%fd5355, %fd5354, %fd5352, %p920;
	selp.f64 	%fd5356, %fd5355, %fd5352, %p922;
	setp.eq.f64 	%p923, %fd583, 0d0000000000000000;
	selp.b32 	%r1854, %r148, 0, %p920;
	or.b32  	%r1855, %r1854, 2146435072;
	selp.b32 	%r1856, %r1855, %r1854, %p919;
	mov.b32 	%r1857, 0;
	mov.b64 	%fd5357, {%r1857, %r1856};
	selp.f64 	%fd10191, %fd5357, %fd5356, %p923;
	add.f64 	%fd5358, %fd583, 0d4000000000000000;
	{
	.reg .b32 %temp; 
	mov.b64 	{%temp, %r1858}, %fd5358;
	}
	and.b32  	%r1859, %r1858, 2146435072;
	setp.ne.s32 	%p924, %r1859, 2146435072;
	@%p924 bra 	$L__BB1_505;
	setp.num.f64 	%p925, %fd583, %fd583;
	@%p925 bra 	$L__BB1_503;
	mov.f64 	%fd5359, 0d4000000000000000;
	add.rn.f64 	%fd10191, %fd583, %fd5359;
	bra.uni 	$L__BB1_505;
$L__BB1_503:
	setp.neu.f64 	%p926, %fd584, 0d7FF0000000000000;
	@%p926 bra 	$L__BB1_505;
	setp.lt.s32 	%p927, %r148, 0;
	selp.b32 	%r1860, %r95, %r94, %p23;
	selp.b32 	%r1861, %r1860, %r94, %p927;
	mov.b32 	%r1862, 0;
	mov.b64 	%fd10191, {%r1862, %r1861};
$L__BB1_505:
	setp.eq.f64 	%p928, %fd583, 0d3FF0000000000000;
	selp.f64 	%fd5360, 0d3FF0000000000000, %fd10191, %p928;
	mul.f64 	%fd5361, %fd579, 0dC000000000000000;
	div.rn.f64 	%fd589, %fd5361, %fd5360;
	fma.rn.f64 	%fd5362, %fd589, 0d3FF71547652B82FE, 0d4338000000000000;
	{
	.reg .b32 %temp; 
	mov.b64 	{%r149, %temp}, %fd5362;
	}
	mov.f64 	%fd5363, 0dC338000000000000;
	add.rn.f64 	%fd5364, %fd5362, %fd5363;
	fma.rn.f64 	%fd5365, %fd5364, 0dBFE62E42FEFA39EF, %fd589;
	fma.rn.f64 	%fd5366, %fd5364, 0dBC7ABC9E3B39803F, %fd5365;
	fma.rn.f64 	%fd5367, %fd5366, 0d3E5ADE1569CE2BDF, 0d3E928AF3FCA213EA;
	fma.rn.f64 	%fd5368, %fd5367, %fd5366, 0d3EC71DEE62401315;
	fma.rn.f64 	%fd5369, %fd5368, %fd5366, 0d3EFA01997C89EB71;
	fma.rn.f64 	%fd5370, %fd5369, %fd5366, 0d3F2A01A014761F65;
	fma.rn.f64 	%fd5371, %fd5370, %fd5366, 0d3F56C16C1852B7AF;
	fma.rn.f64 	%fd5372, %fd5371, %fd5366, 0d3F81111111122322;
	fma.rn.f64 	%fd5373, %fd5372, %fd5366, 0d3FA55555555502A1;
	fma.rn.f64 	%fd5374, %fd5373, %fd5366, 0d3FC5555555555511;
	fma.rn.f64 	%fd5375, %fd5374, %fd5366, 0d3FE000000000000B;
	fma.rn.f64 	%fd5376, %fd5375, %fd5366, 0d3FF0000000000000;
	fma.rn.f64 	%fd5377, %fd5376, %fd5366, 0d3FF0000000000000;
	{
	.reg .b32 %temp; 
	mov.b64 	{%r150, %temp}, %fd5377;
	}
	{
	.reg .b32 %temp; 
	mov.b64 	{%temp, %r151}, %fd5377;
	}
	shl.b32 	%r1863, %r149, 20;
	add.s32 	%r1864, %r1863, %r151;
	mov.b64 	%fd10192, {%r150, %r1864};
	{
	.reg .b32 %temp; 
	mov.b64 	{%temp, %r1865}, %fd589;
	}
	mov.b32 	%f45, %r1865;
	abs.f32 	%f3, %f45;
	setp.lt.f32 	%p929, %f3, 0f4086232B;
	@%p929 bra 	$L__BB1_508;
	setp.lt.f64 	%p930, %fd589, 0d0000000000000000;
	add.f64 	%fd5378, %fd589, 0d7FF0000000000000;
	selp.f64 	%fd10192, 0d0000000000000000, %fd5378, %p930;
	setp.geu.f32 	%p931, %f3, 0f40874800;
	@%p931 bra 	$L__BB1_508;
	shr.u32 	%r1866, %r149, 31;
	add.s32 	%r1867, %r149, %r1866;
	shr.s32 	%r1868, %r1867, 1;
	shl.b32 	%r1869, %r1868, 20;
	add.s32 	%r1870, %r151, %r1869;
	mov.b64 	%fd5379, {%r150, %r1870};
	sub.s32 	%r1871, %r149, %r1868;
	shl.b32 	%r1872, %r1871, 20;
	add.s32 	%r1873, %r1872, 1072693248;
	mov.b32 	%r1874, 0;
	mov.b64 	%fd5380, {%r1874, %r1873};
	mul.f64 	%fd10192, %fd5380, %fd5379;
$L__BB1_508:
	mul.f64 	%fd5381, %fd571, %fd10192;
	mul.f64 	%fd5382, %fd5381, 0dBFD87DB97BC71F63;
	mul.f64 	%fd594, %fd259, %fd10632;
	mul.f64 	%fd5383, %fd370, 0dBFD87DB97BC71F63;
	mul.f64 	%fd595, %fd259, %fd5383;
	mul.f64 	%fd596, %fd259, %fd10630;
	mul.f64 	%fd5384, %fd475, 0dBFD87DB97BC71F63;
	mul.f64 	%fd597, %fd259, %fd5384;
	mul.f64 	%fd598, %fd259, %fd10628;
	mul.f64 	%fd599, %fd259, %fd5382;
	fma.rn.f64 	%fd600, %fd594, 0d3FD0000000000000, %fd10633;
	fma.rn.f64 	%fd601, %fd595, 0d3FD0000000000000, %fd10632;
	fma.rn.f64 	%fd602, %fd596, 0d3FD0000000000000, %fd10631;
	fma.rn.f64 	%fd603, %fd597, 0d3FD0000000000000, %fd10630;
	fma.rn.f64 	%fd604, %fd598, 0d3FD0000000000000, %fd10629;
	fma.rn.f64 	%fd605, %fd599, 0d3FD0000000000000, %fd10628;
	fma.rn.f64 	%fd606, %fd259, 0d3FD0000000000000, %fd257;
	setp.geu.f64 	%p932, %fd606, %fd260;
	@%p932 bra 	$L__BB1_537;
	ld.param.u32 	%r7900, [_Z13distributor_PdPdS_S_iii_param_5];
	setp.lt.s32 	%p970, %r7900, 1;
	sub.f64 	%fd607, %fd260, %fd606;
	mov.f64 	%fd10198, 0d0000000000000000;
	@%p970 bra 	$L__BB1_536;
	setp.eq.s32 	%p971, %r78, 0;
	{
	.reg .b32 %temp; 
	mov.b64 	{%temp, %r152}, %fd607;
	}
	abs.f64 	%fd608, %fd607;
	mov.f64 	%fd10198, 0d0000000000000000;
	mov.b32 	%r8062, 0;
	@%p971 bra 	$L__BB1_527;
	mov.f64 	%fd10198, 0d0000000000000000;
	mov.b32 	%r8061, 0;
$L__BB1_512:
	setp.neu.f64 	%p972, %fd607, 0d0000000000000000;
	setp.lt.s32 	%p973, %r152, 0;
	mul.wide.u32 	%rd448, %r8061, 8;
	add.s64 	%rd58, %rd284, %rd448;
	ld.f64 	%fd610, [%rd58];
	add.s32 	%r1926, %r8061, 1;
	cvt.rn.f64.u32 	%fd611, %r1926;
	{
	.reg .b32 %temp; 
	mov.b64 	{%temp, %r154}, %fd611;
	}
	shr.u32 	%r1927, %r154, 20;
	and.b32  	%r1928, %r1927, 2047;
	add.s32 	%r1929, %r1928, -1012;
	mov.b64 	%rd449, %fd611;
	shl.b64 	%rd450, %rd449, %r1929;
	setp.eq.s64 	%p974, %rd450, -9223372036854775808;
	{ // callseq 287, 0
	.param .b64 param0;
	st.param.f64 	[param0], %fd608;
	.param .b64 param1;
	st.param.f64 	[param1], %fd611;
	.param .b64 retval0;
	call.uni (retval0), 
	__internal_accurate_pow, 
	(
	param0, 
	param1
	);
	ld.param.f64 	%fd5411, [retval0];
	} // callseq 287
	and.pred  	%p43, %p973, %p974;
	neg.f64 	%fd5413, %fd5411;
	selp.f64 	%fd10195, %fd5413, %fd5411, %p43;
	@%p972 bra 	$L__BB1_514;
	setp.eq.s64 	%p975, %rd450, -9223372036854775808;
	selp.b32 	%r1930, %r152, 0, %p975;
	setp.lt.s32 	%p976, %r154, 0;
	or.b32  	%r1931, %r1930, 2146435072;
	selp.b32 	%r1932, %r1931, %r1930, %p976;
	mov.b32 	%r1933, 0;
	mov.b64 	%fd10195, {%r1933, %r1932};
$L__BB1_514:
	add.f64 	%fd5414, %fd607, %fd611;
	{
	.reg .b32 %temp; 
	mov.b64 	{%temp, %r1934}, %fd5414;
	}
	and.b32  	%r1935, %r1934, 2146435072;
	setp.ne.s32 	%p977, %r1935, 2146435072;
	@%p977 bra 	$L__BB1_519;
	setp.num.f64 	%p978, %fd607, %fd607;
	@%p978 bra 	$L__BB1_517;
	add.rn.f64 	%fd10195, %fd607, %fd611;
	bra.uni 	$L__BB1_519;
$L__BB1_517:
	setp.neu.f64 	%p979, %fd608, 0d7FF0000000000000;
	@%p979 bra 	$L__BB1_519;
	setp.lt.s32 	%p980, %r154, 0;
	selp.b32 	%r1936, 0, 2146435072, %p980;
	and.b32  	%r1937, %r154, 2147483647;
	setp.ne.s32 	%p981, %r1937, 1071644672;
	or.b32  	%r1938, %r1936, -2147483648;
	selp.b32 	%r1939, %r1938, %r1936, %p981;
	selp.b32 	%r1940, %r1939, %r1936, %p43;
	mov.b32 	%r1941, 0;
	mov.b64 	%fd10195, {%r1941, %r1940};
$L__BB1_519:
	setp.eq.f64 	%p982, %fd607, 0d3FF0000000000000;
	setp.neu.f64 	%p983, %fd607, 0d0000000000000000;
	setp.lt.s32 	%p984, %r152, 0;
	selp.f64 	%fd5415, 0d3FF0000000000000, %fd10195, %p982;
	div.rn.f64 	%fd5416, %fd610, %fd611;
	fma.rn.f64 	%fd618, %fd5416, %fd5415, %fd10198;
	ld.f64 	%fd619, [%rd58+8];
	add.s32 	%r8061, %r8061, 2;
	cvt.rn.f64.u32 	%fd620, %r8061;
	{
	.reg .b32 %temp; 
	mov.b64 	{%temp, %r156}, %fd620;
	}
	shr.u32 	%r1942, %r156, 20;
	and.b32  	%r1943, %r1942, 2047;
	add.s32 	%r1944, %r1943, -1012;
	mov.b64 	%rd451, %fd620;
	shl.b64 	%rd452, %rd451, %r1944;
	setp.eq.s64 	%p985, %rd452, -9223372036854775808;
	{ // callseq 288, 0
	.param .b64 param0;
	st.param.f64 	[param0], %fd608;
	.param .b64 param1;
	st.param.f64 	[param1], %fd620;
	.param .b64 retval0;
	call.uni (retval0), 
	__internal_accurate_pow, 
	(
	param0, 
	param1
	);
	ld.param.f64 	%fd5417, [retval0];
	} // callseq 288
	and.pred  	%p44, %p984, %p985;
	neg.f64 	%fd5419, %fd5417;
	selp.f64 	%fd10197, %fd5419, %fd5417, %p44;
	@%p983 bra 	$L__BB1_521;
	setp.eq.s64 	%p986, %rd452, -9223372036854775808;
	selp.b32 	%r1945, %r152, 0, %p986;
	setp.lt.s32 	%p987, %r156, 0;
	or.b32  	%r1946, %r1945, 2146435072;
	selp.b32 	%r1947, %r1946, %r1945, %p987;
	mov.b32 	%r1948, 0;
	mov.b64 	%fd10197, {%r1948, %r1947};
$L__BB1_521:
	add.f64 	%fd5420, %fd607, %fd620;
	{
	.reg .b32 %temp; 
	mov.b64 	{%temp, %r1949}, %fd5420;
	}
	and.b32  	%r1950, %r1949, 2146435072;
	setp.ne.s32 	%p988, %r1950, 2146435072;
	@%p988 bra 	$L__BB1_526;
	setp.nan.f64 	%p989, %fd607, %fd607;
	@%p989 bra 	$L__BB1_525;
	setp.neu.f64 	%p990, %fd608, 0d7FF0000000000000;
	@%p990 bra 	$L__BB1_526;
	setp.lt.s32 	%p991, %r156, 0;
	selp.b32 	%r1951, 0, 2146435072, %p991;
	and.b32  	%r1952, %r156, 2147483647;
	setp.ne.s32 	%p992, %r1952, 1071644672;
	or.b32  	%r1953, %r1951, -2147483648;
	selp.b32 	%r1954, %r1953, %r1951, %p992;
	selp.b32 	%r1955, %r1954, %r1951, %p44;
	mov.b32 	%r1956, 0;
	mov.b64 	%fd10197, {%r1956, %r1955};
	bra.uni 	$L__BB1_526;
$L__BB1_525:
	add.rn.f64 	%fd10197, %fd607, %fd620;
$L__BB1_526:
	setp.eq.f64 	%p993, %fd607, 0d3FF0000000000000;
	selp.f64 	%fd5421, 0d3FF0000000000000, %fd10197, %p993;
	div.rn.f64 	%fd5422, %fd619, %fd620;
	fma.rn.f64 	%fd10198, %fd5422, %fd5421, %fd618;
	setp.ne.s32 	%p994, %r8061, %r77;
	mov.u32 	%r8062, %r77;
	@%p994 bra 	$L__BB1_512;
$L__BB1_527:
	setp.eq.s32 	%p995, %r79, 0;
	@%p995 bra 	$L__BB1_536;
	setp.neu.f64 	%p996, %fd607, 0d0000000000000000;
	setp.lt.s32 	%p997, %r152, 0;
	mul.wide.u32 	%rd453, %r8062, 8;
	add.s64 	%rd454, %rd284, %rd453;
	ld.f64 	%fd630, [%rd454];
	add.s32 	%r1957, %r8062, 1;
	cvt.rn.f64.u32 	%fd631, %r1957;
	{
	.reg .b32 %temp; 
	mov.b64 	{%temp, %r158}, %fd631;
	}
	shr.u32 	%r1958, %r158, 20;
	and.b32  	%r1959, %r1958, 2047;
	add.s32 	%r1960, %r1959, -1012;
	mov.b64 	%rd455, %fd631;
	shl.b64 	%rd456, %rd455, %r1960;
	setp.eq.s64 	%p998, %rd456, -9223372036854775808;
	{ // callseq 289, 0
	.param .b64 param0;
	st.param.f64 	[param0], %fd608;
	.param .b64 param1;
	st.param.f64 	[param1], %fd631;
	.param .b64 retval0;
	call.uni (retval0), 
	__internal_accurate_pow, 
	(
	param0, 
	param1
	);
	ld.param.f64 	%fd5423, [retval0];
	} // callseq 289
	and.pred  	%p45, %p997, %p998;
	neg.f64 	%fd5425, %fd5423;
	selp.f64 	%fd10201, %fd5425, %fd5423, %p45;
	@%p996 bra 	$L__BB1_530;
	setp.eq.s64 	%p999, %rd456, -9223372036854775808;
	selp.b32 	%r1961, %r152, 0, %p999;
	setp.lt.s32 	%p1000, %r158, 0;
	or.b32  	%r1962, %r1961, 2146435072;
	selp.b32 	%r1963, %r1962, %r1961, %p1000;
	mov.b32 	%r1964, 0;
	mov.b64 	%fd10201, {%r1964, %r1963};
$L__BB1_530:
	add.f64 	%fd5426, %fd607, %fd631;
	{
	.reg .b32 %temp; 
	mov.b64 	{%temp, %r1965}, %fd5426;
	}
	and.b32  	%r1966, %r1965, 2146435072;
	setp.ne.s32 	%p1001, %r1966, 2146435072;
	@%p1001 bra 	$L__BB1_535;
	setp.nan.f64 	%p1002, %fd607, %fd607;
	@%p1002 bra 	$L__BB1_534;
	setp.neu.f64 	%p1003, %fd608, 0d7FF0000000000000;
	@%p1003 bra 	$L__BB1_535;
	setp.lt.s32 	%p1004, %r158, 0;
	selp.b32 	%r1967, 0, 2146435072, %p1004;
	and.b32  	%r1968, %r158, 2147483647;
	setp.ne.s32 	%p1005, %r1968, 1071644672;
	or.b32  	%r1969, %r1967, -2147483648;
	selp.b32 	%r1970, %r1969, %r1967, %p1005;
	selp.b32 	%r1971, %r1970, %r1967, %p45;
	mov.b32 	%r1972, 0;
	mov.b64 	%fd10201, {%r1972, %r1971};
	bra.uni 	$L__BB1_535;
$L__BB1_534:
	add.rn.f64 	%fd10201, %fd607, %fd631;
$L__BB1_535:
	setp.eq.f64 	%p1006, %fd607, 0d3FF0000000000000;
	selp.f64 	%fd5427, 0d3FF0000000000000, %fd10201, %p1006;
	div.rn.f64 	%fd5428, %fd630, %fd631;
	fma.rn.f64 	%fd10198, %fd5428, %fd5427, %fd10198;
$L__BB1_536:
	sub.f64 	%fd10213, %fd258, %fd10198;
	bra.uni 	$L__BB1_565;
$L__BB1_537:
	ld.param.u32 	%r7899, [_Z13distributor_PdPdS_S_iii_param_5];
	setp.lt.s32 	%p933, %r7899, 1;
	sub.f64 	%fd641, %fd606, %fd260;
	mov.f64 	%fd10208, 0d0000000000000000;
	@%p933 bra 	$L__BB1_564;
	setp.eq.s32 	%p934, %r78, 0;
	{
	.reg .b32 %temp; 
	mov.b64 	{%temp, %r159}, %fd641;
	}
	abs.f64 	%fd642, %fd641;
	mov.f64 	%fd10208, 0d0000000000000000;
	mov.b32 	%r8064, 0;
	@%p934 bra 	$L__BB1_555;
	mov.f64 	%fd10208, 0d0000000000000000;
	mov.b32 	%r8063, 0;
$L__BB1_540:
	setp.neu.f64 	%p935, %fd641, 0d0000000000000000;
	setp.lt.s32 	%p936, %r159, 0;
	mul.wide.u32 	%rd439, %r8063, 8;
	add.s64 	%rd62, %rd284, %rd439;
	ld.f64 	%fd644, [%rd62];
	add.s32 	%r1877, %r8063, 1;
	cvt.rn.f64.u32 	%fd645, %r1877;
	{
	.reg .b32 %temp; 
	mov.b64 	{%temp, %r161}, %fd645;
	}
	shr.u32 	%r1878, %r161, 20;
	and.b32  	%r1879, %r1878, 2047;
	add.s32 	%r1880, %r1879, -1012;
	mov.b64 	%rd440, %fd645;
	shl.b64 	%rd441, %rd440, %r1880;
	setp.eq.s64 	%p937, %rd441, -9223372036854775808;
	{ // callseq 284, 0
	.param .b64 param0;
	st.param.f64 	[param0], %fd642;
	.param .b64 param1;
	st.param.f64 	[param1], %fd645;
	.param .b64 retval0;
	call.uni (retval0), 
	__internal_accurate_pow, 
	(
	param0, 
	param1
	);
	ld.param.f64 	%fd5389, [retval0];
	} // callseq 284
	and.pred  	%p46, %p936, %p937;
	neg.f64 	%fd5391, %fd5389;
	selp.f64 	%fd10205, %fd5391, %fd5389, %p46;
	@%p935 bra 	$L__BB1_542;
	setp.eq.s64 	%p938, %rd441, -9223372036854775808;
	selp.b32 	%r1881, %r159, 0, %p938;
	setp.lt.s32 	%p939, %r161, 0;
	or.b32  	%r1882, %r1881, 2146435072;
	selp.b32 	%r1883, %r1882, %r1881, %p939;
	mov.b32 	%r1884, 0;
	mov.b64 	%fd10205, {%r1884, %r1883};
$L__BB1_542:
	add.f64 	%fd5392, %fd641, %fd645;
	{
	.reg .b32 %temp; 
	mov.b64 	{%temp, %r1885}, %fd5392;
	}
	and.b32  	%r1886, %r1885, 2146435072;
	setp.ne.s32 	%p940, %r1886, 2146435072;
	@%p940 bra 	$L__BB1_547;
	setp.num.f64 	%p941, %fd641, %fd641;
	@%p941 bra 	$L__BB1_545;
	add.rn.f64 	%fd10205, %fd641, %fd645;
	bra.uni 	$L__BB1_547;
$L__BB1_545:
	setp.neu.f64 	%p942, %fd642, 0d7FF0000000000000;
	@%p942 bra 	$L__BB1_547;
	setp.lt.s32 	%p943, %r161, 0;
	selp.b32 	%r1887, 0, 2146435072, %p943;
	and.b32  	%r1888, %r161, 2147483647;
	setp.ne.s32 	%p944, %r1888, 1071644672;
	or.b32  	%r1889, %r1887, -2147483648;
	selp.b32 	%r1890, %r1889, %r1887, %p944;
	selp.b32 	%r1891, %r1890, %r1887, %p46;
	mov.b32 	%r1892, 0;
	mov.b64 	%fd10205, {%r1892, %r1891};
$L__BB1_547:
	setp.eq.f64 	%p945, %fd641, 0d3FF0000000000000;
	setp.neu.f64 	%p946, %fd641, 0d0000000000000000;
	setp.lt.s32 	%p947, %r159, 0;
	selp.f64 	%fd5393, 0d3FF0000000000000, %fd10205, %p945;
	div.rn.f64 	%fd5394, %fd644, %fd645;
	fma.rn.f64 	%fd652, %fd5394, %fd5393, %fd10208;
	ld.f64 	%fd653, [%rd62+8];
	add.s32 	%r8063, %r8063, 2;
	cvt.rn.f64.u32 	%fd654, %r8063;
	{
	.reg .b32 %temp; 
	mov.b64 	{%temp, %r163}, %fd654;
	}
	shr.u32 	%r1893, %r163, 20;
	and.b32  	%r1894, %r1893, 2047;
	add.s32 	%r1895, %r1894, -1012;
	mov.b64 	%rd442, %fd654;
	shl.b64 	%rd443, %rd442, %r1895;
	setp.eq.s64 	%p948, %rd443, -9223372036854775808;
	{ // callseq 285, 0
	.param .b64 param0;
	st.param.f64 	[param0], %fd642;
	.param .b64 param1;
	st.param.f64 	[param1], %fd654;
	.param .b64 retval0;
	call.uni (retval0), 
	__internal_accurate_pow, 
	(
	param0, 
	param1
	);
	ld.param.f64 	%fd5395, [retval0];
	} // callseq 285
	and.pred  	%p47, %p947, %p948;
	neg.f64 	%fd5397, %fd5395;
	selp.f64 	%fd10207, %fd5397, %fd5395, %p47;
	@%p946 bra 	$L__BB1_549;
	setp.eq.s64 	%p949, %rd443, -9223372036854775808;
	selp.b32 	%r1896, %r159, 0, %p949;
	setp.lt.s32 	%p950, %r163, 0;
	or.b32  	%r1897, %r1896, 2146435072;
	selp.b32 	%r1898, %r1897, %r1896, %p950;
	mov.b32 	%r1899, 0;
	mov.b64 	%fd10207, {%r1899, %r1898};
$L__BB1_549:
	add.f64 	%fd5398, %fd641, %fd654;
	{
	.reg .b32 %temp; 
	mov.b64 	{%temp, %r1900}, %fd5398;
	}
	and.b32  	%r1901, %r1900, 2146435072;
	setp.ne.s32 	%p951, %r1901, 2146435072;
	@%p951 bra 	$L__BB1_554;
	setp.nan.f64 	%p952, %fd641, %fd641;
	@%p952 bra 	$L__BB1_553;
	setp.neu.f64 	%p953, %fd642, 0d7FF0000000000000;
	@%p953 bra 	$L__BB1_554;
	setp.lt.s32 	%p954, %r163, 0;
	selp.b32 	%r1902, 0, 2146435072, %p954;
	and.b32  	%r1903, %r163, 2147483647;
	setp.ne.s32 	%p955, %r1903, 1071644672;
	or.b32  	%r1904, %r1902, -2147483648;
	selp.b32 	%r1905, %r1904, %r1902, %p955;
	selp.b32 	%r1906, %r1905, %r1902, %p47;
	mov.b32 	%r1907, 0;
	mov.b64 	%fd10207, {%r1907, %r1906};
	bra.uni 	$L__BB1_554;
$L__BB1_553:
	add.rn.f64 	%fd10207, %fd641, %fd654;
$L__BB1_554:
	setp.eq.f64 	%p956, %fd641, 0d3FF0000000000000;
	selp.f64 	%fd5399, 0d3FF0000000000000, %fd10207, %p956;
	div.rn.f64 	%fd5400, %fd653, %fd654;
	fma.rn.f64 	%fd10208, %fd5400, %fd5399, %fd652;
	setp.ne.s32 	%p957, %r8063, %r77;
	mov.u32 	%r8064, %r77;
	@%p957 bra 	$L__BB1_540;
$L__BB1_555:
	setp.eq.s32 	%p958, %r79, 0;
	@%p958 bra 	$L__BB1_564;
	setp.neu.f64 	%p959, %fd641, 0d0000000000000000;
	setp.lt.s32 	%p960, %r159, 0;
	mul.wide.u32 	%rd444, %r8064, 8;
	add.s64 	%rd445, %rd284, %rd444;
	ld.f64 	%fd664, [%rd445];
	add.s32 	%r1908, %r8064, 1;
	cvt.rn.f64.u32 	%fd665, %r1908;
	{
	.reg .b32 %temp; 
	mov.b64 	{%temp, %r165}, %fd665;
	}
	shr.u32 	%r1909, %r165, 20;
	and.b32  	%r1910, %r1909, 2047;
	add.s32 	%r1911, %r1910, -1012;
	mov.b64 	%rd446, %fd665;
	shl.b64 	%rd447, %rd446, %r1911;
	setp.eq.s64 	%p961, %rd447, -9223372036854775808;
	{ // callseq 286, 0
	.param .b64 param0;
	st.param.f64 	[param0], %fd642;
	.param .b64 param1;
	st.param.f64 	[param1], %fd665;
	.param .b64 retval0;
	call.uni (retval0), 
	__internal_accurate_pow, 
	(
	param0, 
	param1
	);
	ld.param.f64 	%fd5401, [retval0];
	} // callseq 286
	and.pred  	%p48, %p960, %p961;
	neg.f64 	%fd5403, %fd5401;
	selp.f64 	%fd10211, %fd5403, %fd5401, %p48;
	@%p959 bra 	$L__BB1_558;
	setp.eq.s64 	%p962, %rd447, -9223372036854775808;
	selp.b32 	%r1912, %r159, 0, %p962;
	setp.lt.s32 	%p963, %r165, 0;
	or.b32  	%r1913, %r1912, 2146435072;
	selp.b32 	%r1914, %r1913, %r1912, %p963;
	mov.b32 	%r1915, 0;
	mov.b64 	%fd10211, {%r1915, %r1914};
$L__BB1_558:
	add.f64 	%fd5404, %fd641, %fd665;
	{
	.reg .b32 %temp; 
	mov.b64 	{%temp, %r1916}, %fd5404;
	}
	and.b32  	%r1917, %r1916, 2146435072;
	setp.ne.s32 	%p964, %r1917, 2146435072;
	@%p964 bra 	$L__BB1_563;
	setp.nan.f64 	%p965, %fd641, %fd641;
	@%p965 bra 	$L__BB1_562;
	setp.neu.f64 	%p966, %fd642, 0d7FF0000000000000;
	@%p966 bra 	$L__BB1_563;
	setp.lt.s32 	%p967, %r165, 0;
	selp.b32 	%r1918, 0, 2146435072, %p967;
	and.b32  	%r1919, %r165, 2147483647;
	setp.ne.s32 	%p968, %r1919, 1071644672;
	or.b32  	%r1920, %r1918, -2147483648;
	selp.b32 	%r1921, %r1920, %r1918, %p968;
	selp.b32 	%r1922, %r1921, %r1918, %p48;
	mov.b32 	%r1923, 0;
	mov.b64 	%fd10211, {%r1923, %r1922};
	bra.uni 	$L__BB1_563;
$L__BB1_562:
	add.rn.f64 	%fd10211, %fd641, %fd665;
$L__BB1_563:
	setp.eq.f64 	%p969, %fd641, 0d3FF0000000000000;
	selp.f64 	%fd5405, 0d3FF0000000000000, %fd10211, %p969;
	div.rn.f64 	%fd5406, %fd664, %fd665;
	fma.rn.f64 	%fd10208, %fd5406, %fd5405, %fd10208;
$L__BB1_564:
	add.f64 	%fd10213, %fd258, %fd10208;
$L__BB1_565:
	setp.lt.s32 	%p1007, %r75, 0;
	setp.eq.s32 	%p1008, %r1408, 1062207488;
	sub.f64 	%fd676, %fd600, %fd10213;
	div.rn.f64 	%fd677, %fd604, 0d4020A1C833FFF0AA;
	{
	.reg .b32 %temp; 
	mov.b64 	{%temp, %r166}, %fd677;
	}
	abs.f64 	%fd678, %fd677;
	{ // callseq 290, 0
	.param .b64 param0;
	st.param.f64 	[param0], %fd678;
	.param .b64 param1;
	st.param.f64 	[param1], 0d4000000000000000;
	.param .b64 retval0;
	call.uni (retval0), 
	__internal_accurate_pow, 
	(
	param0, 
	param1
	);
	ld.param.f64 	%fd5429, [retval0];
	} // callseq 290
	setp.lt.s32 	%p1010, %r166, 0;
	neg.f64 	%fd5431, %fd5429;
	selp.f64 	%fd5432, %fd5431, %fd5429, %p1008;
	selp.f64 	%fd5433, %fd5432, %fd5429, %p1010;
	setp.eq.f64 	%p1011, %fd677, 0d0000000000000000;
	selp.b32 	%r1973, %r166, 0, %p1008;
	or.b32  	%r1974, %r1973, 2146435072;
	selp.b32 	%r1975, %r1974, %r1973, %p1007;
	mov.b32 	%r1976, 0;
	mov.b64 	%fd5434, {%r1976, %r1975};
	selp.f64 	%fd10277, %fd5434, %fd5433, %p1011;
	add.f64 	%fd5435, %fd677, 0d4000000000000000;
	{
	.reg .b32 %temp; 
	mov.b64 	{%temp, %r1977}, %fd5435;
	}
	and.b32  	%r167, %r1977, 2146435072;
	setp.ne.s32 	%p1012, %r167, 2146435072;
	mov.f64 	%fd10214, %fd10277;
	@%p1012 bra 	$L__BB1_570;
	setp.num.f64 	%p1013, %fd677, %fd677;
	@%p1013 bra 	$L__BB1_568;
	mov.f64 	%fd5436, 0d4000000000000000;
	add.rn.f64 	%fd10214, %fd677, %fd5436;
	bra.uni 	$L__BB1_570;
$L__BB1_568:
	setp.neu.f64 	%p1014, %fd678, 0d7FF0000000000000;
	mov.f64 	%fd10214, %fd10277;
	@%p1014 bra 	$L__BB1_570;
	setp.lt.s32 	%p1015, %r166, 0;
	selp.b32 	%r1978, %r95, %r94, %p23;
	selp.b32 	%r1979, %r1978, %r94, %p1015;
	mov.b32 	%r1980, 0;
	mov.b64 	%fd10214, {%r1980, %r1979};
$L__BB1_570:
	setp.lt.s32 	%p1016, %r76, 0;
	setp.eq.s32 	%p1017, %r1410, 1072693248;
	setp.eq.f64 	%p1019, %fd677, 0d3FF0000000000000;
	add.f64 	%fd5437, %fd10214, 0d3FF0000000000000;
	sqrt.rn.f64 	%fd5438, %fd5437;
	mul.f64 	%fd5439, %fd5438, 0d3FF8000000000000;
	selp.f64 	%fd683, 0d4000F876CCDF6CDA, %fd5439, %p1019;
	{
	.reg .b32 %temp; 
	mov.b64 	{%temp, %r168}, %fd683;
	}
	abs.f64 	%fd684, %fd683;
	{ // callseq 291, 0
	.param .b64 param0;
	st.param.f64 	[param0], %fd684;
	.param .b64 param1;
	st.param.f64 	[param1], 0d4010000000000000;
	.param .b64 retval0;
	call.uni (retval0), 
	__internal_accurate_pow, 
	(
	param0, 
	param1
	);
	ld.param.f64 	%fd5440, [retval0];
	} // callseq 291
	setp.lt.s32 	%p1020, %r168, 0;
	neg.f64 	%fd5442, %fd5440;
	selp.f64 	%fd5443, %fd5442, %fd5440, %p1017;
	selp.f64 	%fd5444, %fd5443, %fd5440, %p1020;
	setp.eq.f64 	%p1021, %fd683, 0d0000000000000000;
	selp.b32 	%r1981, %r168, 0, %p1017;
	or.b32  	%r1982, %r1981, 2146435072;
	selp.b32 	%r1983, %r1982, %r1981, %p1016;
	mov.b32 	%r1984, 0;
	mov.b64 	%fd5445, {%r1984, %r1983};
	selp.f64 	%fd10215, %fd5445, %fd5444, %p1021;
	add.f64 	%fd5446, %fd683, 0d4010000000000000;
	{
	.reg .b32 %temp; 
	mov.b64 	{%temp, %r1985}, %fd5446;
	}
	and.b32  	%r1986, %r1985, 2146435072;
	setp.ne.s32 	%p1022, %r1986, 2146435072;
	@%p1022 bra 	$L__BB1_575;
	setp.num.f64 	%p1023, %fd683, %fd683;
	@%p1023 bra 	$L__BB1_573;
	mov.f64 	%fd5447, 0d4010000000000000;
	add.rn.f64 	%fd10215, %fd683, %fd5447;
	bra.uni 	$L__BB1_575;
$L__BB1_573:
	setp.neu.f64 	%p1024, %fd684, 0d7FF0000000000000;
	@%p1024 bra 	$L__BB1_575;
	setp.lt.s32 	%p1025, %r168, 0;
	selp.b32 	%r1987, %r100, %r99, %p24;
	selp.b32 	%r1988, %r1987, %r99, %p1025;
	mov.b32 	%r1989, 0;
	mov.b64 	%fd10215, {%r1989, %r1988};
$L__BB1_575:
	setp.lt.s32 	%p1026, %r75, 0;
	setp.eq.s32 	%p1027, %r1408, 1062207488;
	setp.eq.f64 	%p1029, %fd683, 0d3FF0000000000000;
	selp.f64 	%fd5448, 0d3FF0000000000000, %fd10215, %p1029;
	div.rn.f64 	%fd5449, %fd249, %fd5448;
	mul.f64 	%fd689, %fd5449, 0d4010000000000000;
	{
	.reg .b32 %temp; 
	mov.b64 	{%temp, %r169}, %fd676;
	}
	abs.f64 	%fd690, %fd676;
	{ // callseq 292, 0
	.param .b64 param0;
	st.param.f64 	[param0], %fd690;
	.param .b64 param1;
	st.param.f64 	[param1], 0d4000000000000000;
	.param .b64 retval0;
	call.uni (retval0), 
	__internal_accurate_pow, 
	(
	param0, 
	param1
	);
	ld.param.f64 	%fd5450, [retval0];
	} // callseq 292
	setp.lt.s32 	%p1030, %r169, 0;
	neg.f64 	%fd5452, %fd5450;
	selp.f64 	%fd5453, %fd5452, %fd5450, %p1027;
	selp.f64 	%fd5454, %fd5453, %fd5450, %p1030;
	setp.eq.f64 	%p1031, %fd676, 0d0000000000000000;
	selp.b32 	%r1990, %r169, 0, %p1027;
	or.b32  	%r1991, %r1990, 2146435072;
	selp.b32 	%r1992, %r1991, %r1990, %p1026;
	mov.b32 	%r1993, 0;
	mov.b64 	%fd5455, {%r1993, %r1992};
	selp.f64 	%fd10216, %fd5455, %fd5454, %p1031;
	add.f64 	%fd5456, %fd676, 0d4000000000000000;
	{
	.reg .b32 %temp; 
	mov.b64 	{%temp, %r1994}, %fd5456;
	}
	and.b32  	%r1995, %r1994, 2146435072;
	setp.ne.s32 	%p1032, %r1995, 2146435072;
	@%p1032 bra 	$L__BB1_580;
	setp.num.f64 	%p1033, %fd676, %fd676;
	@%p1033 bra 	$L__BB1_578;
	mov.f64 	%fd5457, 0d4000000000000000;
	add.rn.f64 	%fd10216, %fd676, %fd5457;
	bra.uni 	$L__BB1_580;
$L__BB1_578:
	setp.neu.f64 	%p1034, %fd690, 0d7FF0000000000000;
	@%p1034 bra 	$L__BB1_580;
	setp.lt.s32 	%p1035, %r169, 0;
	selp.b32 	%r1996, %r95, %r94, %p23;
	selp.b32 	%r1997, %r1996, %r94, %p1035;
	mov.b32 	%r1998, 0;
	mov.b64 	%fd10216, {%r1998, %r1997};
$L__BB1_580:
	setp.lt.s32 	%p1036, %r75, 0;
	setp.eq.s32 	%p1037, %r1408, 1062207488;
	setp.eq.f64 	%p1039, %fd676, 0d3FF0000000000000;
	selp.f64 	%fd695, 0d3FF0000000000000, %fd10216, %p1039;
	{
	.reg .b32 %temp; 
	mov.b64 	{%temp, %r170}, %fd602;
	}
	abs.f64 	%fd696, %fd602;
	{ // callseq 293, 0
	.param .b64 param0;
	st.param.f64 	[param0], %fd696;
	.param .b64 param1;
	st.param.f64 	[param1], 0d4000000000000000;
	.param .b64 retval0;
	call.uni (retval0), 
	__internal_accurate_pow, 
	(
	param0, 
	param1
	);
	ld.param.f64 	%fd5458, [retval0];
	} // callseq 293
	setp.lt.s32 	%p1040, %r170, 0;
	neg.f64 	%fd5460, %fd5458;
	selp.f64 	%fd5461, %fd5460, %fd5458, %p1037;
	selp.f64 	%fd5462, %fd5461, %fd5458, %p1040;
	setp.eq.f64 	%p1041, %fd602, 0d0000000000000000;
	selp.b32 	%r1999, %r170, 0, %p1037;
	or.b32  	%r2000, %r1999, 2146435072;
	selp.b32 	%r2001, %r2000, %r1999, %p1036;
	mov.b32 	%r2002, 0;
	mov.b64 	%fd5463, {%r2002, %r2001};
	selp.f64 	%fd10276, %fd5463, %fd5462, %p1041;
	add.f64 	%fd5464, %fd602, 0d4000000000000000;
	{
	.reg .b32 %temp; 
	mov.b64 	{%temp, %r2003}, %fd5464;
	}
	and.b32  	%r171, %r2003, 2146435072;
	setp.ne.s32 	%p1042, %r171, 2146435072;
	mov.f64 	%fd10217, %fd10276;
	@%p1042 bra 	$L__BB1_585;
	setp.num.f64 	%p1043, %fd602, %fd602;
	@%p1043 bra 	$L__BB1_583;
	mov.f64 	%fd5465, 0d4000000000000000;
	add.rn.f64 	%fd10217, %fd602, %fd5465;
	bra.uni 	$L__BB1_585;
$L__BB1_583:
	setp.neu.f64 	%p1044, %fd696, 0d7FF0000000000000;
	mov.f64 	%fd10217, %fd10276;
	@%p1044 bra 	$L__BB1_585;
	setp.lt.s32 	%p1045, %r170, 0;
	selp.b32 	%r2004, %r95, %r94, %p23;
	selp.b32 	%r2005, %r2004, %r94, %p1045;
	mov.b32 	%r2006, 0;
	mov.b64 	%fd10217, {%r2006, %r2005};
$L__BB1_585:
	setp.ne.s32 	%p1046, %r167, 2146435072;
	setp.eq.f64 	%p1047, %fd602, 0d3FF0000000000000;
	selp.f64 	%fd5466, 0d3FF0000000000000, %fd10217, %p1047;
	add.f64 	%fd701, %fd695, %fd5466;
	mov.f64 	%fd10218, %fd10277;
	@%p1046 bra 	$L__BB1_590;
	setp.num.f64 	%p1048, %fd677, %fd677;
	@%p1048 bra 	$L__BB1_588;
	mov.f64 	%fd5467, 0d4000000000000000;
	add.rn.f64 	%fd10218, %fd677, %fd5467;
	bra.uni 	$L__BB1_590;
$L__BB1_588:
	setp.neu.f64 	%p1049, %fd678, 0d7FF0000000000000;
	mov.f64 	%fd10218, %fd10277;
	@%p1049 bra 	$L__BB1_590;
	setp.lt.s32 	%p1050, %r166, 0;
	selp.b32 	%r2007, %r95, %r94, %p23;
	selp.b32 	%r2008, %r2007, %r94, %p1050;
	mov.b32 	%r2009, 0;
	mov.b64 	%fd10218, {%r2009, %r2008};
$L__BB1_590:
	setp.eq.f64 	%p1051, %fd677, 0d3FF0000000000000;
	setp.lt.s32 	%p1052, %r75, 0;
	setp.eq.s32 	%p1053, %r1408, 1062207488;
	add.f64 	%fd5468, %fd10218, 0d3FF0000000000000;
	sqrt.rn.f64 	%fd5469, %fd5468;
	mul.f64 	%fd5470, %fd5469, 0d3FF8000000000000;
	selp.f64 	%fd705, 0d4000F876CCDF6CDA, %fd5470, %p1051;
	{
	.reg .b32 %temp; 
	mov.b64 	{%temp, %r172}, %fd705;
	}
	abs.f64 	%fd706, %fd705;
	{ // callseq 294, 0
	.param .b64 param0;
	st.param.f64 	[param0], %fd706;
	.param .b64 param1;
	st.param.f64 	[param1], 0d4000000000000000;
	.param .b64 retval0;
	call.uni (retval0), 
	__internal_accurate_pow, 
	(
	param0, 
	param1
	);
	ld.param.f64 	%fd5471, [retval0];
	} // callseq 294
	setp.lt.s32 	%p1055, %r172, 0;
	neg.f64 	%fd5473, %fd5471;
	selp.f64 	%fd5474, %fd5473, %fd5471, %p1053;
	selp.f64 	%fd5475, %fd5474, %fd5471, %p1055;
	setp.eq.f64 	%p1056, %fd705, 0d0000000000000000;
	selp.b32 	%r2010, %r172, 0, %p1053;
	or.b32  	%r2011, %r2010, 2146435072;
	selp.b32 	%r2012, %r2011, %r2010, %p1052;
	mov.b32 	%r2013, 0;
	mov.b64 	%fd5476, {%r2013, %r2012};
	selp.f64 	%fd10219, %fd5476, %fd5475, %p1056;
	add.f64 	%fd5477, %fd705, 0d4000000000000000;
	{
	.reg .b32 %temp; 
	mov.b64 	{%temp, %r2014}, %fd5477;
	}
	and.b32  	%r2015, %r2014, 2146435072;
	setp.ne.s32 	%p1057, %r2015, 2146435072;
	@%p1057 bra 	$L__BB1_595;
	setp.num.f64 	%p1058, %fd705, %fd705;
	@%p1058 bra 	$L__BB1_593;
	mov.f64 	%fd5478, 0d4000000000000000;
	add.rn.f64 	%fd10219, %fd705, %fd5478;
	bra.uni 	$L__BB1_595;
$L__BB1_593:
	setp.neu.f64 	%p1059, %fd706, 0d7FF0000000000000;
	@%p1059 bra 	$L__BB1_595;
	setp.lt.s32 	%p1060, %r172, 0;
	selp.b32 	%r2016, %r95, %r94, %p23;
	selp.b32 	%r2017, %r2016, %r94, %p1060;
	mov.b32 	%r2018, 0;
	mov.b64 	%fd10219, {%r2018, %r2017};
$L__BB1_595:
	setp.eq.f64 	%p1061, %fd705, 0d3FF0000000000000;
	selp.f64 	%fd5479, 0d3FF0000000000000, %fd10219, %p1061;
	mul.f64 	%fd5480, %fd701, 0dC000000000000000;
	div.rn.f64 	%fd711, %fd5480, %fd5479;
	fma.rn.f64 	%fd5481, %fd711, 0d3FF71547652B82FE, 0d4338000000000000;
	{
	.reg .b32 %temp; 
	mov.b64 	{%r173, %temp}, %fd5481;
	}
	mov.f64 	%fd5482, 0dC338000000000000;
	add.rn.f64 	%fd5483, %fd5481, %fd5482;
	fma.rn.f64 	%fd5484, %fd5483, 0dBFE62E42FEFA39EF, %fd711;
	fma.rn.f64 	%fd5485, %fd5483, 0dBC7ABC9E3B39803F, %fd5484;
	fma.rn.f64 	%fd5486, %fd5485, 0d3E5ADE1569CE2BDF, 0d3E928AF3FCA213EA;
	fma.rn.f64 	%fd5487, %fd5486, %fd5485, 0d3EC71DEE62401315;
	fma.rn.f64 	%fd5488, %fd5487, %fd5485, 0d3EFA01997C89EB71;
	fma.rn.f64 	%fd5489, %fd5488, %fd5485, 0d3F2A01A014761F65;
	fma.rn.f64 	%fd5490, %fd5489, %fd5485, 0d3F56C16C1852B7AF;
	fma.rn.f64 	%fd5491, %fd5490, %fd5485, 0d3F81111111122322;
	fma.rn.f64 	%fd5492, %fd5491, %fd5485, 0d3FA55555555502A1;
	fma.rn.f64 	%fd5493, %fd5492, %fd5485, 0d3FC5555555555511;
	fma.rn.f64 	%fd5494, %fd5493, %fd5485, 0d3FE000000000000B;
	fma.rn.f64 	%fd5495, %fd5494, %fd5485, 0d3FF0000000000000;
	fma.rn.f64 	%fd5496, %fd5495, %fd5485, 0d3FF0000000000000;
	{
	.reg .b32 %temp; 
	mov.b64 	{%r174, %temp}, %fd5496;
	}
	{
	.reg .b32 %temp; 
	mov.b64 	{%temp, %r175}, %fd5496;
	}
	shl.b32 	%r2019, %r173, 20;
	add.s32 	%r2020, %r2019, %r175;
	mov.b64 	%fd10220, {%r174, %r2020};
	{
	.reg .b32 %temp; 
	mov.b64 	{%temp, %r2021}, %fd711;
	}
	mov.b32 	%f46, %r2021;
	abs.f32 	%f4, %f46;
	setp.lt.f32 	%p1062, %f4, 0f4086232B;
	@%p1062 bra 	$L__BB1_598;
	setp.lt.f64 	%p1063, %fd711, 0d0000000000000000;
	add.f64 	%fd5497, %fd711, 0d7FF0000000000000;
	selp.f64 	%fd10220, 0d0000000000000000, %fd5497, %p1063;
	setp.geu.f32 	%p1064, %f4, 0f40874800;
	@%p1064 bra 	$L__BB1_598;
	shr.u32 	%r2022, %r173, 31;
	add.s32 	%r2023, %r173, %r2022;
	shr.s32 	%r2024, %r2023, 1;
	shl.b32 	%r2025, %r2024, 20;
	add.s32 	%r2026, %r175, %r2025;
	mov.b64 	%fd5498, {%r174, %r2026};
	sub.s32 	%r2027, %r173, %r2024;
	shl.b32 	%r2028, %r2027, 20;
	add.s32 	%r2029, %r2028, 1072693248;
	mov.b32 	%r2030, 0;
	mov.b64 	%fd5499, {%r2030, %r2029};
	mul.f64 	%fd10220, %fd5499, %fd5498;
$L__BB1_598:
	setp.geu.f64 	%p1065, %fd606, %fd260;
	mul.f64 	%fd5500, %fd676, %fd689;
	mul.f64 	%fd716, %fd5500, %fd10220;
	@%p1065 bra 	$L__BB1_627;
	ld.param.u32 	%r7902, [_Z13distributor_PdPdS_S_iii_param_5];
	setp.lt.s32 	%p1103, %r7902, 1;
	sub.f64 	%fd717, %fd260, %fd606;
	mov.f64 	%fd10226, 0d0000000000000000;
	@%p1103 bra 	$L__BB1_626;
	setp.eq.s32 	%p1104, %r78, 0;
	{
	.reg .b32 %temp; 
	mov.b64 	{%temp, %r176}, %fd717;
	}
	abs.f64 	%fd718, %fd717;
	mov.f64 	%fd10226, 0d0000000000000000;
	mov.b32 	%r8066, 0;
	@%p1104 bra 	$L__BB1_617;
	mov.f64 	%fd10226, 0d0000000000000000;
	mov.b32 	%r8065, 0;
$L__BB1_602:
	setp.neu.f64 	%p1105, %fd717, 0d0000000000000000;
	setp.lt.s32 	%p1106, %r176, 0;
	mul.wide.u32 	%rd466, %r8065, 8;
	add.s64 	%rd66, %rd284, %rd466;
	ld.f64 	%fd720, [%rd66];
	add.s32 	%r2082, %r8065, 1;
	cvt.rn.f64.u32 	%fd721, %r2082;
	{
	.reg .b32 %temp; 
	mov.b64 	{%temp, %r178}, %fd721;
	}
	shr.u32 	%r2083, %r178, 20;
	and.b32  	%r2084, %r2083, 2047;
	add.s32 	%r2085, %r2084, -1012;
	mov.b64 	%rd467, %fd721;
	shl.b64 	%rd468, %rd467, %r2085;
	setp.eq.s64 	%p1107, %rd468, -9223372036854775808;
	{ // callseq 298, 0
	.param .b64 param0;
	st.param.f64 	[param0], %fd718;
	.param .b64 param1;
	st.param.f64 	[param1], %fd721;
	.param .b64 retval0;
	call.uni (retval0), 
	__internal_accurate_pow, 
	(
	param0, 
	param1
	);
	ld.param.f64 	%fd5527, [retval0];
	} // callseq 298
	and.pred  	%p49, %p1106, %p1107;
	neg.f64 	%fd5529, %fd5527;
	selp.f64 	%fd10223, %fd5529, %fd5527, %p49;
	@%p1105 bra 	$L__BB1_604;
	setp.eq.s64 	%p1108, %rd468, -9223372036854775808;
	selp.b32 	%r2086, %r176, 0, %p1108;
	setp.lt.s32 	%p1109, %r178, 0;
	or.b32  	%r2087, %r2086, 2146435072;
	selp.b32 	%r2088, %r2087, %r2086, %p1109;
	mov.b32 	%r2089, 0;
	mov.b64 	%fd10223, {%r2089, %r2088};
$L__BB1_604:
	add.f64 	%fd5530, %fd717, %fd721;
	{
	.reg .b32 %temp; 
	mov.b64 	{%temp, %r2090}, %fd5530;
	}
	and.b32  	%r2091, %r2090, 2146435072;
	setp.ne.s32 	%p1110, %r2091, 2146435072;
	@%p1110 bra 	$L__BB1_609;
	setp.num.f64 	%p1111, %fd717, %fd717;
	@%p1111 bra 	$L__BB1_607;
	add.rn.f64 	%fd10223, %fd717, %fd721;
	bra.uni 	$L__BB1_609;
$L__BB1_607:
	setp.neu.f64 	%p1112, %fd718, 0d7FF0000000000000;
	@%p1112 bra 	$L__BB1_609;
	setp.lt.s32 	%p1113, %r178, 0;
	selp.b32 	%r2092, 0, 2146435072, %p1113;
	and.b32  	%r2093, %r178, 2147483647;
	setp.ne.s32 	%p1114, %r2093, 1071644672;
	or.b32  	%r2094, %r2092, -2147483648;
	selp.b32 	%r2095, %r2094, %r2092, %p1114;
	selp.b32 	%r2096, %r2095, %r2092, %p49;
	mov.b32 	%r2097, 0;
	mov.b64 	%fd10223, {%r2097, %r2096};
$L__BB1_609:
	setp.eq.f64 	%p1115, %fd717, 0d3FF0000000000000;
	setp.neu.f64 	%p1116, %fd717, 0d0000000000000000;
	setp.lt.s32 	%p1117, %r176, 0;
	selp.f64 	%fd5531, 0d3FF0000000000000, %fd10223, %p1115;
	div.rn.f64 	%fd5532, %fd720, %fd721;
	fma.rn.f64 	%fd728, %fd5532, %fd5531, %fd10226;
	ld.f64 	%fd729, [%rd66+8];
	add.s32 	%r8065, %r8065, 2;
	cvt.rn.f64.u32 	%fd730, %r8065;
	{
	.reg .b32 %temp; 
	mov.b64 	{%temp, %r180}, %fd730;
	}
	shr.u32 	%r2098, %r180, 20;
	and.b32  	%r2099, %r2098, 2047;
	add.s32 	%r2100, %r2099, -1012;
	mov.b64 	%rd469, %fd730;
	shl.b64 	%rd470, %rd469, %r2100;
	setp.eq.s64 	%p1118, %rd470, -9223372036854775808;
	{ // callseq 299, 0
	.param .b64 param0;
	st.param.f64 	[param0], %fd718;
	.param .b64 param1;
	st.param.f64 	[param1], %fd730;
	.param .b64 retval0;
	call.uni (retval0), 
	__internal_accurate_pow, 
	(
	param0, 
	param1
	);
	ld.param.f64 	%fd5533, [retval0];
	} // callseq 299
	and.pred  	%p50, %p1117, %p1118;
	neg.f64 	%fd5535, %fd5533;
	selp.f64 	%fd10225, %fd5535, %fd5533, %p50;
	@%p1116 bra 	$L__BB1_611;
	setp.eq.s64 	%p1119, %rd470, -9223372036854775808;
	selp.b32 	%r2101, %r176, 0, %p1119;
	setp.lt.s32 	%p1120, %r180, 0;
	or.b32  	%r2102, %r2101, 2146435072;
	selp.b32 	%r2103, %r2102, %r2101, %p1120;
	mov.b32 	%r2104, 0;
	mov.b64 	%fd10225, {%r2104, %r2103};
$L__BB1_611:
	add.f64 	%fd5536, %fd717, %fd730;
	{
	.reg .b32 %temp; 
	mov.b64 	{%temp, %r2105}, %fd5536;
	}
	and.b32  	%r2106, %r2105, 2146435072;
	setp.ne.s32 	%p1121, %r2106, 2146435072;
	@%p1121 bra 	$L__BB1_616;
	setp.nan.f64 	%p1122, %fd717, %fd717;
	@%p1122 bra 	$L__BB1_615;
	setp.neu.f64 	%p1123, %fd718, 0d7FF0000000000000;
	@%p1123 bra 	$L__BB1_616;
	setp.lt.s32 	%p1124, %r180, 0;
	selp.b32 	%r2107, 0, 2146435072, %p1124;
	and.b32  	%r2108, %r180, 2147483647;
	setp.ne.s32 	%p1125, %r2108, 1071644672;
	or.b32  	%r2109, %r2107, -2147483648;
	selp.b32 	%r2110, %r2109, %r2107, %p1125;
	selp.b32 	%r2111, %r2110, %r2107, %p50;
	mov.b32 	%r2112, 0;
	mov.b64 	%fd10225, {%r2112, %r2111};
	bra.uni 	$L__BB1_616;
$L__BB1_615:
	add.rn.f64 	%fd10225, %fd717, %fd730;
$L__BB1_616:
	setp.eq.f64 	%p1126, %fd717, 0d3FF0000000000000;
	selp.f64 	%fd5537, 0d3FF0000000000000, %fd10225, %p1126;
	div.rn.f64 	%fd5538, %fd729, %fd730;
	fma.rn.f64 	%fd10226, %fd5538, %fd5537, %fd728;
	setp.ne.s32 	%p1127, %r8065, %r77;
	mov.u32 	%r8066, %r77;
	@%p1127 bra 	$L__BB1_602;
$L__BB1_617:
	setp.eq.s32 	%p1128, %r79, 0;
	@%p1128 bra 	$L__BB1_626;
	setp.neu.f64 	%p1129, %fd717, 0d0000000000000000;
	setp.lt.s32 	%p1130, %r176, 0;
	mul.wide.u32 	%rd471, %r8066, 8;
	add.s64 	%rd472, %rd284, %rd471;
	ld.f64 	%fd740, [%rd472];
	add.s32 	%r2113, %r8066, 1;
	cvt.rn.f64.u32 	%fd741, %r2113;
	{
	.reg .b32 %temp; 
	mov.b64 	{%temp, %r182}, %fd741;
	}
	shr.u32 	%r2114, %r182, 20;
	and.b32  	%r2115, %r2114, 2047;
	add.s32 	%r2116, %r2115, -1012;
	mov.b64 	%rd473, %fd741;
	shl.b64 	%rd474, %rd473, %r2116;
	setp.eq.s64 	%p1131, %rd474, -9223372036854775808;
	{ // callseq 300, 0
	.param .b64 param0;
	st.param.f64 	[param0], %fd718;
	.param .b64 param1;
	st.param.f64 	[param1], %fd741;
	.param .b64 retval0;
	call.uni (retval0), 
	__internal_accurate_pow, 
	(
	param0, 
	param1
	);
	ld.param.f64 	%fd5539, [retval0];
	} // callseq 300
	and.pred  	%p51, %p1130, %p1131;
	neg.f64 	%fd5541, %fd5539;
	selp.f64 	%fd10229, %fd5541, %fd5539, %p51;
	@%p1129 bra 	$L__BB1_620;
	setp.eq.s64 	%p1132, %rd474, -9223372036854775808;
	selp.b32 	%r2117, %r176, 0, %p1132;
	setp.lt.s32 	%p1133, %r182, 0;
	or.b32  	%r2118, %r2117, 2146435072;
	selp.b32 	%r2119, %r2118, %r2117, %p1133;
	mov.b32 	%r2120, 0;
	mov.b64 	%fd10229, {%r2120, %r2119};
$L__BB1_620:
	add.f64 	%fd5542, %fd717, %fd741;
	{
	.reg .b32 %temp; 
	mov.b64 	{%temp, %r2121}, %fd5542;
	}
	and.b32  	%r2122, %r2121, 2146435072;
	setp.ne.s32 	%p1134, %r2122, 2146435072;
	@%p1134 bra 	$L__BB1_625;
	setp.nan.f64 	%p1135, %fd717, %fd717;
	@%p1135 bra 	$L__BB1_624;
	setp.neu.f64 	%p1136, %fd718, 0d7FF0000000000000;
	@%p1136 bra 	$L__BB1_625;
	setp.lt.s32 	%p1137, %r182, 0;
	selp.b32 	%r2123, 0, 2146435072, %p1137;
	and.b32  	%r2124, %r182, 2147483647;
	setp.ne.s32 	%p1138, %r2124, 1071644672;
	or.b32  	%r2125, %r2123, -2147483648;
	selp.b32 	%r2126, %r2125, %r2123, %p1138;
	selp.b32 	%r2127, %r2126, %r2123, %p51;
	mov.b32 	%r2128, 0;
	mov.b64 	%fd10229, {%r2128, %r2127};
	bra.uni 	$L__BB1_625;
$L__BB1_624:
	add.rn.f64 	%fd10229, %fd717, %fd741;
$L__BB1_625:
	setp.eq.f64 	%p1139, %fd717, 0d3FF0000000000000;
	selp.f64 	%fd5543, 0d3FF0000000000000, %fd10229, %p1139;
	div.rn.f64 	%fd5544, %fd740, %fd741;
	fma.rn.f64 	%fd10226, %fd5544, %fd5543, %fd10226;
$L__BB1_626:
	sub.f64 	%fd10241, %fd258, %fd10226;
	bra.uni 	$L__BB1_655;
$L__BB1_627:
	ld.param.u32 	%r7901, [_Z13distributor_PdPdS_S_iii_param_5];
	setp.lt.s32 	%p1066, %r7901, 1;
	sub.f64 	%fd751, %fd606, %fd260;
	mov.f64 	%fd10236, 0d0000000000000000;
	@%p1066 bra 	$L__BB1_654;
	setp.eq.s32 	%p1067, %r78, 0;
	{
	.reg .b32 %temp; 
	mov.b64 	{%temp, %r183}, %fd751;
	}
	abs.f64 	%fd752, %fd751;
	mov.f64 	%fd10236, 0d0000000000000000;
	mov.b32 	%r8068, 0;
	@%p1067 bra 	$L__BB1_645;
	mov.f64 	%fd10236, 0d0000000000000000;
	mov.b32 	%r8067, 0;
$L__BB1_630:
	setp.neu.f64 	%p1068, %fd751, 0d0000000000000000;
	setp.lt.s32 	%p1069, %r183, 0;
	mul.wide.u32 	%rd457, %r8067, 8;
	add.s64 	%rd70, %rd284, %rd457;
	ld.f64 	%fd754, [%rd70];
	add.s32 	%r2033, %r8067, 1;
	cvt.rn.f64.u32 	%fd755, %r2033;
	{
	.reg .b32 %temp; 
	mov.b64 	{%temp, %r185}, %fd755;
	}
	shr.u32 	%r2034, %r185, 20;
	and.b32  	%r2035, %r2034, 2047;
	add.s32 	%r2036, %r2035, -1012;
	mov.b64 	%rd458, %fd755;
	shl.b64 	%rd459, %rd458, %r2036;
	setp.eq.s64 	%p1070, %rd459, -9223372036854775808;
	{ // callseq 295, 0
	.param .b64 param0;
	st.param.f64 	[param0], %fd752;
	.param .b64 param1;
	st.param.f64 	[param1], %fd755;
	.param .b64 retval0;
	call.uni (retval0), 
	__internal_accurate_pow, 
	(
	param0, 
	param1
	);
	ld.param.f64 	%fd5505, [retval0];
	} // callseq 295
	and.pred  	%p52, %p1069, %p1070;
	neg.f64 	%fd5507, %fd5505;
	selp.f64 	%fd10233, %fd5507, %fd5505, %p52;
	@%p1068 bra 	$L__BB1_632;
	setp.eq.s64 	%p1071, %rd459, -9223372036854775808;
	selp.b32 	%r2037, %r183, 0, %p1071;
	setp.lt.s32 	%p1072, %r185, 0;
	or.b32  	%r2038, %r2037, 2146435072;
	selp.b32 	%r2039, %r2038, %r2037, %p1072;
	mov.b32 	%r2040, 0;
	mov.b64 	%fd10233, {%r2040, %r2039};
$L__BB1_632:
	add.f64 	%fd5508, %fd751, %fd755;
	{
	.reg .b32 %temp; 
	mov.b64 	{%temp, %r2041}, %fd5508;
	}
	and.b32  	%r2042, %r2041, 2146435072;
	setp.ne.s32 	%p1073, %r2042, 2146435072;
	@%p1073 bra 	$L__BB1_637;
	setp.num.f64 	%p1074, %fd751, %fd751;
	@%p1074 bra 	$L__BB1_635;
	add.rn.f64 	%fd10233, %fd751, %fd755;
	bra.uni 	$L__BB1_637;
$L__BB1_635:
	setp.neu.f64 	%p1075, %fd752, 0d7FF0000000000000;
	@%p1075 bra 	$L__BB1_637;
	setp.lt.s32 	%p1076, %r185, 0;
	selp.b32 	%r2043, 0, 2146435072, %p1076;
	and.b32  	%r2044, %r185, 2147483647;
	setp.ne.s32 	%p1077, %r2044, 1071644672;
	or.b32  	%r2045, %r2043, -2147483648;
	selp.b32 	%r2046, %r2045, %r2043, %p1077;
	selp.b32 	%r2047, %r2046, %r2043, %p52;
	mov.b32 	%r2048, 0;
	mov.b64 	%fd10233, {%r2048, %r2047};
$L__BB1_637:
	setp.eq.f64 	%p1078, %fd751, 0d3FF0000000000000;
	setp.neu.f64 	%p1079, %fd751, 0d0000000000000000;
	setp.lt.s32 	%p1080, %r183, 0;
	selp.f64 	%fd5509, 0d3FF0000000000000, %fd10233, %p1078;
	div.rn.f64 	%fd5510, %fd754, %fd755;
	fma.rn.f64 	%fd762, %fd5510, %fd5509, %fd10236;
	ld.f64 	%fd763, [%rd70+8];
	add.s32 	%r8067, %r8067, 2;
	cvt.rn.f64.u32 	%fd764, %r8067;
	{
	.reg .b32 %temp; 
	mov.b64 	{%temp, %r187}, %fd764;
	}
	shr.u32 	%r2049, %r187, 20;
	and.b32  	%r2050, %r2049, 2047;
	add.s32 	%r2051, %r2050, -1012;
	mov.b64 	%rd460, %fd764;
	shl.b64 	%rd461, %rd460, %r2051;
	setp.eq.s64 	%p1081, %rd461, -9223372036854775808;
	{ // callseq 296, 0
	.param .b64 param0;
	st.param.f64 	[param0], %fd752;
	.param .b64 param1;
	st.param.f64 	[param1], %fd764;
	.param .b64 retval0;
	call.uni (retval0), 
	__internal_accurate_pow, 
	(
	param0, 
	param1
	);
	ld.param.f64 	%fd5511, [retval0];
	} // callseq 296
	and.pred  	%p53, %p1080, %p1081;
	neg.f64 	%fd5513, %fd5511;
	selp.f64 	%fd10235, %fd5513, %fd5511, %p53;
	@%p1079 bra 	$L__BB1_639;
	setp.eq.s64 	%p1082, %rd461, -9223372036854775808;
	selp.b32 	%r2052, %r183, 0, %p1082;
	setp.lt.s32 	%p1083, %r187, 0;
	or.b32  	%r2053, %r2052, 2146435072;
	selp.b32 	%r2054, %r2053, %r2052, %p1083;
	mov.b32 	%r2055, 0;
	mov.b64 	%fd10235, {%r2055, %r2054};
$L__BB1_639:
	add.f64 	%fd5514, %fd751, %fd764;
	{
	.reg .b32 %temp; 
	mov.b64 	{%temp, %r2056}, %fd5514;
	}
	and.b32  	%r2057, %r2056, 2146435072;
	setp.ne.s32 	%p1084, %r2057, 2146435072;
	@%p1084 bra 	$L__BB1_644;
	setp.nan.f64 	%p1085, %fd751, %fd751;
	@%p1085 bra 	$L__BB1_643;
	setp.neu.f64 	%p1086, %fd752, 0d7FF0000000000000;
	@%p1086 bra 	$L__BB1_644;
	setp.lt.s32 	%p1087, %r187, 0;
	selp.b32 	%r2058, 0, 2146435072, %p1087;
	and.b32  	%r2059, %r187, 2147483647;
	setp.ne.s32 	%p1088, %r2059, 1071644672;
	or.b32  	%r2060, %r2058, -2147483648;
	selp.b32 	%r2061, %r2060, %r2058, %p1088;
	selp.b32 	%r2062, %r2061, %r2058, %p53;
	mov.b32 	%r2063, 0;
	mov.b64 	%fd10235, {%r2063, %r2062};
	bra.uni 	$L__BB1_644;
$L__BB1_643:
	add.rn.f64 	%fd10235, %fd751, %fd764;
$L__BB1_644:
	setp.eq.f64 	%p1089, %fd751, 0d3FF0000000000000;
	selp.f64 	%fd5515, 0d3FF0000000000000, %fd10235, %p1089;
	div.rn.f64 	%fd5516, %fd763, %fd764;
	fma.rn.f64 	%fd10236, %fd5516, %fd5515, %fd762;
	setp.ne.s32 	%p1090, %r8067, %r77;
	mov.u32 	%r8068, %r77;
	@%p1090 bra 	$L__BB1_630;
$L__BB1_645:
	setp.eq.s32 	%p1091, %r79, 0;
	@%p1091 bra 	$L__BB1_654;
	setp.neu.f64 	%p1092, %fd751, 0d0000000000000000;
	setp.lt.s32 	%p1093, %r183, 0;
	mul.wide.u32 	%rd462, %r8068, 8;
	add.s64 	%rd463, %rd284, %rd462;
	ld.f64 	%fd774, [%rd463];
	add.s32 	%r2064, %r8068, 1;
	cvt.rn.f64.u32 	%fd775, %r2064;
	{
	.reg .b32 %temp; 
	mov.b64 	{%temp, %r189}, %fd775;
	}
	shr.u32 	%r2065, %r189, 20;
	and.b32  	%r2066, %r2065, 2047;
	add.s32 	%r2067, %r2066, -1012;
	mov.b64 	%rd464, %fd775;
	shl.b64 	%rd465, %rd464, %r2067;
	setp.eq.s64 	%p1094, %rd465, -9223372036854775808;
	{ // callseq 297, 0
	.param .b64 param0;
	st.param.f64 	[param0], %fd752;
	.param .b64 param1;
	st.param.f64 	[param1], %fd775;
	.param .b64 retval0;
	call.uni (retval0), 
	__internal_accurate_pow, 
	(
	param0, 
	param1
	);
	ld.param.f64 	%fd5517, [retval0];
	} // callseq 297
	and.pred  	%p54, %p1093, %p1094;
	neg.f64 	%fd5519, %fd5517;
	selp.f64 	%fd10239, %fd5519, %fd5517, %p54;
	@%p1092 bra 	$L__BB1_648;
	setp.eq.s64 	%p1095, %rd465, -9223372036854775808;
	selp.b32 	%r2068, %r183, 0, %p1095;
	setp.lt.s32 	%p1096, %r189, 0;
	or.b32  	%r2069, %r2068, 2146435072;
	selp.b32 	%r2070, %r2069, %r2068, %p1096;
	mov.b32 	%r2071, 0;
	mov.b64 	%fd10239, {%r2071, %r2070};
$L__BB1_648:
	add.f64 	%fd5520, %fd751, %fd775;
	{
	.reg .b32 %temp; 
	mov.b64 	{%temp, %r2072}, %fd5520;
	}
	and.b32  	%r2073, %r2072, 2146435072;
	setp.ne.s32 	%p1097, %r2073, 2146435072;
	@%p1097 bra 	$L__BB1_653;
	setp.nan.f64 	%p1098, %fd751, %fd751;
	@%p1098 bra 	$L__BB1_652;
	setp.neu.f64 	%p1099, %fd752, 0d7FF0000000000000;
	@%p1099 bra 	$L__BB1_653;
	setp.lt.s32 	%p1100, %r189, 0;
	selp.b32 	%r2074, 0, 2146435072, %p1100;
	and.b32  	%r2075, %r189, 2147483647;
	setp.ne.s32 	%p1101, %r2075, 1071644672;
	or.b32  	%r2076, %r2074, -2147483648;
	selp.b32 	%r2077, %r2076, %r2074, %p1101;
	selp.b32 	%r2078, %r2077, %r2074, %p54;
	mov.b32 	%r2079, 0;
	mov.b64 	%fd10239, {%r2079, %r2078};
	bra.uni 	$L__BB1_653;
$L__BB1_652:
	add.rn.f64 	%fd10239, %fd751, %fd775;
$L__BB1_653:
	setp.eq.f64 	%p1102, %fd751, 0d3FF0000000000000;
	selp.f64 	%fd5521, 0d3FF0000000000000, %fd10239, %p1102;
	div.rn.f64 	%fd5522, %fd774, %fd775;
	fma.rn.f64 	%fd10236, %fd5522, %fd5521, %fd10236;
$L__BB1_654:
	add.f64 	%fd10241, %fd258, %fd10236;
$L__BB1_655:
	setp.ne.s32 	%p1140, %r167, 2146435072;
	sub.f64 	%fd786, %fd600, %fd10241;
	mov.f64 	%fd10242, %fd10277;
	@%p1140 bra 	$L__BB1_660;
	setp.num.f64 	%p1141, %fd677, %fd677;
	@%p1141 bra 	$L__BB1_658;
	mov.f64 	%fd5545, 0d4000000000000000;
	add.rn.f64 	%fd10242, %fd677, %fd5545;
	bra.uni 	$L__BB1_660;
$L__BB1_658:
	setp.neu.f64 	%p1142, %fd678, 0d7FF0000000000000;
	mov.f64 	%fd10242, %fd10277;
	@%p1142 bra 	$L__BB1_660;
	setp.lt.s32 	%p1143, %r166, 0;
	selp.b32 	%r2129, %r95, %r94, %p23;
	selp.b32 	%r2130, %r2129, %r94, %p1143;
	mov.b32 	%r2131, 0;
	mov.b64 	%fd10242, {%r2131, %r2130};
$L__BB1_660:
	setp.eq.f64 	%p1144, %fd677, 0d3FF0000000000000;
	setp.lt.s32 	%p1145, %r76, 0;
	setp.eq.s32 	%p1146, %r1410, 1072693248;
	add.f64 	%fd5546, %fd10242, 0d3FF0000000000000;
	sqrt.rn.f64 	%fd5547, %fd5546;
	mul.f64 	%fd5548, %fd5547, 0d3FF8000000000000;
	selp.f64 	%fd790, 0d4000F876CCDF6CDA, %fd5548, %p1144;
	{
	.reg .b32 %temp; 
	mov.b64 	{%temp, %r190}, %fd790;
	}
	abs.f64 	%fd791, %fd790;
	{ // callseq 301, 0
	.param .b64 param0;
	st.param.f64 	[param0], %fd791;
	.param .b64 param1;
	st.param.f64 	[param1], 0d4010000000000000;
	.param .b64 retval0;
	call.uni (retval0), 
	__internal_accurate_pow, 
	(
	param0, 
	param1
	);
	ld.param.f64 	%fd5549, [retval0];
	} // callseq 301
	setp.lt.s32 	%p1148, %r190, 0;
	neg.f64 	%fd5551, %fd5549;
	selp.f64 	%fd5552, %fd5551, %fd5549, %p1146;
	selp.f64 	%fd5553, %fd5552, %fd5549, %p1148;
	setp.eq.f64 	%p1149, %fd790, 0d0000000000000000;
	selp.b32 	%r2132, %r190, 0, %p1146;
	or.b32  	%r2133, %r2132, 2146435072;
	selp.b32 	%r2134, %r2133, %r2132, %p1145;
	mov.b32 	%r2135, 0;
	mov.b64 	%fd5554, {%r2135, %r2134};
	selp.f64 	%fd10243, %fd5554, %fd5553, %p1149;
	add.f64 	%fd5555, %fd790, 0d4010000000000000;
	{
	.reg .b32 %temp; 
	mov.b64 	{%temp, %r2136}, %fd5555;
	}
	and.b32  	%r2137, %r2136, 2146435072;
	setp.ne.s32 	%p1150, %r2137, 2146435072;
	@%p1150 bra 	$L__BB1_665;
	setp.num.f64 	%p1151, %fd790, %fd790;
	@%p1151 bra 	$L__BB1_663;
	mov.f64 	%fd5556, 0d4010000000000000;
	add.rn.f64 	%fd10243, %fd790, %fd5556;
	bra.uni 	$L__BB1_665;
$L__BB1_663:
	setp.neu.f64 	%p1152, %fd791, 0d7FF0000000000000;
	@%p1152 bra 	$L__BB1_665;
	setp.lt.s32 	%p1153, %r190, 0;
	selp.b32 	%r2138, %r100, %r99, %p24;
	selp.b32 	%r2139, %r2138, %r99, %p1153;
	mov.b32 	%r2140, 0;
	mov.b64 	%fd10243, {%r2140, %r2139};
$L__BB1_665:
	setp.lt.s32 	%p1154, %r75, 0;
	setp.eq.s32 	%p1155, %r1408, 1062207488;
	setp.eq.f64 	%p1157, %fd790, 0d3FF0000000000000;
	selp.f64 	%fd5557, 0d3FF0000000000000, %fd10243, %p1157;
	div.rn.f64 	%fd5558, %fd249, %fd5557;
	mul.f64 	%fd796, %fd5558, 0d4010000000000000;
	{
	.reg .b32 %temp; 
	mov.b64 	{%temp, %r191}, %fd786;
	}
	abs.f64 	%fd797, %fd786;
	{ // callseq 302, 0
	.param .b64 param0;
	st.param.f64 	[param0], %fd797;
	.param .b64 param1;
	st.param.f64 	[param1], 0d4000000000000000;
	.param .b64 retval0;
	call.uni (retval0), 
	__internal_accurate_pow, 
	(
	param0, 
	param1
	);
	ld.param.f64 	%fd5559, [retval0];
	} // callseq 302
	setp.lt.s32 	%p1158, %r191, 0;
	neg.f64 	%fd5561, %fd5559;
	selp.f64 	%fd5562, %fd5561, %fd5559, %p1155;
	selp.f64 	%fd5563, %fd5562, %fd5559, %p1158;
	setp.eq.f64 	%p1159, %fd786, 0d0000000000000000;
	selp.b32 	%r2141, %r191, 0, %p1155;
	or.b32  	%r2142, %r2141, 2146435072;
	selp.b32 	%r2143, %r2142, %r2141, %p1154;
	mov.b32 	%r2144, 0;
	mov.b64 	%fd5564, {%r2144, %r2143};
	selp.f64 	%fd10244, %fd5564, %fd5563, %p1159;
	add.f64 	%fd5565, %fd786, 0d4000000000000000;
	{
	.reg .b32 %temp; 
	mov.b64 	{%temp, %r2145}, %fd5565;
	}
	and.b32  	%r2146, %r2145, 2146435072;
	setp.ne.s32 	%p1160, %r2146, 2146435072;
	@%p1160 bra 	$L__BB1_670;
	setp.num.f64 	%p1161, %fd786, %fd786;
	@%p1161 bra 	$L__BB1_668;
	mov.f64 	%fd5566, 0d4000000000000000;
	add.rn.f64 	%fd10244, %fd786, %fd5566;
	bra.uni 	$L__BB1_670;
$L__BB1_668:
	setp.neu.f64 	%p1162, %fd797, 0d7FF0000000000000;
	@%p1162 bra 	$L__BB1_670;
	setp.lt.s32 	%p1163, %r191, 0;
	selp.b32 	%r2147, %r95, %r94, %p23;
	selp.b32 	%r2148, %r2147, %r94, %p1163;
	mov.b32 	%r2149, 0;
	mov.b64 	%fd10244, {%r2149, %r2148};
$L__BB1_670:
	setp.ne.s32 	%p1164, %r171, 2146435072;
	setp.eq.f64 	%p1165, %fd786, 0d3FF0000000000000;
	selp.f64 	%fd802, 0d3FF0000000000000, %fd10244, %p1165;
	mov.f64 	%fd10245, %fd10276;
	@%p1164 bra 	$L__BB1_675;
	setp.num.f64 	%p1166, %fd602, %fd602;
	@%p1166 bra 	$L__BB1_673;
	mov.f64 	%fd5567, 0d4000000000000000;
	add.rn.f64 	%fd10245, %fd602, %fd5567;
	bra.uni 	$L__BB1_675;
$L__BB1_673:
	setp.neu.f64 	%p1167, %fd696, 0d7FF0000000000000;
	mov.f64 	%fd10245, %fd10276;
	@%p1167 bra 	$L__BB1_675;
	setp.lt.s32 	%p1168, %r170, 0;
	selp.b32 	%r2150, %r95, %r94, %p23;
	selp.b32 	%r2151, %r2150, %r94, %p1168;
	mov.b32 	%r2152, 0;
	mov.b64 	%fd10245, {%r2152, %r2151};
$L__BB1_675:
	setp.eq.f64 	%p1169, %fd602, 0d3FF0000000000000;
	setp.ne.s32 	%p1170, %r167, 2146435072;
	selp.f64 	%fd5568, 0d3FF0000000000000, %fd10245, %p1169;
	add.f64 	%fd806, %fd802, %fd5568;
	mov.f64 	%fd10246, %fd10277;
	@%p1170 bra 	$L__BB1_680;
	setp.num.f64 	%p1171, %fd677, %fd677;
	@%p1171 bra 	$L__BB1_678;
	mov.f64 	%fd5569, 0d4000000000000000;
	add.rn.f64 	%fd10246, %fd677, %fd5569;
	bra.uni 	$L__BB1_680;
$L__BB1_678:
	setp.neu.f64 	%p1172, %fd678, 0d7FF0000000000000;
	mov.f64 	%fd10246, %fd10277;
	@%p1172 bra 	$L__BB1_680;
	setp.lt.s32 	%p1173, %r166, 0;
	selp.b32 	%r2153, %r95, %r94, %p23;
	selp.b32 	%r2154, %r2153, %r94, %p1173;
	mov.b32 	%r2155, 0;
	mov.b64 	%fd10246, {%r2155, %r2154};
$L__BB1_680:
	setp.eq.f64 	%p1174, %fd677, 0d3FF0000000000000;
	setp.lt.s32 	%p1175, %r75, 0;
	setp.eq.s32 	%p1176, %r1408, 1062207488;
	add.f64 	%fd5570, %fd10246, 0d3FF0000000000000;
	sqrt.rn.f64 	%fd5571, %fd5570;
	mul.f64 	%fd5572, %fd5571, 0d3FF8000000000000;
	selp.f64 	%fd810, 0d4000F876CCDF6CDA, %fd5572, %p1174;
	{
	.reg .b32 %temp; 
	mov.b64 	{%temp, %r192}, %fd810;
	}
	abs.f64 	%fd811, %fd810;
	{ // callseq 303, 0
	.param .b64 param0;
	st.param.f64 	[param0], %fd811;
	.param .b64 param1;
	st.param.f64 	[param1], 0d4000000000000000;
	.param .b64 retval0;
	call.uni (retval0), 
	__internal_accurate_pow, 
	(
	param0, 
	param1
	);
	ld.param.f64 	%fd5573, [retval0];
	} // callseq 303
	setp.lt.s32 	%p1178, %r192, 0;
	neg.f64 	%fd5575, %fd5573;
	selp.f64 	%fd5576, %fd5575, %fd5573, %p1176;
	selp.f64 	%fd5577, %fd5576, %fd5573, %p1178;
	setp.eq.f64 	%p1179, %fd810, 0d0000000000000000;
	selp.b32 	%r2156, %r192, 0, %p1176;
	or.b32  	%r2157, %r2156, 2146435072;
	selp.b32 	%r2158, %r2157, %r2156, %p1175;
	mov.b32 	%r2159, 0;
	mov.b64 	%fd5578, {%r2159, %r2158};
	selp.f64 	%fd10247, %fd5578, %fd5577, %p1179;
	add.f64 	%fd5579, %fd810, 0d4000000000000000;
	{
	.reg .b32 %temp; 
	mov.b64 	{%temp, %r2160}, %fd5579;
	}
	and.b32  	%r2161, %r2160, 2146435072;
	setp.ne.s32 	%p1180, %r2161, 2146435072;
	@%p1180 bra 	$L__BB1_685;
	setp.num.f64 	%p1181, %fd810, %fd810;
	@%p1181 bra 	$L__BB1_683;
	mov.f64 	%fd5580, 0d4000000000000000;
	add.rn.f64 	%fd10247, %fd810, %fd5580;
	bra.uni 	$L__BB1_685;
$L__BB1_683:
	setp.neu.f64 	%p1182, %fd811, 0d7FF0000000000000;
	@%p1182 bra 	$L__BB1_685;
	setp.lt.s32 	%p1183, %r192, 0;
	selp.b32 	%r2162, %r95, %r94, %p23;
	selp.b32 	%r2163, %r2162, %r94, %p1183;
	mov.b32 	%r2164, 0;
	mov.b64 	%fd10247, {%r2164, %r2163};
$L__BB1_685:
	setp.eq.f64 	%p1184, %fd810, 0d3FF0000000000000;
	selp.f64 	%fd5581, 0d3FF0000000000000, %fd10247, %p1184;
	mul.f64 	%fd5582, %fd806, 0dC000000000000000;
	div.rn.f64 	%fd816, %fd5582, %fd5581;
	fma.rn.f64 	%fd5583, %fd816, 0d3FF71547652B82FE, 0d4338000000000000;
	{
	.reg .b32 %temp; 
	mov.b64 	{%r193, %temp}, %fd5583;
	}
	mov.f64 	%fd5584, 0dC338000000000000;
	add.rn.f64 	%fd5585, %fd5583, %fd5584;
	fma.rn.f64 	%fd5586, %fd5585, 0dBFE62E42FEFA39EF, %fd816;
	fma.rn.f64 	%fd5587, %fd5585, 0dBC7ABC9E3B39803F, %fd5586;
	fma.rn.f64 	%fd5588, %fd5587, 0d3E5ADE1569CE2BDF, 0d3E928AF3FCA213EA;
	fma.rn.f64 	%fd5589, %fd5588, %fd5587, 0d3EC71DEE62401315;
	fma.rn.f64 	%fd5590, %fd5589, %fd5587, 0d3EFA01997C89EB71;
	fma.rn.f64 	%fd5591, %fd5590, %fd5587, 0d3F2A01A014761F65;
	fma.rn.f64 	%fd5592, %fd5591, %fd5587, 0d3F56C16C1852B7AF;
	fma.rn.f64 	%fd5593, %fd5592, %fd5587, 0d3F81111111122322;
	fma.rn.f64 	%fd5594, %fd5593, %fd5587, 0d3FA55555555502A1;
	fma.rn.f64 	%fd5595, %fd5594, %fd5587, 0d3FC5555555555511;
	fma.rn.f64 	%fd5596, %fd5595, %fd5587, 0d3FE000000000000B;
	fma.rn.f64 	%fd5597, %fd5596, %fd5587, 0d3FF0000000000000;
	fma.rn.f64 	%fd5598, %fd5597, %fd5587, 0d3FF0000000000000;
	{
	.reg .b32 %temp; 
	mov.b64 	{%r194, %temp}, %fd5598;
	}
	{
	.reg .b32 %temp; 
	mov.b64 	{%temp, %r195}, %fd5598;
	}
	shl.b32 	%r2165, %r193, 20;
	add.s32 	%r2166, %r2165, %r195;
	mov.b64 	%fd10248, {%r194, %r2166};
	{
	.reg .b32 %temp; 
	mov.b64 	{%temp, %r2167}, %fd816;
	}
	mov.b32 	%f47, %r2167;
	abs.f32 	%f5, %f47;
	setp.lt.f32 	%p1185, %f5, 0f4086232B;
	@%p1185 bra 	$L__BB1_688;
	setp.lt.f64 	%p1186, %fd816, 0d0000000000000000;
	add.f64 	%fd5599, %fd816, 0d7FF0000000000000;
	selp.f64 	%fd10248, 0d0000000000000000, %fd5599, %p1186;
	setp.geu.f32 	%p1187, %f5, 0f40874800;
	@%p1187 bra 	$L__BB1_688;
	shr.u32 	%r2168, %r193, 31;
	add.s32 	%r2169, %r193, %r2168;
	shr.s32 	%r2170, %r2169, 1;
	shl.b32 	%r2171, %r2170, 20;
	add.s32 	%r2172, %r195, %r2171;
	mov.b64 	%fd5600, {%r194, %r2172};
	sub.s32 	%r2173, %r193, %r2170;
	shl.b32 	%r2174, %r2173, 20;
	add.s32 	%r2175, %r2174, 1072693248;
	mov.b32 	%r2176, 0;
	mov.b64 	%fd5601, {%r2176, %r2175};
	mul.f64 	%fd10248, %fd5601, %fd5600;
$L__BB1_688:
	setp.geu.f64 	%p1188, %fd606, %fd260;
	mul.f64 	%fd5602, %fd602, %fd796;
	mul.f64 	%fd821, %fd5602, %fd10248;
	@%p1188 bra 	$L__BB1_717;
	ld.param.u32 	%r7904, [_Z13distributor_PdPdS_S_iii_param_5];
	setp.lt.s32 	%p1226, %r7904, 1;
	sub.f64 	%fd822, %fd260, %fd606;
	mov.f64 	%fd10254, 0d0000000000000000;
	@%p1226 bra 	$L__BB1_716;
	setp.eq.s32 	%p1227, %r78, 0;
	{
	.reg .b32 %temp; 
	mov.b64 	{%temp, %r196}, %fd822;
	}
	abs.f64 	%fd823, %fd822;
	mov.f64 	%fd10254, 0d0000000000000000;
	mov.b32 	%r8070, 0;
	@%p1227 bra 	$L__BB1_707;
	mov.f64 	%fd10254, 0d0000000000000000;
	mov.b32 	%r8069, 0;
$L__BB1_692:
	setp.neu.f64 	%p1228, %fd822, 0d0000000000000000;
	setp.lt.s32 	%p1229, %r196, 0;
	mul.wide.u32 	%rd484, %r8069, 8;
	add.s64 	%rd74, %rd284, %rd484;
	ld.f64 	%fd825, [%rd74];
	add.s32 	%r2228, %r8069, 1;
	cvt.rn.f64.u32 	%fd826, %r2228;
	{
	.reg .b32 %temp; 
	mov.b64 	{%temp, %r198}, %fd826;
	}
	shr.u32 	%r2229, %r198, 20;
	and.b32  	%r2230, %r2229, 2047;
	add.s32 	%r2231, %r2230, -1012;
	mov.b64 	%rd485, %fd826;
	shl.b64 	%rd486, %rd485, %r2231;
	setp.eq.s64 	%p1230, %rd486, -9223372036854775808;
	{ // callseq 307, 0
	.param .b64 param0;
	st.param.f64 	[param0], %fd823;
	.param .b64 param1;
	st.param.f64 	[param1], %fd826;
	.param .b64 retval0;
	call.uni (retval0), 
	__internal_accurate_pow, 
	(
	param0, 
	param1
	);
	ld.param.f64 	%fd5629, [retval0];
	} // callseq 307
	and.pred  	%p55, %p1229, %p1230;
	neg.f64 	%fd5631, %fd5629;
	selp.f64 	%fd10251, %fd5631, %fd5629, %p55;
	@%p1228 bra 	$L__BB1_694;
	setp.eq.s64 	%p1231, %rd486, -9223372036854775808;
	selp.b32 	%r2232, %r196, 0, %p1231;
	setp.lt.s32 	%p1232, %r198, 0;
	or.b32  	%r2233, %r2232, 2146435072;
	selp.b32 	%r2234, %r2233, %r2232, %p1232;
	mov.b32 	%r2235, 0;
	mov.b64 	%fd10251, {%r2235, %r2234};
$L__BB1_694:
	add.f64 	%fd5632, %fd822, %fd826;
	{
	.reg .b32 %temp; 
	mov.b64 	{%temp, %r2236}, %fd5632;
	}
	and.b32  	%r2237, %r2236, 2146435072;
	setp.ne.s32 	%p1233, %r2237, 2146435072;
	@%p1233 bra 	$L__BB1_699;
	setp.num.f64 	%p1234, %fd822, %fd822;
	@%p1234 bra 	$L__BB1_697;
	add.rn.f64 	%fd10251, %fd822, %fd826;
	bra.uni 	$L__BB1_699;
$L__BB1_697:
	setp.neu.f64 	%p1235, %fd823, 0d7FF0000000000000;
	@%p1235 bra 	$L__BB1_699;
	setp.lt.s32 	%p1236, %r198, 0;
	selp.b32 	%r2238, 0, 2146435072, %p1236;
	and.b32  	%r2239, %r198, 2147483647;
	setp.ne.s32 	%p1237, %r2239, 1071644672;
	or.b32  	%r2240, %r2238, -2147483648;
	selp.b32 	%r2241, %r2240, %r2238, %p1237;
	selp.b32 	%r2242, %r2241, %r2238, %p55;
	mov.b32 	%r2243, 0;
	mov.b64 	%fd10251, {%r2243, %r2242};
$L__BB1_699:
	setp.eq.f64 	%p1238, %fd822, 0d3FF0000000000000;
	setp.neu.f64 	%p1239, %fd822, 0d0000000000000000;
	setp.lt.s32 	%p1240, %r196, 0;
	selp.f64 	%fd5633, 0d3FF0000000000000, %fd10251, %p1238;
	div.rn.f64 	%fd5634, %fd825, %fd826;
	fma.rn.f64 	%fd833, %fd5634, %fd5633, %fd10254;
	ld.f64 	%fd834, [%rd74+8];
	add.s32 	%r8069, %r8069, 2;
	cvt.rn.f64.u32 	%fd835, %r8069;
	{
	.reg .b32 %temp; 
	mov.b64 	{%temp, %r200}, %fd835;
	}
	shr.u32 	%r2244, %r200, 20;
	and.b32  	%r2245, %r2244, 2047;
	add.s32 	%r2246, %r2245, -1012;
	mov.b64 	%rd487, %fd835;
	shl.b64 	%rd488, %rd487, %r2246;
	setp.eq.s64 	%p1241, %rd488, -9223372036854775808;
	{ // callseq 308, 0
	.param .b64 param0;
	st.param.f64 	[param0], %fd823;
	.param .b64 param1;
	st.param.f64 	[param1], %fd835;
	.param .b64 retval0;
	call.uni (retval0), 
	__internal_accurate_pow, 
	(
	param0, 
	param1
	);
	ld.param.f64 	%fd5635, [retval0];
	} // callseq 308
	and.pred  	%p56, %p1240, %p1241;
	neg.f64 	%fd5637, %fd5635;
	selp.f64 	%fd10253, %fd5637, %fd5635, %p56;
	@%p1239 bra 	$L__BB1_701;
	setp.eq.s64 	%p1242, %rd488, -9223372036854775808;
	selp.b32 	%r2247, %r196, 0, %p1242;
	setp.lt.s32 	%p1243, %r200, 0;
	or.b32  	%r2248, %r2247, 2146435072;
	selp.b32 	%r2249, %r2248, %r2247, %p1243;
	mov.b32 	%r2250, 0;
	mov.b64 	%fd10253, {%r2250, %r2249};
$L__BB1_701:
	add.f64 	%fd5638, %fd822, %fd835;
	{
	.reg .b32 %temp; 
	mov.b64 	{%temp, %r2251}, %fd5638;
	}
	and.b32  	%r2252, %r2251, 2146435072;
	setp.ne.s32 	%p1244, %r2252, 2146435072;
	@%p1244 bra 	$L__BB1_706;
	setp.nan.f64 	%p1245, %fd822, %fd822;
	@%p1245 bra 	$L__BB1_705;
	setp.neu.f64 	%p1246, %fd823, 0d7FF0000000000000;
	@%p1246 bra 	$L__BB1_706;
	setp.lt.s32 	%p1247, %r200, 0;
	selp.b32 	%r2253, 0, 2146435072, %p1247;
	and.b32  	%r2254, %r200, 2147483647;
	setp.ne.s32 	%p1248, %r2254, 1071644672;
	or.b32  	%r2255, %r2253, -2147483648;
	selp.b32 	%r2256, %r2255, %r2253, %p1248;
	selp.b32 	%r2257, %r2256, %r2253, %p56;
	mov.b32 	%r2258, 0;
	mov.b64 	%fd10253, {%r2258, %r2257};
	bra.uni 	$L__BB1_706;
$L__BB1_705:
	add.rn.f64 	%fd10253, %fd822, %fd835;
$L__BB1_706:
	setp.eq.f64 	%p1249, %fd822, 0d3FF0000000000000;
	selp.f64 	%fd5639, 0d3FF0000000000000, %fd10253, %p1249;
	div.rn.f64 	%fd5640, %fd834, %fd835;
	fma.rn.f64 	%fd10254, %fd5640, %fd5639, %fd833;
	setp.ne.s32 	%p1250, %r8069, %r77;
	mov.u32 	%r8070, %r77;
	@%p1250 bra 	$L__BB1_692;
$L__BB1_707:
	setp.eq.s32 	%p1251, %r79, 0;
	@%p1251 bra 	$L__BB1_716;
	setp.neu.f64 	%p1252, %fd822, 0d0000000000000000;
	setp.lt.s32 	%p1253, %r196, 0;
	mul.wide.u32 	%rd489, %r8070, 8;
	add.s64 	%rd490, %rd284, %rd489;
	ld.f64 	%fd845, [%rd490];
	add.s32 	%r2259, %r8070, 1;
	cvt.rn.f64.u32 	%fd846, %r2259;
	{
	.reg .b32 %temp; 
	mov.b64 	{%temp, %r202}, %fd846;
	}
	shr.u32 	%r2260, %r202, 20;
	and.b32  	%r2261, %r2260, 2047;
	add.s32 	%r2262, %r2261, -1012;
	mov.b64 	%rd491, %fd846;
	shl.b64 	%rd492, %rd491, %r2262;
	setp.eq.s64 	%p1254, %rd492, -9223372036854775808;
	{ // callseq 309, 0
	.param .b64 param0;
	st.param.f64 	[param0], %fd823;
	.param .b64 param1;
	st.param.f64 	[param1], %fd846;
	.param .b64 retval0;
	call.uni (retval0), 
	__internal_accurate_pow, 
	(
	param0, 
	param1
	);
	ld.param.f64 	%fd5641, [retval0];
	} // callseq 309
	and.pred  	%p57, %p1253, %p1254;
	neg.f64 	%fd5643, %fd5641;
	selp.f64 	%fd10257, %fd5643, %fd5641, %p57;
	@%p1252 bra 	$L__BB1_710;
	setp.eq.s64 	%p1255, %rd492, -9223372036854775808;
	selp.b32 	%r2263, %r196, 0, %p1255;
	setp.lt.s32 	%p1256, %r202, 0;
	or.b32  	%r2264, %r2263, 2146435072;
	selp.b32 	%r2265, %r2264, %r2263, %p1256;
	mov.b32 	%r2266, 0;
	mov.b64 	%fd10257, {%r2266, %r2265};
$L__BB1_710:
	add.f64 	%fd5644, %fd822, %fd846;
	{
	.reg .b32 %temp; 
	mov.b64 	{%temp, %r2267}, %fd5644;
	}
	and.b32  	%r2268, %r2267, 2146435072;
	setp.ne.s32 	%p1257, %r2268, 2146435072;
	@%p1257 bra 	$L__BB1_715;
	setp.nan.f64 	%p1258, %fd822, %fd822;
	@%p1258 bra 	$L__BB1_714;
	setp.neu.f64 	%p1259, %fd823, 0d7FF0000000000000;
	@%p1259 bra 	$L__BB1_715;
	setp.lt.s32 	%p1260, %r202, 0;
	selp.b32 	%r2269, 0, 2146435072, %p1260;
	and.b32  	%r2270, %r202, 2147483647;
	setp.ne.s32 	%p1261, %r2270, 1071644672;
	or.b32  	%r2271, %r2269, -2147483648;
	selp.b32 	%r2272, %r2271, %r2269, %p1261;
	selp.b32 	%r2273, %r2272, %r2269, %p57;
	mov.b32 	%r2274, 0;
	mov.b64 	%fd10257, {%r2274, %r2273};
	bra.uni 	$L__BB1_715;
$L__BB1_714:
	add.rn.f64 	%fd10257, %fd822, %fd846;
$L__BB1_715:
	setp.eq.f64 	%p1262, %fd822, 0d3FF0000000000000;
	selp.f64 	%fd5645, 0d3FF0000000000000, %fd10257, %p1262;
	div.rn.f64 	%fd5646, %fd845, %fd846;
	fma.rn.f64 	%fd10254, %fd5646, %fd5645, %fd10254;
$L__BB1_716:
	sub.f64 	%fd10269, %fd258, %fd10254;
	bra.uni 	$L__BB1_745;
$L__BB1_717:
	ld.param.u32 	%r7903, [_Z13distributor_PdPdS_S_iii_param_5];
	setp.lt.s32 	%p1189, %r7903, 1;
	sub.f64 	%fd856, %fd606, %fd260;
	mov.f64 	%fd10264, 0d0000000000000000;
	@%p1189 bra 	$L__BB1_744;
	setp.eq.s32 	%p1190, %r78, 0;
	{
	.reg .b32 %temp; 
	mov.b64 	{%temp, %r203}, %fd856;
	}
	abs.f64 	%fd857, %fd856;
	mov.f64 	%fd10264, 0d0000000000000000;
	mov.b32 	%r8072, 0;
	@%p1190 bra 	$L__BB1_735;
	mov.f64 	%fd10264, 0d0000000000000000;
	mov.b32 	%r8071, 0;
$L__BB1_720:
	setp.neu.f64 	%p1191, %fd856, 0d0000000000000000;
	setp.lt.s32 	%p1192, %r203, 0;
	mul.wide.u32 	%rd475, %r8071, 8;
	add.s64 	%rd78, %rd284, %rd475;
	ld.f64 	%fd859, [%rd78];
	add.s32 	%r2179, %r8071, 1;
	cvt.rn.f64.u32 	%fd860, %r2179;
	{
	.reg .b32 %temp; 
	mov.b64 	{%temp, %r205}, %fd860;
	}
	shr.u32 	%r2180, %r205, 20;
	and.b32  	%r2181, %r2180, 2047;
	add.s32 	%r2182, %r2181, -1012;
	mov.b64 	%rd476, %fd860;
	shl.b64 	%rd477, %rd476, %r2182;
	setp.eq.s64 	%p1193, %rd477, -9223372036854775808;
	{ // callseq 304, 0
	.param .b64 param0;
	st.param.f64 	[param0], %fd857;
	.param .b64 param1;
	st.param.f64 	[param1], %fd860;
	.param .b64 retval0;
	call.uni (retval0), 
	__internal_accurate_pow, 
	(
	param0, 
	param1
	);
	ld.param.f64 	%fd5607, [retval0];
	} // callseq 304
	and.pred  	%p58, %p1192, %p1193;
	neg.f64 	%fd5609, %fd5607;
	selp.f64 	%fd10261, %fd5609, %fd5607, %p58;
	@%p1191 bra 	$L__BB1_722;
	setp.eq.s64 	%p1194, %rd477, -9223372036854775808;
	selp.b32 	%r2183, %r203, 0, %p1194;
	setp.lt.s32 	%p1195, %r205, 0;
	or.b32  	%r2184, %r2183, 2146435072;
	selp.b32 	%r2185, %r2184, %r2183, %p1195;
	mov.b32 	%r2186, 0;
	mov.b64 	%fd10261, {%r2186, %r2185};
$L__BB1_722:
	add.f64 	%fd5610, %fd856, %fd860;
	{
	.reg .b32 %temp; 
	mov.b64 	{%temp, %r2187}, %fd5610;
	}
	and.b32  	%r2188, %r2187, 2146435072;
	setp.ne.s32 	%p1196, %r2188, 2146435072;
	@%p1196 bra 	$L__BB1_727;
	setp.num.f64 	%p1197, %fd856, %fd856;
	@%p1197 bra 	$L__BB1_725;
	add.rn.f64 	%fd10261, %fd856, %fd860;
	bra.uni 	$L__BB1_727;
$L__BB1_725:
	setp.neu.f64 	%p1198, %fd857, 0d7FF0000000000000;
	@%p1198 bra 	$L__BB1_727;
	setp.lt.s32 	%p1199, %r205, 0;
	selp.b32 	%r2189, 0, 2146435072, %p1199;
	and.b32  	%r2190, %r205, 2147483647;
	setp.ne.s32 	%p1200, %r2190, 1071644672;
	or.b32  	%r2191, %r2189, -2147483648;
	selp.b32 	%r2192, %r2191, %r2189, %p1200;
	selp.b32 	%r2193, %r2192, %r2189, %p58;
	mov.b32 	%r2194, 0;
	mov.b64 	%fd10261, {%r2194, %r2193};
$L__BB1_727:
	setp.eq.f64 	%p1201, %fd856, 0d3FF0000000000000;
	setp.neu.f64 	%p1202, %fd856, 0d0000000000000000;
	setp.lt.s32 	%p1203, %r203, 0;
	selp.f64 	%fd5611, 0d3FF0000000000000, %fd10261, %p1201;
	div.rn.f64 	%fd5612, %fd859, %fd860;
	fma.rn.f64 	%fd867, %fd5612, %fd5611, %fd10264;
	ld.f64 	%fd868, [%rd78+8];
	add.s32 	%r8071, %r8071, 2;
	cvt.rn.f64.u32 	%fd869, %r8071;
	{
	.reg .b32 %temp; 
	mov.b64 	{%temp, %r207}, %fd869;
	}
	shr.u32 	%r2195, %r207, 20;
	and.b32  	%r2196, %r2195, 2047;
	add.s32 	%r2197, %r2196, -1012;
	mov.b64 	%rd478, %fd869;
	shl.b64 	%rd479, %rd478, %r2197;
	setp.eq.s64 	%p1204, %rd479, -9223372036854775808;
	{ // callseq 305, 0
	.param .b64 param0;
	st.param.f64 	[param0], %fd857;
	.param .b64 param1;
	st.param.f64 	[param1], %fd869;
	.param .b64 retval0;
	call.uni (retval0), 
	__internal_accurate_pow, 
	(
	param0, 
	param1
	);
	ld.param.f64 	%fd5613, [retval0];
	} // callseq 305
	and.pred  	%p59, %p1203, %p1204;
	neg.f64 	%fd5615, %fd5613;
	selp.f64 	%fd10263, %fd5615, %fd5613, %p59;
	@%p1202 bra 	$L__BB1_729;
	setp.eq.s64 	%p1205, %rd479, -9223372036854775808;
	selp.b32 	%r2198, %r203, 0, %p1205;
	setp.lt.s32 	%p1206, %r207, 0;
	or.b32  	%r2199, %r2198, 2146435072;
	selp.b32 	%r2200, %r2199, %r2198, %p1206;
	mov.b32 	%r2201, 0;
	mov.b64 	%fd10263, {%r2201, %r2200};
$L__BB1_729:
	add.f64 	%fd5616, %fd856, %fd869;
	{
	.reg .b32 %temp; 
	mov.b64 	{%temp, %r2202}, %fd5616;
	}
	and.b32  	%r2203, %r2202, 2146435072;
	setp.ne.s32 	%p1207, %r2203, 2146435072;
	@%p1207 bra 	$L__BB1_734;
	setp.nan.f64 	%p1208, %fd856, %fd856;
	@%p1208 bra 	$L__BB1_733;
	setp.neu.f64 	%p1209, %fd857, 0d7FF0000000000000;
	@%p1209 bra 	$L__BB1_734;
	setp.lt.s32 	%p1210, %r207, 0;
	selp.b32 	%r2204, 0, 2146435072, %p1210;
	and.b32  	%r2205, %r207, 2147483647;
	setp.ne.s32 	%p1211, %r2205, 1071644672;
	or.b32  	%r2206, %r2204, -2147483648;
	selp.b32 	%r2207, %r2206, %r2204, %p1211;
	selp.b32 	%r2208, %r2207, %r2204, %p59;
	mov.b32 	%r2209, 0;
	mov.b64 	%fd10263, {%r2209, %r2208};
	bra.uni 	$L__BB1_734;
$L__BB1_733:
	add.rn.f64 	%fd10263, %fd856, %fd869;
$L__BB1_734:
	setp.eq.f64 	%p1212, %fd856, 0d3FF0000000000000;
	selp.f64 	%fd5617, 0d3FF0000000000000, %fd10263, %p1212;
	div.rn.f64 	%fd5618, %fd868, %fd869;
	fma.rn.f64 	%fd10264, %fd5618, %fd5617, %fd867;
	setp.ne.s32 	%p1213, %r8071, %r77;
	mov.u32 	%r8072, %r77;
	@%p1213 bra 	$L__BB1_720;
$L__BB1_735:
	setp.eq.s32 	%p1214, %r79, 0;
	@%p1214 bra 	$L__BB1_744;
	setp.neu.f64 	%p1215, %fd856, 0d0000000000000000;
	setp.lt.s32 	%p1216, %r203, 0;
	mul.wide.u32 	%rd480, %r8072, 8;
	add.s64 	%rd481, %rd284, %rd480;
	ld.f64 	%fd879, [%rd481];
	add.s32 	%r2210, %r8072, 1;
	cvt.rn.f64.u32 	%fd880, %r2210;
	{
	.reg .b32 %temp; 
	mov.b64 	{%temp, %r209}, %fd880;
	}
	shr.u32 	%r2211, %r209, 20;
	and.b32  	%r2212, %r2211, 2047;
	add.s32 	%r2213, %r2212, -1012;
	mov.b64 	%rd482, %fd880;
	shl.b64 	%rd483, %rd482, %r2213;
	setp.eq.s64 	%p1217, %rd483, -9223372036854775808;
	{ // callseq 306, 0
	.param .b64 param0;
	st.param.f64 	[param0], %fd857;
	.param .b64 param1;
	st.param.f64 	[param1], %fd880;
	.param .b64 retval0;
	call.uni (retval0), 
	__internal_accurate_pow, 
	(
	param0, 
	param1
	);
	ld.param.f64 	%fd5619, [retval0];
	} // callseq 306
	and.pred  	%p60, %p1216, %p1217;
	neg.f64 	%fd5621, %fd5619;
	selp.f64 	%fd10267, %fd5621, %fd5619, %p60;
	@%p1215 bra 	$L__BB1_738;
	setp.eq.s64 	%p1218, %rd483, -9223372036854775808;
	selp.b32 	%r2214, %r203, 0, %p1218;
	setp.lt.s32 	%p1219, %r209, 0;
	or.b32  	%r2215, %r2214, 2146435072;
	selp.b32 	%r2216, %r2215, %r2214, %p1219;
	mov.b32 	%r2217, 0;
	mov.b64 	%fd10267, {%r2217, %r2216};
$L__BB1_738:
	add.f64 	%fd5622, %fd856, %fd880;
	{
	.reg .b32 %temp; 
	mov.b64 	{%temp, %r2218}, %fd5622;
	}
	and.b32  	%r2219, %r2218, 2146435072;
	setp.ne.s32 	%p1220, %r2219, 2146435072;
	@%p1220 bra 	$L__BB1_743;
	setp.nan.f64 	%p1221, %fd856, %fd856;
	@%p1221 bra 	$L__BB1_742;
	setp.neu.f64 	%p1222, %fd857, 0d7FF0000000000000;
	@%p1222 bra 	$L__BB1_743;
	setp.lt.s32 	%p1223, %r209, 0;
	selp.b32 	%r2220, 0, 2146435072, %p1223;
	and.b32  	%r2221, %r209, 2147483647;
	setp.ne.s32 	%p1224, %r2221, 1071644672;
	or.b32  	%r2222, %r2220, -2147483648;
	selp.b32 	%r2223, %r2222, %r2220, %p1224;
	selp.b32 	%r2224, %r2223, %r2220, %p60;
	mov.b32 	%r2225, 0;
	mov.b64 	%fd10267, {%r2225, %r2224};
	bra.uni 	$L__BB1_743;
$L__BB1_742:
	add.rn.f64 	%fd10267, %fd856, %fd880;
$L__BB1_743:
	setp.eq.f64 	%p1225, %fd856, 0d3FF0000000000000;
	selp.f64 	%fd5623, 0d3FF0000000000000, %fd10267, %p1225;
	div.rn.f64 	%fd5624, %fd879, %fd880;
	fma.rn.f64 	%fd10264, %fd5624, %fd5623, %fd10264;
$L__BB1_744:
	add.f64 	%fd10269, %fd258, %fd10264;
$L__BB1_745:
	setp.ne.s32 	%p1263, %r167, 2146435072;
	sub.f64 	%fd891, %fd600, %fd10269;
	mov.f64 	%fd10270, %fd10277;
	@%p1263 bra 	$L__BB1_750;
	setp.num.f64 	%p1264, %fd677, %fd677;
	@%p1264 bra 	$L__BB1_748;
	mov.f64 	%fd5647, 0d4000000000000000;
	add.rn.f64 	%fd10270, %fd677, %fd5647;
	bra.uni 	$L__BB1_750;
$L__BB1_748:
	setp.neu.f64 	%p1265, %fd678, 0d7FF0000000000000;
	mov.f64 	%fd10270, %fd10277;
	@%p1265 bra 	$L__BB1_750;
	setp.lt.s32 	%p1266, %r166, 0;
	selp.b32 	%r2275, %r95, %r94, %p23;
	selp.b32 	%r2276, %r2275, %r94, %p1266;
	mov.b32 	%r2277, 0;
	mov.b64 	%fd10270, {%r2277, %r2276};
$L__BB1_750:
	setp.eq.f64 	%p1267, %fd677, 0d3FF0000000000000;
	setp.lt.s32 	%p1268, %r76, 0;
	setp.eq.s32 	%p1269, %r1410, 1072693248;
	add.f64 	%fd5648, %fd10270, 0d3FF0000000000000;
	sqrt.rn.f64 	%fd5649, %fd5648;
	mul.f64 	%fd5650, %fd5649, 0d3FF8000000000000;
	selp.f64 	%fd895, 0d4000F876CCDF6CDA, %fd5650, %p1267;
	mov.f64 	%fd5651, 0d3FF8000000000000;
	div.rn.f64 	%fd896, %fd5651, %fd895;
	{
	.reg .b32 %temp; 
	mov.b64 	{%temp, %r210}, %fd896;
	}
	abs.f64 	%fd897, %fd896;
	{ // callseq 310, 0
	.param .b64 param0;
	st.param.f64 	[param0], %fd897;
	.param .b64 param1;
	st.param.f64 	[param1], 0d4010000000000000;
	.param .b64 retval0;
	call.uni (retval0), 
	__internal_accurate_pow, 
	(
	param0, 
	param1
	);
	ld.param.f64 	%fd5652, [retval0];
	} // callseq 310
	setp.lt.s32 	%p1271, %r210, 0;
	neg.f64 	%fd5654, %fd5652;
	selp.f64 	%fd5655, %fd5654, %fd5652, %p1269;
	selp.f64 	%fd5656, %fd5655, %fd5652, %p1271;
	setp.eq.f64 	%p1272, %fd896, 0d0000000000000000;
	selp.b32 	%r2278, %r210, 0, %p1269;
	or.b32  	%r2279, %r2278, 2146435072;
	selp.b32 	%r2280, %r2279, %r2278, %p1268;
	mov.b32 	%r2281, 0;
	mov.b64 	%fd5657, {%r2281, %r2280};
	selp.f64 	%fd10271, %fd5657, %fd5656, %p1272;
	add.f64 	%fd5658, %fd896, 0d4010000000000000;
	{
	.reg .b32 %temp; 
	mov.b64 	{%temp, %r2282}, %fd5658;
	}
	and.b32  	%r2283, %r2282, 2146435072;
	setp.ne.s32 	%p1273, %r2283, 2146435072;
	@%p1273 bra 	$L__BB1_755;
	setp.num.f64 	%p1274, %fd896, %fd896;
	@%p1274 bra 	$L__BB1_753;
	mov.f64 	%fd5659, 0d4010000000000000;
	add.rn.f64 	%fd10271, %fd896, %fd5659;
	bra.uni 	$L__BB1_755;
$L__BB1_753:
	setp.neu.f64 	%p1275, %fd897, 0d7FF0000000000000;
	@%p1275 bra 	$L__BB1_755;
	setp.lt.s32 	%p1276, %r210, 0;
	selp.b32 	%r2284, %r100, %r99, %p24;
	selp.b32 	%r2285, %r2284, %r99, %p1276;
	mov.b32 	%r2286, 0;
	mov.b64 	%fd10271, {%r2286, %r2285};
$L__BB1_755:
	setp.lt.s32 	%p1277, %r75, 0;
	setp.eq.s32 	%p1278, %r1408, 1062207488;
	setp.eq.f64 	%p1280, %fd896, 0d3FF0000000000000;
	add.f64 	%fd5660, %fd10271, %fd10271;
	selp.f64 	%fd5661, 0d4000000000000000, %fd5660, %p1280;
	div.rn.f64 	%fd5662, %fd604, %fd250;
	mul.f64 	%fd902, %fd5661, %fd5662;
	{
	.reg .b32 %temp; 
	mov.b64 	{%temp, %r211}, %fd891;
	}
	abs.f64 	%fd903, %fd891;
	{ // callseq 311, 0
	.param .b64 param0;
	st.param.f64 	[param0], %fd903;
	.param .b64 param1;
	st.param.f64 	[param1], 0d4000000000000000;
	.param .b64 retval0;
	call.uni (retval0), 
	__internal_accurate_pow, 
	(
	param0, 
	param1
	);
	ld.param.f64 	%fd5663, [retval0];
	} // callseq 311
	setp.lt.s32 	%p1281, %r211, 0;
	neg.f64 	%fd5665, %fd5663;
	selp.f64 	%fd5666, %fd5665, %fd5663, %p1278;
	selp.f64 	%fd5667, %fd5666, %fd5663, %p1281;
	setp.eq.f64 	%p1282, %fd891, 0d0000000000000000;
	selp.b32 	%r2287, %r211, 0, %p1278;
	or.b32  	%r2288, %r2287, 2146435072;
	selp.b32 	%r2289, %r2288, %r2287, %p1277;
	mov.b32 	%r2290, 0;
	mov.b64 	%fd5668, {%r2290, %r2289};
	selp.f64 	%fd10275, %fd5668, %fd5667, %p1282;
	add.f64 	%fd5669, %fd891, 0d4000000000000000;
	{
	.reg .b32 %temp; 
	mov.b64 	{%temp, %r2291}, %fd5669;
	}
	and.b32  	%r212, %r2291, 2146435072;
	setp.ne.s32 	%p1283, %r212, 2146435072;
	mov.f64 	%fd10272, %fd10275;
	@%p1283 bra 	$L__BB1_760;
	setp.num.f64 	%p1284, %fd891, %fd891;
	@%p1284 bra 	$L__BB1_758;
	mov.f64 	%fd5670, 0d4000000000000000;
	add.rn.f64 	%fd10272, %fd891, %fd5670;
	bra.uni 	$L__BB1_760;
$L__BB1_758:
	setp.neu.f64 	%p1285, %fd903, 0d7FF0000000000000;
	mov.f64 	%fd10272, %fd10275;
	@%p1285 bra 	$L__BB1_760;
	setp.lt.s32 	%p1286, %r211, 0;
	selp.b32 	%r2292, %r95, %r94, %p23;
	selp.b32 	%r2293, %r2292, %r94, %p1286;
	mov.b32 	%r2294, 0;
	mov.b64 	%fd10272, {%r2294, %r2293};
$L__BB1_760:
	setp.ne.s32 	%p1287, %r171, 2146435072;
	mov.f64 	%fd10273, %fd10276;
	@%p1287 bra 	$L__BB1_765;
	setp.num.f64 	%p1288, %fd602, %fd602;
	@%p1288 bra 	$L__BB1_763;
	mov.f64 	%fd5671, 0d4000000000000000;
	add.rn.f64 	%fd10273, %fd602, %fd5671;
	bra.uni 	$L__BB1_765;
$L__BB1_763:
	setp.neu.f64 	%p1289, %fd696, 0d7FF0000000000000;
	mov.f64 	%fd10273, %fd10276;
	@%p1289 bra 	$L__BB1_765;
	setp.lt.s32 	%p1290, %r170, 0;
	selp.b32 	%r2295, %r95, %r94, %p23;
	selp.b32 	%r2296, %r2295, %r94, %p1290;
	mov.b32 	%r2297, 0;
	mov.b64 	%fd10273, {%r2297, %r2296};
$L__BB1_765:
	setp.eq.f64 	%p1291, %fd602, 0d3FF0000000000000;
	setp.lt.s32 	%p1292, %r75, 0;
	setp.eq.s32 	%p1293, %r1408, 1062207488;
	selp.f64 	%fd5672, 0d3FF0000000000000, %fd10273, %p1291;
	setp.eq.f64 	%p1295, %fd891, 0d3FF0000000000000;
	selp.f64 	%fd5673, 0d3FF0000000000000, %fd10272, %p1295;
	add.f64 	%fd911, %fd5673, %fd5672;
	{
	.reg .b32 %temp; 
	mov.b64 	{%temp, %r213}, %fd895;
	}
	abs.f64 	%fd912, %fd895;
	{ // callseq 312, 0
	.param .b64 param0;
	st.param.f64 	[param0], %fd912;
	.param .b64 param1;
	st.param.f64 	[param1], 0d4000000000000000;
	.param .b64 retval0;
	call.uni (retval0), 
	__internal_accurate_pow, 
	(
	param0, 
	param1
	);
	ld.param.f64 	%fd5674, [retval0];
	} // callseq 312
	setp.lt.s32 	%p1296, %r213, 0;
	neg.f64 	%fd5676, %fd5674;
	selp.f64 	%fd5677, %fd5676, %fd5674, %p1293;
	selp.f64 	%fd5678, %fd5677, %fd5674, %p1296;
	setp.eq.f64 	%p1297, %fd895, 0d0000000000000000;
	selp.b32 	%r2298, %r213, 0, %p1293;
	or.b32  	%r2299, %r2298, 2146435072;
	selp.b32 	%r2300, %r2299, %r2298, %p1292;
	mov.b32 	%r2301, 0;
	mov.b64 	%fd5679, {%r2301, %r2300};
	selp.f64 	%fd10274, %fd5679, %fd5678, %p1297;
	add.f64 	%fd5680, %fd895, 0d4000000000000000;
	{
	.reg .b32 %temp; 
	mov.b64 	{%temp, %r2302}, %fd5680;
	}
	and.b32  	%r2303, %r2302, 2146435072;
	setp.ne.s32 	%p1298, %r2303, 2146435072;
	@%p1298 bra 	$L__BB1_770;
	setp.num.f64 	%p1299, %fd895, %fd895;
	@%p1299 bra 	$L__BB1_768;
	mov.f64 	%fd5681, 0d4000000000000000;
	add.rn.f64 	%fd10274, %fd895, %fd5681;
	bra.uni 	$L__BB1_770;
$L__BB1_768:
	setp.neu.f64 	%p1300, %fd912, 0d7FF0000000000000;
	@%p1300 bra 	$L__BB1_770;
	setp.lt.s32 	%p1301, %r213, 0;
	selp.b32 	%r2304, %r95, %r94, %p23;
	selp.b32 	%r2305, %r2304, %r94, %p1301;
	mov.b32 	%r2306, 0;
	mov.b64 	%fd10274, {%r2306, %r2305};
$L__BB1_770:
	setp.ne.s32 	%p1302, %r212, 2146435072;
	setp.eq.f64 	%p1303, %fd895, 0d3FF0000000000000;
	selp.f64 	%fd5682, 0d3FF0000000000000, %fd10274, %p1303;
	div.rn.f64 	%fd5683, %fd911, %fd5682;
	add.f64 	%fd5684, %fd5683, %fd5683;
	mov.f64 	%fd5685, 0d3FF0000000000000;
	sub.f64 	%fd5686, %fd5685, %fd5684;
	mul.f64 	%fd917, %fd902, %fd5686;
	@%p1302 bra 	$L__BB1_775;
	setp.num.f64 	%p1304, %fd891, %fd891;
	@%p1304 bra 	$L__BB1_773;
	mov.f64 	%fd5687, 0d4000000000000000;
	add.rn.f64 	%fd10275, %fd891, %fd5687;
	bra.uni 	$L__BB1_775;
$L__BB1_773:
	setp.neu.f64 	%p1305, %fd903, 0d7FF0000000000000;
	@%p1305 bra 	$L__BB1_775;
	setp.lt.s32 	%p1306, %r211, 0;
	selp.b32 	%r2307, %r95, %r94, %p23;
	selp.b32 	%r2308, %r2307, %r94, %p1306;
	mov.b32 	%r2309, 0;
	mov.b64 	%fd10275, {%r2309, %r2308};
$L__BB1_775:
	setp.eq.f64 	%p1307, %fd891, 0d3FF0000000000000;
	setp.ne.s32 	%p1308, %r171, 2146435072;
	selp.f64 	%fd921, 0d3FF0000000000000, %fd10275, %p1307;
	@%p1308 bra 	$L__BB1_780;
	setp.num.f64 	%p1309, %fd602, %fd602;
	@%p1309 bra 	$L__BB1_778;
	mov.f64 	%fd5688, 0d4000000000000000;
	add.rn.f64 	%fd10276, %fd602, %fd5688;
	bra.uni 	$L__BB1_780;
$L__BB1_778:
	setp.neu.f64 	%p1310, %fd696, 0d7FF0000000000000;
	@%p1310 bra 	$L__BB1_780;
	setp.lt.s32 	%p1311, %r170, 0;
	selp.b32 	%r2310, %r95, %r94, %p23;
	selp.b32 	%r2311, %r2310, %r94, %p1311;
	mov.b32 	%r2312, 0;
	mov.b64 	%fd10276, {%r2312, %r2311};
$L__BB1_780:
	setp.eq.f64 	%p1312, %fd602, 0d3FF0000000000000;
	setp.ne.s32 	%p1313, %r167, 2146435072;
	selp.f64 	%fd5689, 0d3FF0000000000000, %fd10276, %p1312;
	add.f64 	%fd925, %fd921, %fd5689;
	@%p1313 bra 	$L__BB1_785;
	setp.num.f64 	%p1314, %fd677, %fd677;
	@%p1314 bra 	$L__BB1_783;
	mov.f64 	%fd5690, 0d4000000000000000;
	add.rn.f64 	%fd10277, %fd677, %fd5690;
	bra.uni 	$L__BB1_785;
$L__BB1_783:
	setp.neu.f64 	%p1315, %fd678, 0d7FF0000000000000;
	@%p1315 bra 	$L__BB1_785;
	setp.lt.s32 	%p1316, %r166, 0;
	selp.b32 	%r2313, %r95, %r94, %p23;
	selp.b32 	%r2314, %r2313, %r94, %p1316;
	mov.b32 	%r2315, 0;
	mov.b64 	%fd10277, {%r2315, %r2314};
$L__BB1_785:
	setp.eq.f64 	%p1317, %fd677, 0d3FF0000000000000;
	setp.lt.s32 	%p1318, %r75, 0;
	setp.eq.s32 	%p1319, %r1408, 1062207488;
	add.f64 	%fd5691, %fd10277, 0d3FF0000000000000;
	sqrt.rn.f64 	%fd5692, %fd5691;
	mul.f64 	%fd5693, %fd5692, 0d3FF8000000000000;
	selp.f64 	%fd929, 0d4000F876CCDF6CDA, %fd5693, %p1317;
	{
	.reg .b32 %temp; 
	mov.b64 	{%temp, %r214}, %fd929;
	}
	abs.f64 	%fd930, %fd929;
	{ // callseq 313, 0
	.param .b64 param0;
	st.param.f64 	[param0], %fd930;
	.param .b64 param1;
	st.param.f64 	[param1], 0d4000000000000000;
	.param .b64 retval0;
	call.uni (retval0), 
	__internal_accurate_pow, 
	(
	param0, 
	param1
	);
	ld.param.f64 	%fd5694, [retval0];
	} // callseq 313
	setp.lt.s32 	%p1321, %r214, 0;
	neg.f64 	%fd5696, %fd5694;
	selp.f64 	%fd5697, %fd5696, %fd5694, %p1319;
	selp.f64 	%fd5698, %fd5697, %fd5694, %p1321;
	setp.eq.f64 	%p1322, %fd929, 0d0000000000000000;
	selp.b32 	%r2316, %r214, 0, %p1319;
	or.b32  	%r2317, %r2316, 2146435072;
	selp.b32 	%r2318, %r2317, %r2316, %p1318;
	mov.b32 	%r2319, 0;
	mov.b64 	%fd5699, {%r2319, %r2318};
	selp.f64 	%fd10278, %fd5699, %fd5698, %p1322;
	add.f64 	%fd5700, %fd929, 0d4000000000000000;
	{
	.reg .b32 %temp; 
	mov.b64 	{%temp, %r2320}, %fd5700;
	}
	and.b32  	%r2321, %r2320, 2146435072;
	setp.ne.s32 	%p1323, %r2321, 2146435072;
	@%p1323 bra 	$L__BB1_790;
	setp.num.f64 	%p1324, %fd929, %fd929;
	@%p1324 bra 	$L__BB1_788;
	mov.f64 	%fd5701, 0d4000000000000000;
	add.rn.f64 	%fd10278, %fd929, %fd5701;
	bra.uni 	$L__BB1_790;
$L__BB1_788:
	setp.neu.f64 	%p1325, %fd930, 0d7FF0000000000000;
	@%p1325 bra 	$L__BB1_790;
	setp.lt.s32 	%p1326, %r214, 0;
	selp.b32 	%r2322, %r95, %r94, %p23;
	selp.b32 	%r2323, %r2322, %r94, %p1326;
	mov.b32 	%r2324, 0;
	mov.b64 	%fd10278, {%r2324, %r2323};
$L__BB1_790:
	setp.eq.f64 	%p1327, %fd929, 0d3FF0000000000000;
	selp.f64 	%fd5702, 0d3FF0000000000000, %fd10278, %p1327;
	mul.f64 	%fd5703, %fd925, 0dC000000000000000;
	div.rn.f64 	%fd935, %fd5703, %fd5702;
	fma.rn.f64 	%fd5704, %fd935, 0d3FF71547652B82FE, 0d4338000000000000;
	{
	.reg .b32 %temp; 
	mov.b64 	{%r215, %temp}, %fd5704;
	}
	mov.f64 	%fd5705, 0dC338000000000000;
	add.rn.f64 	%fd5706, %fd5704, %fd5705;
	fma.rn.f64 	%fd5707, %fd5706, 0dBFE62E42FEFA39EF, %fd935;
	fma.rn.f64 	%fd5708, %fd5706, 0dBC7ABC9E3B39803F, %fd5707;
	fma.rn.f64 	%fd5709, %fd5708, 0d3E5ADE1569CE2BDF, 0d3E928AF3FCA213EA;
	fma.rn.f64 	%fd5710, %fd5709, %fd5708, 0d3EC71DEE62401315;
	fma.rn.f64 	%fd5711, %fd5710, %fd5708, 0d3EFA01997C89EB71;
	fma.rn.f64 	%fd5712, %fd5711, %fd5708, 0d3F2A01A014761F65;
	fma.rn.f64 	%fd5713, %fd5712, %fd5708, 0d3F56C16C1852B7AF;
	fma.rn.f64 	%fd5714, %fd5713, %fd5708, 0d3F81111111122322;
	fma.rn.f64 	%fd5715, %fd5714, %fd5708, 0d3FA55555555502A1;
	fma.rn.f64 	%fd5716, %fd5715, %fd5708, 0d3FC5555555555511;
	fma.rn.f64 	%fd5717, %fd5716, %fd5708, 0d3FE000000000000B;
	fma.rn.f64 	%fd5718, %fd5717, %fd5708, 0d3FF0000000000000;
	fma.rn.f64 	%fd5719, %fd5718, %fd5708, 0d3FF0000000000000;
	{
	.reg .b32 %temp; 
	mov.b64 	{%r216, %temp}, %fd5719;
	}
	{
	.reg .b32 %temp; 
	mov.b64 	{%temp, %r217}, %fd5719;
	}
	shl.b32 	%r2325, %r215, 20;
	add.s32 	%r2326, %r2325, %r217;
	mov.b64 	%fd10279, {%r216, %r2326};
	{
	.reg .b32 %temp; 
	mov.b64 	{%temp, %r2327}, %fd935;
	}
	mov.b32 	%f48, %r2327;
	abs.f32 	%f6, %f48;
	setp.lt.f32 	%p1328, %f6, 0f4086232B;
	@%p1328 bra 	$L__BB1_793;
	setp.lt.f64 	%p1329, %fd935, 0d0000000000000000;
	add.f64 	%fd5720, %fd935, 0d7FF0000000000000;
	selp.f64 	%fd10279, 0d0000000000000000, %fd5720, %p1329;
	setp.geu.f32 	%p1330, %f6, 0f40874800;
	@%p1330 bra 	$L__BB1_793;
	shr.u32 	%r2328, %r215, 31;
	add.s32 	%r2329, %r215, %r2328;
	shr.s32 	%r2330, %r2329, 1;
	shl.b32 	%r2331, %r2330, 20;
	add.s32 	%r2332, %r217, %r2331;
	mov.b64 	%fd5721, {%r216, %r2332};
	sub.s32 	%r2333, %r215, %r2330;
	shl.b32 	%r2334, %r2333, 20;
	add.s32 	%r2335, %r2334, 1072693248;
	mov.b32 	%r2336, 0;
	mov.b64 	%fd5722, {%r2336, %r2335};
	mul.f64 	%fd10279, %fd5722, %fd5721;
$L__BB1_793:
	mul.f64 	%fd5723, %fd917, %fd10279;
	mul.f64 	%fd5724, %fd5723, 0dBFD87DB97BC71F63;
	mul.f64 	%fd940, %fd259, %fd601;
	mul.f64 	%fd5725, %fd716, 0dBFD87DB97BC71F63;
	mul.f64 	%fd941, %fd259, %fd5725;
	mul.f64 	%fd942, %fd259, %fd603;
	mul.f64 	%fd5726, %fd821, 0dBFD87DB97BC71F63;
	mul.f64 	%fd943, %fd259, %fd5726;
	mul.f64 	%fd944, %fd259, %fd605;
	mul.f64 	%fd945, %fd259, %fd5724;
	fma.rn.f64 	%fd5727, %fd594, 0d3FB8000000000000, %fd10633;
	fma.rn.f64 	%fd946, %fd940, 0d3FD2000000000000, %fd5727;
	fma.rn.f64 	%fd5728, %fd595, 0d3FB8000000000000, %fd10632;
	fma.rn.f64 	%fd947, %fd941, 0d3FD2000000000000, %fd5728;
	fma.rn.f64 	%fd5729, %fd596, 0d3FB8000000000000, %fd10631;
	fma.rn.f64 	%fd948, %fd942, 0d3FD2000000000000, %fd5729;
	fma.rn.f64 	%fd5730, %fd597, 0d3FB8000000000000, %fd10630;
	fma.rn.f64 	%fd949, %fd943, 0d3FD2000000000000, %fd5730;
	fma.rn.f64 	%fd5731, %fd598, 0d3FB8000000000000, %fd10629;
	fma.rn.f64 	%fd950, %fd944, 0d3FD2000000000000, %fd5731;
	fma.rn.f64 	%fd5732, %fd599, 0d3FB8000000000000, %fd10628;
	fma.rn.f64 	%fd951, %fd945, 0d3FD2000000000000, %fd5732;
	fma.rn.f64 	%fd952, %fd259, 0d3FD8000000000000, %fd257;
	setp.geu.f64 	%p1331, %fd952, %fd260;
	@%p1331 bra 	$L__BB1_822;
	ld.param.u32 	%r7906, [_Z13distributor_PdPdS_S_iii_param_5];
	setp.lt.s32 	%p1369, %r7906, 1;
	sub.f64 	%fd953, %fd260, %fd952;
	mov.f64 	%fd10285, 0d0000000000000000;
	@%p1369 bra 	$L__BB1_821;
	setp.eq.s32 	%p1370, %r78, 0;
	{
	.reg .b32 %temp; 
	mov.b64 	{%temp, %r218}, %fd953;
	}
	abs.f64 	%fd954, %fd953;
	mov.f64 	%fd10285, 0d0000000000000000;
	mov.b32 	%r8074, 0;
	@%p1370 bra 	$L__BB1_812;
	mov.f64 	%fd10285, 0d0000000000000000;
	mov.b32 	%r8073, 0;
$L__BB1_797:
	setp.neu.f64 	%p1371, %fd953, 0d0000000000000000;
	setp.lt.s32 	%p1372, %r218, 0;
	mul.wide.u32 	%rd502, %r8073, 8;
	add.s64 	%rd82, %rd284, %rd502;
	ld.f64 	%fd956, [%rd82];
	add.s32 	%r2388, %r8073, 1;
	cvt.rn.f64.u32 	%fd957, %r2388;
	{
	.reg .b32 %temp; 
	mov.b64 	{%temp, %r220}, %fd957;
	}
	shr.u32 	%r2389, %r220, 20;
	and.b32  	%r2390, %r2389, 2047;
	add.s32 	%r2391, %r2390, -1012;
	mov.b64 	%rd503, %fd957;
	shl.b64 	%rd504, %rd503, %r2391;
	setp.eq.s64 	%p1373, %rd504, -9223372036854775808;
	{ // callseq 317, 0
	.param .b64 param0;
	st.param.f64 	[param0], %fd954;
	.param .b64 param1;
	st.param.f64 	[param1], %fd957;
	.param .b64 retval0;
	call.uni (retval0), 
	__internal_accurate_pow, 
	(
	param0, 
	param1
	);
	ld.param.f64 	%fd5759, [retval0];
	} // callseq 317
	and.pred  	%p61, %p1372, %p1373;
	neg.f64 	%fd5761, %fd5759;
	selp.f64 	%fd10282, %fd5761, %fd5759, %p61;
	@%p1371 bra 	$L__BB1_799;
	setp.eq.s64 	%p1374, %rd504, -9223372036854775808;
	selp.b32 	%r2392, %r218, 0, %p1374;
	setp.lt.s32 	%p1375, %r220, 0;
	or.b32  	%r2393, %r2392, 2146435072;
	selp.b32 	%r2394, %r2393, %r2392, %p1375;
	mov.b32 	%r2395, 0;
	mov.b64 	%fd10282, {%r2395, %r2394};
$L__BB1_799:
	add.f64 	%fd5762, %fd953, %fd957;
	{
	.reg .b32 %temp; 
	mov.b64 	{%temp, %r2396}, %fd5762;
	}
	and.b32  	%r2397, %r2396, 2146435072;
	setp.ne.s32 	%p1376, %r2397, 2146435072;
	@%p1376 bra 	$L__BB1_804;
	setp.num.f64 	%p1377, %fd953, %fd953;
	@%p1377 bra 	$L__BB1_802;
	add.rn.f64 	%fd10282, %fd953, %fd957;
	bra.uni 	$L__BB1_804;
$L__BB1_802:
	setp.neu.f64 	%p1378, %fd954, 0d7FF0000000000000;
	@%p1378 bra 	$L__BB1_804;
	setp.lt.s32 	%p1379, %r220, 0;
	selp.b32 	%r2398, 0, 2146435072, %p1379;
	and.b32  	%r2399, %r220, 2147483647;
	setp.ne.s32 	%p1380, %r2399, 1071644672;
	or.b32  	%r2400, %r2398, -2147483648;
	selp.b32 	%r2401, %r2400, %r2398, %p1380;
	selp.b32 	%r2402, %r2401, %r2398, %p61;
	mov.b32 	%r2403, 0;
	mov.b64 	%fd10282, {%r2403, %r2402};
$L__BB1_804:
	setp.eq.f64 	%p1381, %fd953, 0d3FF0000000000000;
	setp.neu.f64 	%p1382, %fd953, 0d0000000000000000;
	setp.lt.s32 	%p1383, %r218, 0;
	selp.f64 	%fd5763, 0d3FF0000000000000, %fd10282, %p1381;
	div.rn.f64 	%fd5764, %fd956, %fd957;
	fma.rn.f64 	%fd964, %fd5764, %fd5763, %fd10285;
	ld.f64 	%fd965, [%rd82+8];
	add.s32 	%r8073, %r8073, 2;
	cvt.rn.f64.u32 	%fd966, %r8073;
	{
	.reg .b32 %temp; 
	mov.b64 	{%temp, %r222}, %fd966;
	}
	shr.u32 	%r2404, %r222, 20;
	and.b32  	%r2405, %r2404, 2047;
	add.s32 	%r2406, %r2405, -1012;
	mov.b64 	%rd505, %fd966;
	shl.b64 	%rd506, %rd505, %r2406;
	setp.eq.s64 	%p1384, %rd506, -9223372036854775808;
	{ // callseq 318, 0
	.param .b64 param0;
	st.param.f64 	[param0], %fd954;
	.param .b64 param1;
	st.param.f64 	[param1], %fd966;
	.param .b64 retval0;
	call.uni (retval0), 
	__internal_accurate_pow, 
	(
	param0, 
	param1
	);
	ld.param.f64 	%fd5765, [retval0];
	} // callseq 318
	and.pred  	%p62, %p1383, %p1384;
	neg.f64 	%fd5767, %fd5765;
	selp.f64 	%fd10284, %fd5767, %fd5765, %p62;
	@%p1382 bra 	$L__BB1_806;
	setp.eq.s64 	%p1385, %rd506, -9223372036854775808;
	selp.b32 	%r2407, %r218, 0, %p1385;
	setp.lt.s32 	%p1386, %r222, 0;
	or.b32  	%r2408, %r2407, 2146435072;
	selp.b32 	%r2409, %r2408, %r2407, %p1386;
	mov.b32 	%r2410, 0;
	mov.b64 	%fd10284, {%r2410, %r2409};
$L__BB1_806:
	add.f64 	%fd5768, %fd953, %fd966;
	{
	.reg .b32 %temp; 
	mov.b64 	{%temp, %r2411}, %fd5768;
	}
	and.b32  	%r2412, %r2411, 2146435072;
	setp.ne.s32 	%p1387, %r2412, 2146435072;
	@%p1387 bra 	$L__BB1_811;
	setp.nan.f64 	%p1388, %fd953, %fd953;
	@%p1388 bra 	$L__BB1_810;
	setp.neu.f64 	%p1389, %fd954, 0d7FF0000000000000;
	@%p1389 bra 	$L__BB1_811;
	setp.lt.s32 	%p1390, %r222, 0;
	selp.b32 	%r2413, 0, 2146435072, %p1390;
	and.b32  	%r2414, %r222, 2147483647;
	setp.ne.s32 	%p1391, %r2414, 1071644672;
	or.b32  	%r2415, %r2413, -2147483648;
	selp.b32 	%r2416, %r2415, %r2413, %p1391;
	selp.b32 	%r2417, %r2416, %r2413, %p62;
	mov.b32 	%r2418, 0;
	mov.b64 	%fd10284, {%r2418, %r2417};
	bra.uni 	$L__BB1_811;
$L__BB1_810:
	add.rn.f64 	%fd10284, %fd953, %fd966;
$L__BB1_811:
	setp.eq.f64 	%p1392, %fd953, 0d3FF0000000000000;
	selp.f64 	%fd5769, 0d3FF0000000000000, %fd10284, %p1392;
	div.rn.f64 	%fd5770, %fd965, %fd966;
	fma.rn.f64 	%fd10285, %fd5770, %fd5769, %fd964;
	setp.ne.s32 	%p1393, %r8073, %r77;
	mov.u32 	%r8074, %r77;
	@%p1393 bra 	$L__BB1_797;
$L__BB1_812:
	setp.eq.s32 	%p1394, %r79, 0;
	@%p1394 bra 	$L__BB1_821;
	setp.neu.f64 	%p1395, %fd953, 0d0000000000000000;
	setp.lt.s32 	%p1396, %r218, 0;
	mul.wide.u32 	%rd507, %r8074, 8;
	add.s64 	%rd508, %rd284, %rd507;
	ld.f64 	%fd976, [%rd508];
	add.s32 	%r2419, %r8074, 1;
	cvt.rn.f64.u32 	%fd977, %r2419;
	{
	.reg .b32 %temp; 
	mov.b64 	{%temp, %r224}, %fd977;
	}
	shr.u32 	%r2420, %r224, 20;
	and.b32  	%r2421, %r2420, 2047;
	add.s32 	%r2422, %r2421, -1012;
	mov.b64 	%rd509, %fd977;
	shl.b64 	%rd510, %rd509, %r2422;
	setp.eq.s64 	%p1397, %rd510, -9223372036854775808;
	{ // callseq 319, 0
	.param .b64 param0;
	st.param.f64 	[param0], %fd954;
	.param .b64 param1;
	st.param.f64 	[param1], %fd977;
	.param .b64 retval0;
	call.uni (retval0), 
	__internal_accurate_pow, 
	(
	param0, 
	param1
	);
	ld.param.f64 	%fd5771, [retval0];
	} // callseq 319
	and.pred  	%p63, %p1396, %p1397;
	neg.f64 	%fd5773, %fd5771;
	selp.f64 	%fd10288, %fd5773, %fd5771, %p63;
	@%p1395 bra 	$L__BB1_815;
	setp.eq.s64 	%p1398, %rd510, -9223372036854775808;
	selp.b32 	%r2423, %r218, 0, %p1398;
	setp.lt.s32 	%p1399, %r224, 0;
	or.b32  	%r2424, %r2423, 2146435072;
	selp.b32 	%r2425, %r2424, %r2423, %p1399;
	mov.b32 	%r2426, 0;
	mov.b64 	%fd10288, {%r2426, %r2425};
$L__BB1_815:
	add.f64 	%fd5774, %fd953, %fd977;
	{
	.reg .b32 %temp; 
	mov.b64 	{%temp, %r2427}, %fd5774;
	}
	and.b32  	%r2428, %r2427, 2146435072;
	setp.ne.s32 	%p1400, %r2428, 2146435072;
	@%p1400 bra 	$L__BB1_820;
	setp.nan.f64 	%p1401, %fd953, %fd953;
	@%p1401 bra 	$L__BB1_819;
	setp.neu.f64 	%p1402, %fd954, 0d7FF0000000000000;
	@%p1402 bra 	$L__BB1_820;
	setp.lt.s32 	%p1403, %r224, 0;
	selp.b32 	%r2429, 0, 2146435072, %p1403;
	and.b32  	%r2430, %r224, 2147483647;
	setp.ne.s32 	%p1404, %r2430, 1071644672;
	or.b32  	%r2431, %r2429, -2147483648;
	selp.b32 	%r2432, %r2431, %r2429, %p1404;
	selp.b32 	%r2433, %r2432, %r2429, %p63;
	mov.b32 	%r2434, 0;
	mov.b64 	%fd10288, {%r2434, %r2433};
	bra.uni 	$L__BB1_820;
$L__BB1_819:
	add.rn.f64 	%fd10288, %fd953, %fd977;
$L__BB1_820:
	setp.eq.f64 	%p1405, %fd953, 0d3FF0000000000000;
	selp.f64 	%fd5775, 0d3FF0000000000000, %fd10288, %p1405;
	div.rn.f64 	%fd5776, %fd976, %fd977;
	fma.rn.f64 	%fd10285, %fd5776, %fd5775, %fd10285;
$L__BB1_821:
	sub.f64 	%fd10300, %fd258, %fd10285;
	bra.uni 	$L__BB1_850;
$L__BB1_822:
	ld.param.u32 	%r7905, [_Z13distributor_PdPdS_S_iii_param_5];
	setp.lt.s32 	%p1332, %r7905, 1;
	sub.f64 	%fd987, %fd952, %fd260;
	mov.f64 	%fd10295, 0d0000000000000000;
	@%p1332 bra 	$L__BB1_849;
	setp.eq.s32 	%p1333, %r78, 0;
	{
	.reg .b32 %temp; 
	mov.b64 	{%temp, %r225}, %fd987;
	}
	abs.f64 	%fd988, %fd987;
	mov.f64 	%fd10295, 0d0000000000000000;
	mov.b32 	%r8076, 0;
	@%p1333 bra 	$L__BB1_840;
	mov.f64 	%fd10295, 0d0000000000000000;
	mov.b32 	%r8075, 0;
$L__BB1_825:
	setp.neu.f64 	%p1334, %fd987, 0d0000000000000000;
	setp.lt.s32 	%p1335, %r225, 0;
	mul.wide.u32 	%rd493, %r8075, 8;
	add.s64 	%rd86, %rd284, %rd493;
	ld.f64 	%fd990, [%rd86];
	add.s32 	%r2339, %r8075, 1;
	cvt.rn.f64.u32 	%fd991, %r2339;
	{
	.reg .b32 %temp; 
	mov.b64 	{%temp, %r227}, %fd991;
	}
	shr.u32 	%r2340, %r227, 20;
	and.b32  	%r2341, %r2340, 2047;
	add.s32 	%r2342, %r2341, -1012;
	mov.b64 	%rd494, %fd991;
	shl.b64 	%rd495, %rd494, %r2342;
	setp.eq.s64 	%p1336, %rd495, -9223372036854775808;
	{ // callseq 314, 0
	.param .b64 param0;
	st.param.f64 	[param0], %fd988;
	.param .b64 param1;
	st.param.f64 	[param1], %fd991;
	.param .b64 retval0;
	call.uni (retval0), 
	__internal_accurate_pow, 
	(
	param0, 
	param1
	);
	ld.param.f64 	%fd5737, [retval0];
	} // callseq 314
	and.pred  	%p64, %p1335, %p1336;
	neg.f64 	%fd5739, %fd5737;
	selp.f64 	%fd10292, %fd5739, %fd5737, %p64;
	@%p1334 bra 	$L__BB1_827;
	setp.eq.s64 	%p1337, %rd495, -9223372036854775808;
	selp.b32 	%r2343, %r225, 0, %p1337;
	setp.lt.s32 	%p1338, %r227, 0;
	or.b32  	%r2344, %r2343, 2146435072;
	selp.b32 	%r2345, %r2344, %r2343, %p1338;
	mov.b32 	%r2346, 0;
	mov.b64 	%fd10292, {%r2346, %r2345};
$L__BB1_827:
	add.f64 	%fd5740, %fd987, %fd991;
	{
	.reg .b32 %temp; 
	mov.b64 	{%temp, %r2347}, %fd5740;
	}
	and.b32  	%r2348, %r2347, 2146435072;
	setp.ne.s32 	%p1339, %r2348, 2146435072;
	@%p1339 bra 	$L__BB1_832;
	setp.num.f64 	%p1340, %fd987, %fd987;
	@%p1340 bra 	$L__BB1_830;
	add.rn.f64 	%fd10292, %fd987, %fd991;
	bra.uni 	$L__BB1_832;
$L__BB1_830:
	setp.neu.f64 	%p1341, %fd988, 0d7FF0000000000000;
	@%p1341 bra 	$L__BB1_832;
	setp.lt.s32 	%p1342, %r227, 0;
	selp.b32 	%r2349, 0, 2146435072, %p1342;
	and.b32  	%r2350, %r227, 2147483647;
	setp.ne.s32 	%p1343, %r2350, 1071644672;
	or.b32  	%r2351, %r2349, -2147483648;
	selp.b32 	%r2352, %r2351, %r2349, %p1343;
	selp.b32 	%r2353, %r2352, %r2349, %p64;
	mov.b32 	%r2354, 0;
	mov.b64 	%fd10292, {%r2354, %r2353};
$L__BB1_832:
	setp.eq.f64 	%p1344, %fd987, 0d3FF0000000000000;
	setp.neu.f64 	%p1345, %fd987, 0d0000000000000000;
	setp.lt.s32 	%p1346, %r225, 0;
	selp.f64 	%fd5741, 0d3FF0000000000000, %fd10292, %p1344;
	div.rn.f64 	%fd5742, %fd990, %fd991;
	fma.rn.f64 	%fd998, %fd5742, %fd5741, %fd10295;
	ld.f64 	%fd999, [%rd86+8];
	add.s32 	%r8075, %r8075, 2;
	cvt.rn.f64.u32 	%fd1000, %r8075;
	{
	.reg .b32 %temp; 
	mov.b64 	{%temp, %r229}, %fd1000;
	}
	shr.u32 	%r2355, %r229, 20;
	and.b32  	%r2356, %r2355, 2047;
	add.s32 	%r2357, %r2356, -1012;
	mov.b64 	%rd496, %fd1000;
	shl.b64 	%rd497, %rd496, %r2357;
	setp.eq.s64 	%p1347, %rd497, -9223372036854775808;
	{ // callseq 315, 0
	.param .b64 param0;
	st.param.f64 	[param0], %fd988;
	.param .b64 param1;
	st.param.f64 	[param1], %fd1000;
	.param .b64 retval0;
	call.uni (retval0), 
	__internal_accurate_pow, 
	(
	param0, 
	param1
	);
	ld.param.f64 	%fd5743, [retval0];
	} // callseq 315
	and.pred  	%p65, %p1346, %p1347;
	neg.f64 	%fd5745, %fd5743;
	selp.f64 	%fd10294, %fd5745, %fd5743, %p65;
	@%p1345 bra 	$L__BB1_834;
	setp.eq.s64 	%p1348, %rd497, -9223372036854775808;
	selp.b32 	%r2358, %r225, 0, %p1348;
	setp.lt.s32 	%p1349, %r229, 0;
	or.b32  	%r2359, %r2358, 2146435072;
	selp.b32 	%r2360, %r2359, %r2358, %p1349;
	mov.b32 	%r2361, 0;
	mov.b64 	%fd10294, {%r2361, %r2360};
$L__BB1_834:
	add.f64 	%fd5746, %fd987, %fd1000;
	{
	.reg .b32 %temp; 
	mov.b64 	{%temp, %r2362}, %fd5746;
	}
	and.b32  	%r2363, %r2362, 2146435072;
	setp.ne.s32 	%p1350, %r2363, 2146435072;
	@%p1350 bra 	$L__BB1_839;
	setp.nan.f64 	%p1351, %fd987, %fd987;
	@%p1351 bra 	$L__BB1_838;
	setp.neu.f64 	%p1352, %fd988, 0d7FF0000000000000;
	@%p1352 bra 	$L__BB1_839;
	setp.lt.s32 	%p1353, %r229, 0;
	selp.b32 	%r2364, 0, 2146435072, %p1353;
	and.b32  	%r2365, %r229, 2147483647;
	setp.ne.s32 	%p1354, %r2365, 1071644672;
	or.b32  	%r2366, %r2364, -2147483648;
	selp.b32 	%r2367, %r2366, %r2364, %p1354;
	selp.b32 	%r2368, %r2367, %r2364, %p65;
	mov.b32 	%r2369, 0;
	mov.b64 	%fd10294, {%r2369, %r2368};
	bra.uni 	$L__BB1_839;
$L__BB1_838:
	add.rn.f64 	%fd10294, %fd987, %fd1000;
$L__BB1_839:
	setp.eq.f64 	%p1355, %fd987, 0d3FF0000000000000;
	selp.f64 	%fd5747, 0d3FF0000000000000, %fd10294, %p1355;
	div.rn.f64 	%fd5748, %fd999, %fd1000;
	fma.rn.f64 	%fd10295, %fd5748, %fd5747, %fd998;
	setp.ne.s32 	%p1356, %r8075, %r77;
	mov.u32 	%r8076, %r77;
	@%p1356 bra 	$L__BB1_825;
$L__BB1_840:
	setp.eq.s32 	%p1357, %r79, 0;
	@%p1357 bra 	$L__BB1_849;
	setp.neu.f64 	%p1358, %fd987, 0d0000000000000000;
	setp.lt.s32 	%p1359, %r225, 0;
	mul.wide.u32 	%rd498, %r8076, 8;
	add.s64 	%rd499, %rd284, %rd498;
	ld.f64 	%fd1010, [%rd499];
	add.s32 	%r2370, %r8076, 1;
	cvt.rn.f64.u32 	%fd1011, %r2370;
	{
	.reg .b32 %temp; 
	mov.b64 	{%temp, %r231}, %fd1011;
	}
	shr.u32 	%r2371, %r231, 20;
	and.b32  	%r2372, %r2371, 2047;
	add.s32 	%r2373, %r2372, -1012;
	mov.b64 	%rd500, %fd1011;
	shl.b64 	%rd501, %rd500, %r2373;
	setp.eq.s64 	%p1360, %rd501, -9223372036854775808;
	{ // callseq 316, 0
	.param .b64 param0;
	st.param.f64 	[param0], %fd988;
	.param .b64 param1;
	st.param.f64 	[param1], %fd1011;
	.param .b64 retval0;
	call.uni (retval0), 
	__internal_accurate_pow, 
	(
	param0, 
	param1
	);
	ld.param.f64 	%fd5749, [retval0];
	} // callseq 316
	and.pred  	%p66, %p1359, %p1360;
	neg.f64 	%fd5751, %fd5749;
	selp.f64 	%fd10298, %fd5751, %fd5749, %p66;
	@%p1358 bra 	$L__BB1_843;
	setp.eq.s64 	%p1361, %rd501, -9223372036854775808;
	selp.b32 	%r2374, %r225, 0, %p1361;
	setp.lt.s32 	%p1362, %r231, 0;
	or.b32  	%r2375, %r2374, 2146435072;
	selp.b32 	%r2376, %r2375, %r2374, %p1362;
	mov.b32 	%r2377, 0;
	mov.b64 	%fd10298, {%r2377, %r2376};
$L__BB1_843:
	add.f64 	%fd5752, %fd987, %fd1011;
	{
	.reg .b32 %temp; 
	mov.b64 	{%temp, %r2378}, %fd5752;
	}
	and.b32  	%r2379, %r2378, 2146435072;
	setp.ne.s32 	%p1363, %r2379, 2146435072;
	@%p1363 bra 	$L__BB1_848;
	setp.nan.f64 	%p1364, %fd987, %fd987;
	@%p1364 bra 	$L__BB1_847;
	setp.neu.f64 	%p1365, %fd988, 0d7FF0000000000000;
	@%p1365 bra 	$L__BB1_848;
	setp.lt.s32 	%p1366, %r231, 0;
	selp.b32 	%r2380, 0, 2146435072, %p1366;
	and.b32  	%r2381, %r231, 2147483647;
	setp.ne.s32 	%p1367, %r2381, 1071644672;
	or.b32  	%r2382, %r2380, -2147483648;
	selp.b32 	%r2383, %r2382, %r2380, %p1367;
	selp.b32 	%r2384, %r2383, %r2380, %p66;
	mov.b32 	%r2385, 0;
	mov.b64 	%fd10298, {%r2385, %r2384};
	bra.uni 	$L__BB1_848;
$L__BB1_847:
	add.rn.f64 	%fd10298, %fd987, %fd1011;
$L__BB1_848:
	setp.eq.f64 	%p1368, %fd987, 0d3FF0000000000000;
	selp.f64 	%fd5753, 0d3FF0000000000000, %fd10298, %p1368;
	div.rn.f64 	%fd5754, %fd1010, %fd1011;
	fma.rn.f64 	%fd10295, %fd5754, %fd5753, %fd10295;
$L__BB1_849:
	add.f64 	%fd10300, %fd258, %fd10295;
$L__BB1_850:
	setp.lt.s32 	%p1406, %r75, 0;
	setp.eq.s32 	%p1407, %r1408, 1062207488;
	sub.f64 	%fd1022, %fd946, %fd10300;
	div.rn.f64 	%fd1023, %fd950, 0d4020A1C833FFF0AA;
	{
	.reg .b32 %temp; 
	mov.b64 	{%temp, %r232}, %fd1023;
	}
	abs.f64 	%fd1024, %fd1023;
	{ // callseq 320, 0
	.param .b64 param0;
	st.param.f64 	[param0], %fd1024;
	.param .b64 param1;
	st.param.f64 	[param1], 0d4000000000000000;
	.param .b64 retval0;
	call.uni (retval0), 
	__internal_accurate_pow, 
	(
	param0, 
	param1
	);
	ld.param.f64 	%fd5777, [retval0];
	} // callseq 320
	setp.lt.s32 	%p1409, %r232, 0;
	neg.f64 	%fd5779, %fd5777;
	selp.f64 	%fd5780, %fd5779, %fd5777, %p1407;
	selp.f64 	%fd5781, %fd5780, %fd5777, %p1409;
	setp.eq.f64 	%p1410, %fd1023, 0d0000000000000000;
	selp.b32 	%r2435, %r232, 0, %p1407;
	or.b32  	%r2436, %r2435, 2146435072;
	selp.b32 	%r2437, %r2436, %r2435, %p1406;
	mov.b32 	%r2438, 0;
	mov.b64 	%fd5782, {%r2438, %r2437};
	selp.f64 	%fd10364, %fd5782, %fd5781, %p1410;
	add.f64 	%fd5783, %fd1023, 0d4000000000000000;
	{
	.reg .b32 %temp; 
	mov.b64 	{%temp, %r2439}, %fd5783;
	}
	and.b32  	%r233, %r2439, 2146435072;
	setp.ne.s32 	%p1411, %r233, 2146435072;
	mov.f64 	%fd10301, %fd10364;
	@%p1411 bra 	$L__BB1_855;
	setp.num.f64 	%p1412, %fd1023, %fd1023;
	@%p1412 bra 	$L__BB1_853;
	mov.f64 	%fd5784, 0d4000000000000000;
	add.rn.f64 	%fd10301, %fd1023, %fd5784;
	bra.uni 	$L__BB1_855;
$L__BB1_853:
	setp.neu.f64 	%p1413, %fd1024, 0d7FF0000000000000;
	mov.f64 	%fd10301, %fd10364;
	@%p1413 bra 	$L__BB1_855;
	setp.lt.s32 	%p1414, %r232, 0;
	selp.b32 	%r2440, %r95, %r94, %p23;
	selp.b32 	%r2441, %r2440, %r94, %p1414;
	mov.b32 	%r2442, 0;
	mov.b64 	%fd10301, {%r2442, %r2441};
$L__BB1_855:
	setp.lt.s32 	%p1415, %r76, 0;
	setp.eq.s32 	%p1416, %r1410, 1072693248;
	setp.eq.f64 	%p1418, %fd1023, 0d3FF0000000000000;
	add.f64 	%fd5785, %fd10301, 0d3FF0000000000000;
	sqrt.rn.f64 	%fd5786, %fd5785;
	mul.f64 	%fd5787, %fd5786, 0d3FF8000000000000;
	selp.f64 	%fd1029, 0d4000F876CCDF6CDA, %fd5787, %p1418;
	{
	.reg .b32 %temp; 
	mov.b64 	{%temp, %r234}, %fd1029;
	}
	abs.f64 	%fd1030, %fd1029;
	{ // callseq 321, 0
	.param .b64 param0;
	st.param.f64 	[param0], %fd1030;
	.param .b64 param1;
	st.param.f64 	[param1], 0d4010000000000000;
	.param .b64 retval0;
	call.uni (retval0), 
	__internal_accurate_pow, 
	(
	param0, 
	param1
	);
	ld.param.f64 	%fd5788, [retval0];
	} // callseq 321
	setp.lt.s32 	%p1419, %r234, 0;
	neg.f64 	%fd5790, %fd5788;
	selp.f64 	%fd5791, %fd5790, %fd5788, %p1416;
	selp.f64 	%fd5792, %fd5791, %fd5788, %p1419;
	setp.eq.f64 	%p1420, %fd1029, 0d0000000000000000;
	selp.b32 	%r2443, %r234, 0, %p1416;
	or.b32  	%r2444, %r2443, 2146435072;
	selp.b32 	%r2445, %r2444, %r2443, %p1415;
	mov.b32 	%r2446, 0;
	mov.b64 	%fd5793, {%r2446, %r2445};
	selp.f64 	%fd10302, %fd5793, %fd5792, %p1420;
	add.f64 	%fd5794, %fd1029, 0d4010000000000000;
	{
	.reg .b32 %temp; 
	mov.b64 	{%temp, %r2447}, %fd5794;
	}
	and.b32  	%r2448, %r2447, 2146435072;
	setp.ne.s32 	%p1421, %r2448, 2146435072;
	@%p1421 bra 	$L__BB1_860;
	setp.num.f64 	%p1422, %fd1029, %fd1029;
	@%p1422 bra 	$L__BB1_858;
	mov.f64 	%fd5795, 0d4010000000000000;
	add.rn.f64 	%fd10302, %fd1029, %fd5795;
	bra.uni 	$L__BB1_860;
$L__BB1_858:
	setp.neu.f64 	%p1423, %fd1030, 0d7FF0000000000000;
	@%p1423 bra 	$L__BB1_860;
	setp.lt.s32 	%p1424, %r234, 0;
	selp.b32 	%r2449, %r100, %r99, %p24;
	selp.b32 	%r2450, %r2449, %r99, %p1424;
	mov.b32 	%r2451, 0;
	mov.b64 	%fd10302, {%r2451, %r2450};
$L__BB1_860:
	setp.lt.s32 	%p1425, %r75, 0;
	setp.eq.s32 	%p1426, %r1408, 1062207488;
	setp.eq.f64 	%p1428, %fd1029, 0d3FF0000000000000;
	selp.f64 	%fd5796, 0d3FF0000000000000, %fd10302, %p1428;
	div.rn.f64 	%fd5797, %fd249, %fd5796;
	mul.f64 	%fd1035, %fd5797, 0d4010000000000000;
	{
	.reg .b32 %temp; 
	mov.b64 	{%temp, %r235}, %fd1022;
	}
	abs.f64 	%fd1036, %fd1022;
	{ // callseq 322, 0
	.param .b64 param0;
	st.param.f64 	[param0], %fd1036;
	.param .b64 param1;
	st.param.f64 	[param1], 0d4000000000000000;
	.param .b64 retval0;
	call.uni (retval0), 
	__internal_accurate_pow, 
	(
	param0, 
	param1
	);
	ld.param.f64 	%fd5798, [retval0];
	} // callseq 322
	setp.lt.s32 	%p1429, %r235, 0;
	neg.f64 	%fd5800, %fd5798;
	selp.f64 	%fd5801, %fd5800, %fd5798, %p1426;
	selp.f64 	%fd5802, %fd5801, %fd5798, %p1429;
	setp.eq.f64 	%p1430, %fd1022, 0d0000000000000000;
	selp.b32 	%r2452, %r235, 0, %p1426;
	or.b32  	%r2453, %r2452, 2146435072;
	selp.b32 	%r2454, %r2453, %r2452, %p1425;
	mov.b32 	%r2455, 0;
	mov.b64 	%fd5803, {%r2455, %r2454};
	selp.f64 	%fd10303, %fd5803, %fd5802, %p1430;
	add.f64 	%fd5804, %fd1022, 0d4000000000000000;
	{
	.reg .b32 %temp; 
	mov.b64 	{%temp, %r2456}, %fd5804;
	}
	and.b32  	%r2457, %r2456, 2146435072;
	setp.ne.s32 	%p1431, %r2457, 2146435072;
	@%p1431 bra 	$L__BB1_865;
	setp.num.f64 	%p1432, %fd1022, %fd1022;
	@%p1432 bra 	$L__BB1_863;
	mov.f64 	%fd5805, 0d4000000000000000;
	add.rn.f64 	%fd10303, %fd1022, %fd5805;
	bra.uni 	$L__BB1_865;
$L__BB1_863:
	setp.neu.f64 	%p1433, %fd1036, 0d7FF0000000000000;
	@%p1433 bra 	$L__BB1_865;
	setp.lt.s32 	%p1434, %r235, 0;
	selp.b32 	%r2458, %r95, %r94, %p23;
	selp.b32 	%r2459, %r2458, %r94, %p1434;
	mov.b32 	%r2460, 0;
	mov.b64 	%fd10303, {%r2460, %r2459};
$L__BB1_865:
	setp.lt.s32 	%p1435, %r75, 0;
	setp.eq.s32 	%p1436, %r1408, 1062207488;
	setp.eq.f64 	%p1438, %fd1022, 0d3FF0000000000000;
	selp.f64 	%fd1041, 0d3FF0000000000000, %fd10303, %p1438;
	{
	.reg .b32 %temp; 
	mov.b64 	{%temp, %r236}, %fd948;
	}
	abs.f64 	%fd1042, %fd948;
	{ // callseq 323, 0
	.param .b64 param0;
	st.param.f64 	[param0], %fd1042;
	.param .b64 param1;
	st.param.f64 	[param1], 0d4000000000000000;
	.param .b64 retval0;
	call.uni (retval0), 
	__internal_accurate_pow, 
	(
	param0, 
	param1
	);
	ld.param.f64 	%fd5806, [retval0];
	} // callseq 323
	setp.lt.s32 	%p1439, %r236, 0;
	neg.f64 	%fd5808, %fd5806;
	selp.f64 	%fd5809, %fd5808, %fd5806, %p1436;
	selp.f64 	%fd5810, %fd5809, %fd5806, %p1439;
	setp.eq.f64 	%p1440, %fd948, 0d0000000000000000;
	selp.b32 	%r2461, %r236, 0, %p1436;
	or.b32  	%r2462, %r2461, 2146435072;
	selp.b32 	%r2463, %r2462, %r2461, %p1435;
	mov.b32 	%r2464, 0;
	mov.b64 	%fd5811, {%r2464, %r2463};
	selp.f64 	%fd10363, %fd5811, %fd5810, %p1440;
	add.f64 	%fd5812, %fd948, 0d4000000000000000;
	{
	.reg .b32 %temp; 
	mov.b64 	{%temp, %r2465}, %fd5812;
	}
	and.b32  	%r237, %r2465, 2146435072;
	setp.ne.s32 	%p1441, %r237, 2146435072;
	mov.f64 	%fd10304, %fd10363;
	@%p1441 bra 	$L__BB1_870;
	setp.num.f64 	%p1442, %fd948, %fd948;
	@%p1442 bra 	$L__BB1_868;
	mov.f64 	%fd5813, 0d4000000000000000;
	add.rn.f64 	%fd10304, %fd948, %fd5813;
	bra.uni 	$L__BB1_870;
$L__BB1_868:
	setp.neu.f64 	%p1443, %fd1042, 0d7FF0000000000000;
	mov.f64 	%fd10304, %fd10363;
	@%p1443 bra 	$L__BB1_870;
	setp.lt.s32 	%p1444, %r236, 0;
	selp.b32 	%r2466, %r95, %r94, %p23;
	selp.b32 	%r2467, %r2466, %r94, %p1444;
	mov.b32 	%r2468, 0;
	mov.b64 	%fd10304, {%r2468, %r2467};
$L__BB1_870:
	setp.ne.s32 	%p1445, %r233, 2146435072;
	setp.eq.f64 	%p1446, %fd948, 0d3FF0000000000000;
	selp.f64 	%fd5814, 0d3FF0000000000000, %fd10304, %p1446;
	add.f64 	%fd1047, %fd1041, %fd5814;
	mov.f64 	%fd10305, %fd10364;
	@%p1445 bra 	$L__BB1_875;
	setp.num.f64 	%p1447, %fd1023, %fd1023;
	@%p1447 bra 	$L__BB1_873;
	mov.f64 	%fd5815, 0d4000000000000000;
	add.rn.f64 	%fd10305, %fd1023, %fd5815;
	bra.uni 	$L__BB1_875;
$L__BB1_873:
	setp.neu.f64 	%p1448, %fd1024, 0d7FF0000000000000;
	mov.f64 	%fd10305, %fd10364;
	@%p1448 bra 	$L__BB1_875;
	setp.lt.s32 	%p1449, %r232, 0;
	selp.b32 	%r2469, %r95, %r94, %p23;
	selp.b32 	%r2470, %r2469, %r94, %p1449;
	mov.b32 	%r2471, 0;
	mov.b64 	%fd10305, {%r2471, %r2470};
$L__BB1_875:
	setp.eq.f64 	%p1450, %fd1023, 0d3FF0000000000000;
	setp.lt.s32 	%p1451, %r75, 0;
	setp.eq.s32 	%p1452, %r1408, 1062207488;
	add.f64 	%fd5816, %fd10305, 0d3FF0000000000000;
	sqrt.rn.f64 	%fd5817, %fd5816;
	mul.f64 	%fd5818, %fd5817, 0d3FF8000000000000;
	selp.f64 	%fd1051, 0d4000F876CCDF6CDA, %fd5818, %p1450;
	{
	.reg .b32 %temp; 
	mov.b64 	{%temp, %r238}, %fd1051;
	}
	abs.f64 	%fd1052, %fd1051;
	{ // callseq 324, 0
	.param .b64 param0;
	st.param.f64 	[param0], %fd1052;
	.param .b64 param1;
	st.param.f64 	[param1], 0d4000000000000000;
	.param .b64 retval0;
	call.uni (retval0), 
	__internal_accurate_pow, 
	(
	param0, 
	param1
	);
	ld.param.f64 	%fd5819, [retval0];
	} // callseq 324
	setp.lt.s32 	%p1454, %r238, 0;
	neg.f64 	%fd5821, %fd5819;
	selp.f64 	%fd5822, %fd5821, %fd5819, %p1452;
	selp.f64 	%fd5823, %fd5822, %fd5819, %p1454;
	setp.eq.f64 	%p1455, %fd1051, 0d0000000000000000;
	selp.b32 	%r2472, %r238, 0, %p1452;
	or.b32  	%r2473, %r2472, 2146435072;
	selp.b32 	%r2474, %r2473, %r2472, %p1451;
	mov.b32 	%r2475, 0;
	mov.b64 	%fd5824, {%r2475, %r2474};
	selp.f64 	%fd10306, %fd5824, %fd5823, %p1455;
	add.f64 	%fd5825, %fd1051, 0d4000000000000000;
	{
	.reg .b32 %temp; 
	mov.b64 	{%temp, %r2476}, %fd5825;
	}
	and.b32  	%r2477, %r2476, 2146435072;
	setp.ne.s32 	%p1456, %r2477, 2146435072;
	@%p1456 bra 	$L__BB1_880;
	setp.num.f64 	%p1457, %fd1051, %fd1051;
	@%p1457 bra 	$L__BB1_878;
	mov.f64 	%fd5826, 0d4000000000000000;
	add.rn.f64 	%fd10306, %fd1051, %fd5826;
	bra.uni 	$L__BB1_880;
$L__BB1_878:
	setp.neu.f64 	%p1458, %fd1052, 0d7FF0000000000000;
	@%p1458 bra 	$L__BB1_880;
	selp.b32 	%r2478, %r95, %r94, %p23;
	selp.b32 	%r2479, %r2478, %r94, %p1454;
	mov.b32 	%r2480, 0;
	mov.b64 	%fd10306, {%r2480, %r2479};
$L__BB1_880:
	setp.eq.f64 	%p1460, %fd1051, 0d3FF0000000000000;
	selp.f64 	%fd5827, 0d3FF0000000000000, %fd10306, %p1460;
	mul.f64 	%fd5828, %fd1047, 0dC000000000000000;
	div.rn.f64 	%fd1057, %fd5828, %fd5827;
	fma.rn.f64 	%fd5829, %fd1057, 0d3FF71547652B82FE, 0d4338000000000000;
	{
	.reg .b32 %temp; 
	mov.b64 	{%r239, %temp}, %fd5829;
	}
	mov.f64 	%fd5830, 0dC338000000000000;
	add.rn.f64 	%fd5831, %fd5829, %fd5830;
	fma.rn.f64 	%fd5832, %fd5831, 0dBFE62E42FEFA39EF, %fd1057;
	fma.rn.f64 	%fd5833, %fd5831, 0dBC7ABC9E3B39803F, %fd5832;
	fma.rn.f64 	%fd5834, %fd5833, 0d3E5ADE1569CE2BDF, 0d3E928AF3FCA213EA;
	fma.rn.f64 	%fd5835, %fd5834, %fd5833, 0d3EC71DEE62401315;
	fma.rn.f64 	%fd5836, %fd5835, %fd5833, 0d3EFA01997C89EB71;
	fma.rn.f64 	%fd5837, %fd5836, %fd5833, 0d3F2A01A014761F65;
	fma.rn.f64 	%fd5838, %fd5837, %fd5833, 0d3F56C16C1852B7AF;
	fma.rn.f64 	%fd5839, %fd5838, %fd5833, 0d3F81111111122322;
	fma.rn.f64 	%fd5840, %fd5839, %fd5833, 0d3FA55555555502A1;
	fma.rn.f64 	%fd5841, %fd5840, %fd5833, 0d3FC5555555555511;
	fma.rn.f64 	%fd5842, %fd5841, %fd5833, 0d3FE000000000000B;
	fma.rn.f64 	%fd5843, %fd5842, %fd5833, 0d3FF0000000000000;
	fma.rn.f64 	%fd5844, %fd5843, %fd5833, 0d3FF0000000000000;
	{
	.reg .b32 %temp; 
	mov.b64 	{%r240, %temp}, %fd5844;
	}
	{
	.reg .b32 %temp; 
	mov.b64 	{%temp, %r241}, %fd5844;
	}
	shl.b32 	%r2481, %r239, 20;
	add.s32 	%r2482, %r2481, %r241;
	mov.b64 	%fd10307, {%r240, %r2482};
	{
	.reg .b32 %temp; 
	mov.b64 	{%temp, %r2483}, %fd1057;
	}
	mov.b32 	%f49, %r2483;
	abs.f32 	%f7, %f49;
	setp.lt.f32 	%p1461, %f7, 0f4086232B;
	@%p1461 bra 	$L__BB1_883;
	setp.lt.f64 	%p1462, %fd1057, 0d0000000000000000;
	add.f64 	%fd5845, %fd1057, 0d7FF0000000000000;
	selp.f64 	%fd10307, 0d0000000000000000, %fd5845, %p1462;
	setp.geu.f32 	%p1463, %f7, 0f40874800;
	@%p1463 bra 	$L__BB1_883;
	shr.u32 	%r2484, %r239, 31;
	add.s32 	%r2485, %r239, %r2484;
	shr.s32 	%r2486, %r2485, 1;
	shl.b32 	%r2487, %r2486, 20;
	add.s32 	%r2488, %r241, %r2487;
	mov.b64 	%fd5846, {%r240, %r2488};
	sub.s32 	%r2489, %r239, %r2486;
	shl.b32 	%r2490, %r2489, 20;
	add.s32 	%r2491, %r2490, 1072693248;
	mov.b32 	%r2492, 0;
	mov.b64 	%fd5847, {%r2492, %r2491};
	mul.f64 	%fd10307, %fd5847, %fd5846;
$L__BB1_883:
	setp.geu.f64 	%p1464, %fd952, %fd260;
	mul.f64 	%fd5848, %fd1022, %fd1035;
	mul.f64 	%fd1062, %fd5848, %fd10307;
	@%p1464 bra 	$L__BB1_912;
	ld.param.u32 	%r7908, [_Z13distributor_PdPdS_S_iii_param_5];
	setp.lt.s32 	%p1502, %r7908, 1;
	sub.f64 	%fd1063, %fd260, %fd952;
	mov.f64 	%fd10313, 0d0000000000000000;
	@%p1502 bra 	$L__BB1_911;
	setp.eq.s32 	%p1503, %r78, 0;
	{
	.reg .b32 %temp; 
	mov.b64 	{%temp, %r242}, %fd1063;
	}
	abs.f64 	%fd1064, %fd1063;
	mov.f64 	%fd10313, 0d0000000000000000;
	mov.b32 	%r8078, 0;
	@%p1503 bra 	$L__BB1_902;
	mov.f64 	%fd10313, 0d0000000000000000;
	mov.b32 	%r8077, 0;
$L__BB1_887:
	setp.neu.f64 	%p1504, %fd1063, 0d0000000000000000;
	setp.lt.s32 	%p1505, %r242, 0;
	mul.wide.u32 	%rd520, %r8077, 8;
	add.s64 	%rd90, %rd284, %rd520;
	ld.f64 	%fd1066, [%rd90];
	add.s32 	%r2544, %r8077, 1;
	cvt.rn.f64.u32 	%fd1067, %r2544;
	{
	.reg .b32 %temp; 
	mov.b64 	{%temp, %r244}, %fd1067;
	}
	shr.u32 	%r2545, %r244, 20;
	and.b32  	%r2546, %r2545, 2047;
	add.s32 	%r2547, %r2546, -1012;
	mov.b64 	%rd521, %fd1067;
	shl.b64 	%rd522, %rd521, %r2547;
	setp.eq.s64 	%p1506, %rd522, -9223372036854775808;
	{ // callseq 328, 0
	.param .b64 param0;
	st.param.f64 	[param0], %fd1064;
	.param .b64 param1;
	st.param.f64 	[param1], %fd1067;
	.param .b64 retval0;
	call.uni (retval0), 
	__internal_accurate_pow, 
	(
	param0, 
	param1
	);
	ld.param.f64 	%fd5875, [retval0];
	} // callseq 328
	and.pred  	%p67, %p1505, %p1506;
	neg.f64 	%fd5877, %fd5875;
	selp.f64 	%fd10310, %fd5877, %fd5875, %p67;
	@%p1504 bra 	$L__BB1_889;
	selp.b32 	%r2548, %r242, 0, %p1506;
	setp.lt.s32 	%p1508, %r244, 0;
	or.b32  	%r2549, %r2548, 2146435072;
	selp.b32 	%r2550, %r2549, %r2548, %p1508;
	mov.b32 	%r2551, 0;
	mov.b64 	%fd10310, {%r2551, %r2550};
$L__BB1_889:
	add.f64 	%fd5878, %fd1063, %fd1067;
	{
	.reg .b32 %temp; 
	mov.b64 	{%temp, %r2552}, %fd5878;
	}
	and.b32  	%r2553, %r2552, 2146435072;
	setp.ne.s32 	%p1509, %r2553, 2146435072;
	@%p1509 bra 	$L__BB1_894;
	setp.num.f64 	%p1510, %fd1063, %fd1063;
	@%p1510 bra 	$L__BB1_892;
	add.rn.f64 	%fd10310, %fd1063, %fd1067;
	bra.uni 	$L__BB1_894;
$L__BB1_892:
	setp.neu.f64 	%p1511, %fd1064, 0d7FF0000000000000;
	@%p1511 bra 	$L__BB1_894;
	setp.lt.s32 	%p1512, %r244, 0;
	selp.b32 	%r2554, 0, 2146435072, %p1512;
	and.b32  	%r2555, %r244, 2147483647;
	setp.ne.s32 	%p1513, %r2555, 1071644672;
	or.b32  	%r2556, %r2554, -2147483648;
	selp.b32 	%r2557, %r2556, %r2554, %p1513;
	selp.b32 	%r2558, %r2557, %r2554, %p67;
	mov.b32 	%r2559, 0;
	mov.b64 	%fd10310, {%r2559, %r2558};
$L__BB1_894:
	setp.eq.f64 	%p1514, %fd1063, 0d3FF0000000000000;
	selp.f64 	%fd5879, 0d3FF0000000000000, %fd10310, %p1514;
	div.rn.f64 	%fd5880, %fd1066, %fd1067;
	fma.rn.f64 	%fd1074, %fd5880, %fd5879, %fd10313;
	ld.f64 	%fd1075, [%rd90+8];
	add.s32 	%r8077, %r8077, 2;
	cvt.rn.f64.u32 	%fd1076, %r8077;
	{
	.reg .b32 %temp; 
	mov.b64 	{%temp, %r246}, %fd1076;
	}
	shr.u32 	%r2560, %r246, 20;
	and.b32  	%r2561, %r2560, 2047;
	add.s32 	%r2562, %r2561, -1012;
	mov.b64 	%rd523, %fd1076;
	shl.b64 	%rd524, %rd523, %r2562;
	setp.eq.s64 	%p1517, %rd524, -9223372036854775808;
	{ // callseq 329, 0
	.param .b64 param0;
	st.param.f64 	[param0], %fd1064;
	.param .b64 param1;
	st.param.f64 	[param1], %fd1076;
	.param .b64 retval0;
	call.uni (retval0), 
	__internal_accurate_pow, 
	(
	param0, 
	param1
	);
	ld.param.f64 	%fd5881, [retval0];
	} // callseq 329
	and.pred  	%p68, %p1505, %p1517;
	neg.f64 	%fd5883, %fd5881;
	selp.f64 	%fd10312, %fd5883, %fd5881, %p68;
	@%p1504 bra 	$L__BB1_896;
	selp.b32 	%r2563, %r242, 0, %p1517;
	setp.lt.s32 	%p1519, %r246, 0;
	or.b32  	%r2564, %r2563, 2146435072;
	selp.b32 	%r2565, %r2564, %r2563, %p1519;
	mov.b32 	%r2566, 0;
	mov.b64 	%fd10312, {%r2566, %r2565};
$L__BB1_896:
	add.f64 	%fd5884, %fd1063, %fd1076;
	{
	.reg .b32 %temp; 
	mov.b64 	{%temp, %r2567}, %fd5884;
	}
	and.b32  	%r2568, %r2567, 2146435072;
	setp.ne.s32 	%p1520, %r2568, 2146435072;
	@%p1520 bra 	$L__BB1_901;
	setp.nan.f64 	%p1521, %fd1063, %fd1063;
	@%p1521 bra 	$L__BB1_900;
	setp.neu.f64 	%p1522, %fd1064, 0d7FF0000000000000;
	@%p1522 bra 	$L__BB1_901;
	setp.lt.s32 	%p1523, %r246, 0;
	selp.b32 	%r2569, 0, 2146435072, %p1523;
	and.b32  	%r2570, %r246, 2147483647;
	setp.ne.s32 	%p1524, %r2570, 1071644672;
	or.b32  	%r2571, %r2569, -2147483648;
	selp.b32 	%r2572, %r2571, %r2569, %p1524;
	selp.b32 	%r2573, %r2572, %r2569, %p68;
	mov.b32 	%r2574, 0;
	mov.b64 	%fd10312, {%r2574, %r2573};
	bra.uni 	$L__BB1_901;
$L__BB1_900:
	add.rn.f64 	%fd10312, %fd1063, %fd1076;
$L__BB1_901:
	selp.f64 	%fd5885, 0d3FF0000000000000, %fd10312, %p1514;
	div.rn.f64 	%fd5886, %fd1075, %fd1076;
	fma.rn.f64 	%fd10313, %fd5886, %fd5885, %fd1074;
	setp.ne.s32 	%p1526, %r8077, %r77;
	mov.u32 	%r8078, %r77;
	@%p1526 bra 	$L__BB1_887;
$L__BB1_902:
	setp.eq.s32 	%p1527, %r79, 0;
	@%p1527 bra 	$L__BB1_911;
	setp.neu.f64 	%p1528, %fd1063, 0d0000000000000000;
	setp.lt.s32 	%p1529, %r242, 0;
	mul.wide.u32 	%rd525, %r8078, 8;
	add.s64 	%rd526, %rd284, %rd525;
	ld.f64 	%fd1086, [%rd526];
	add.s32 	%r2575, %r8078, 1;
	cvt.rn.f64.u32 	%fd1087, %r2575;
	{
	.reg .b32 %temp; 
	mov.b64 	{%temp, %r248}, %fd1087;
	}
	shr.u32 	%r2576, %r248, 20;
	and.b32  	%r2577, %r2576, 2047;
	add.s32 	%r2578, %r2577, -1012;
	mov.b64 	%rd527, %fd1087;
	shl.b64 	%rd528, %rd527, %r2578;
	setp.eq.s64 	%p1530, %rd528, -9223372036854775808;
	{ // callseq 330, 0
	.param .b64 param0;
	st.param.f64 	[param0], %fd1064;
	.param .b64 param1;
	st.param.f64 	[param1], %fd1087;
	.param .b64 retval0;
	call.uni (retval0), 
	__internal_accurate_pow, 
	(
	param0, 
	param1
	);
	ld.param.f64 	%fd5887, [retval0];
	} // callseq 330
	and.pred  	%p69, %p1529, %p1530;
	neg.f64 	%fd5889, %fd5887;
	selp.f64 	%fd10316, %fd5889, %fd5887, %p69;
	@%p1528 bra 	$L__BB1_905;
	selp.b32 	%r2579, %r242, 0, %p1530;
	setp.lt.s32 	%p1532, %r248, 0;
	or.b32  	%r2580, %r2579, 2146435072;
	selp.b32 	%r2581, %r2580, %r2579, %p1532;
	mov.b32 	%r2582, 0;
	mov.b64 	%fd10316, {%r2582, %r2581};
$L__BB1_905:
	add.f64 	%fd5890, %fd1063, %fd1087;
	{
	.reg .b32 %temp; 
	mov.b64 	{%temp, %r2583}, %fd5890;
	}
	and.b32  	%r2584, %r2583, 2146435072;
	setp.ne.s32 	%p1533, %r2584, 2146435072;
	@%p1533 bra 	$L__BB1_910;
	setp.nan.f64 	%p1534, %fd1063, %fd1063;
	@%p1534 bra 	$L__BB1_909;
	setp.neu.f64 	%p1535, %fd1064, 0d7FF0000000000000;
	@%p1535 bra 	$L__BB1_910;
	setp.lt.s32 	%p1536, %r248, 0;
	selp.b32 	%r2585, 0, 2146435072, %p1536;
	and.b32  	%r2586, %r248, 2147483647;
	setp.ne.s32 	%p1537, %r2586, 1071644672;
	or.b32  	%r2587, %r2585, -2147483648;
	selp.b32 	%r2588, %r2587, %r2585, %p1537;
	selp.b32 	%r2589, %r2588, %r2585, %p69;
	mov.b32 	%r2590, 0;
	mov.b64 	%fd10316, {%r2590, %r2589};
	bra.uni 	$L__BB1_910;
$L__BB1_909:
	add.rn.f64 	%fd10316, %fd1063, %fd1087;
$L__BB1_910:
	setp.eq.f64 	%p1538, %fd1063, 0d3FF0000000000000;
	selp.f64 	%fd5891, 0d3FF0000000000000, %fd10316, %p1538;
	div.rn.f64 	%fd5892, %fd1086, %fd1087;
	fma.rn.f64 	%fd10313, %fd5892, %fd5891, %fd10313;
$L__BB1_911:
	sub.f64 	%fd10328, %fd258, %fd10313;
	bra.uni 	$L__BB1_940;
$L__BB1_912:
	ld.param.u32 	%r7907, [_Z13distributor_PdPdS_S_iii_param_5];
	setp.lt.s32 	%p1465, %r7907, 1;
	sub.f64 	%fd1097, %fd952, %fd260;
	mov.f64 	%fd10323, 0d0000000000000000;
	@%p1465 bra 	$L__BB1_939;
	setp.eq.s32 	%p1466, %r78, 0;
	{
	.reg .b32 %temp; 
	mov.b64 	{%temp, %r249}, %fd1097;
	}
	abs.f64 	%fd1098, %fd1097;
	mov.f64 	%fd10323, 0d0000000000000000;
	mov.b32 	%r8080, 0;
	@%p1466 bra 	$L__BB1_930;
	mov.f64 	%fd10323, 0d0000000000000000;
	mov.b32 	%r8079, 0;
$L__BB1_915:
	setp.neu.f64 	%p1467, %fd1097, 0d0000000000000000;
	setp.lt.s32 	%p1468, %r249, 0;
	mul.wide.u32 	%rd511, %r8079, 8;
	add.s64 	%rd94, %rd284, %rd511;
	ld.f64 	%fd1100, [%rd94];
	add.s32 	%r2495, %r8079, 1;
	cvt.rn.f64.u32 	%fd1101, %r2495;
	{
	.reg .b32 %temp; 
	mov.b64 	{%temp, %r251}, %fd1101;
	}
	shr.u32 	%r2496, %r251, 20;
	and.b32  	%r2497, %r2496, 2047;
	add.s32 	%r2498, %r2497, -1012;
	mov.b64 	%rd512, %fd1101;
	shl.b64 	%rd513, %rd512, %r2498;
	setp.eq.s64 	%p1469, %rd513, -9223372036854775808;
	{ // callseq 325, 0
	.param .b64 param0;
	st.param.f64 	[param0], %fd1098;
	.param .b64 param1;
	st.param.f64 	[param1], %fd1101;
	.param .b64 retval0;
	call.uni (retval0), 
	__internal_accurate_pow, 
	(
	param0, 
	param1
	);
	ld.param.f64 	%fd5853, [retval0];
	} // callseq 325
	and.pred  	%p70, %p1468, %p1469;
	neg.f64 	%fd5855, %fd5853;
	selp.f64 	%fd10320, %fd5855, %fd5853, %p70;
	@%p1467 bra 	$L__BB1_917;
	selp.b32 	%r2499, %r249, 0, %p1469;
	setp.lt.s32 	%p1471, %r251, 0;
	or.b32  	%r2500, %r2499, 2146435072;
	selp.b32 	%r2501, %r2500, %r2499, %p1471;
	mov.b32 	%r2502, 0;
	mov.b64 	%fd10320, {%r2502, %r2501};
$L__BB1_917:
	add.f64 	%fd5856, %fd1097, %fd1101;
	{
	.reg .b32 %temp; 
	mov.b64 	{%temp, %r2503}, %fd5856;
	}
	and.b32  	%r2504, %r2503, 2146435072;
	setp.ne.s32 	%p1472, %r2504, 2146435072;
	@%p1472 bra 	$L__BB1_922;
	setp.num.f64 	%p1473, %fd1097, %fd1097;
	@%p1473 bra 	$L__BB1_920;
	add.rn.f64 	%fd10320, %fd1097, %fd1101;
	bra.uni 	$L__BB1_922;
$L__BB1_920:
	setp.neu.f64 	%p1474, %fd1098, 0d7FF0000000000000;
	@%p1474 bra 	$L__BB1_922;
	setp.lt.s32 	%p1475, %r251, 0;
	selp.b32 	%r2505, 0, 2146435072, %p1475;
	and.b32  	%r2506, %r251, 2147483647;
	setp.ne.s32 	%p1476, %r2506, 1071644672;
	or.b32  	%r2507, %r2505, -2147483648;
	selp.b32 	%r2508, %r2507, %r2505, %p1476;
	selp.b32 	%r2509, %r2508, %r2505, %p70;
	mov.b32 	%r2510, 0;
	mov.b64 	%fd10320, {%r2510, %r2509};
$L__BB1_922:
	setp.eq.f64 	%p1477, %fd1097, 0d3FF0000000000000;
	selp.f64 	%fd5857, 0d3FF0000000000000, %fd10320, %p1477;
	div.rn.f64 	%fd5858, %fd1100, %fd1101;
	fma.rn.f64 	%fd1108, %fd5858, %fd5857, %fd10323;
	ld.f64 	%fd1109, [%rd94+8];
	add.s32 	%r8079, %r8079, 2;
	cvt.rn.f64.u32 	%fd1110, %r8079;
	{
	.reg .b32 %temp; 
	mov.b64 	{%temp, %r253}, %fd1110;
	}
	shr.u32 	%r2511, %r253, 20;
	and.b32  	%r2512, %r2511, 2047;
	add.s32 	%r2513, %r2512, -1012;
	mov.b64 	%rd514, %fd1110;
	shl.b64 	%rd515, %rd514, %r2513;
	setp.eq.s64 	%p1480, %rd515, -9223372036854775808;
	{ // callseq 326, 0
	.param .b64 param0;
	st.param.f64 	[param0], %fd1098;
	.param .b64 param1;
	st.param.f64 	[param1], %fd1110;
	.param .b64 retval0;
	call.uni (retval0), 
	__internal_accurate_pow, 
	(
	param0, 
	param1
	);
	ld.param.f64 	%fd5859, [retval0];
	} // callseq 326
	and.pred  	%p71, %p1468, %p1480;
	neg.f64 	%fd5861, %fd5859;
	selp.f64 	%fd10322, %fd5861, %fd5859, %p71;
	@%p1467 bra 	$L__BB1_924;
	selp.b32 	%r2514, %r249, 0, %p1480;
	setp.lt.s32 	%p1482, %r253, 0;
	or.b32  	%r2515, %r2514, 2146435072;
	selp.b32 	%r2516, %r2515, %r2514, %p1482;
	mov.b32 	%r2517, 0;
	mov.b64 	%fd10322, {%r2517, %r2516};
$L__BB1_924:
	add.f64 	%fd5862, %fd1097, %fd1110;
	{
	.reg .b32 %temp; 
	mov.b64 	{%temp, %r2518}, %fd5862;
	}
	and.b32  	%r2519, %r2518, 2146435072;
	setp.ne.s32 	%p1483, %r2519, 2146435072;
	@%p1483 bra 	$L__BB1_929;
	setp.nan.f64 	%p1484, %fd1097, %fd1097;
	@%p1484 bra 	$L__BB1_928;
	setp.neu.f64 	%p1485, %fd1098, 0d7FF0000000000000;
	@%p1485 bra 	$L__BB1_929;
	setp.lt.s32 	%p1486, %r253, 0;
	selp.b32 	%r2520, 0, 2146435072, %p1486;
	and.b32  	%r2521, %r253, 2147483647;
	setp.ne.s32 	%p1487, %r2521, 1071644672;
	or.b32  	%r2522, %r2520, -2147483648;
	selp.b32 	%r2523, %r2522, %r2520, %p1487;
	selp.b32 	%r2524, %r2523, %r2520, %p71;
	mov.b32 	%r2525, 0;
	mov.b64 	%fd10322, {%r2525, %r2524};
	bra.uni 	$L__BB1_929;
$L__BB1_928:
	add.rn.f64 	%fd10322, %fd1097, %fd1110;
$L__BB1_929:
	selp.f64 	%fd5863, 0d3FF0000000000000, %fd10322, %p1477;
	div.rn.f64 	%fd5864, %fd1109, %fd1110;
	fma.rn.f64 	%fd10323, %fd5864, %fd5863, %fd1108;
	setp.ne.s32 	%p1489, %r8079, %r77;
	mov.u32 	%r8080, %r77;
	@%p1489 bra 	$L__BB1_915;
$L__BB1_930:
	setp.eq.s32 	%p1490, %r79, 0;
	@%p1490 bra 	$L__BB1_939;
	setp.neu.f64 	%p1491, %fd1097, 0d0000000000000000;
	setp.lt.s32 	%p1492, %r249, 0;
	mul.wide.u32 	%rd516, %r8080, 8;
	add.s64 	%rd517, %rd284, %rd516;
	ld.f64 	%fd1120, [%rd517];
	add.s32 	%r2526, %r8080, 1;
	cvt.rn.f64.u32 	%fd1121, %r2526;
	{
	.reg .b32 %temp; 
	mov.b64 	{%temp, %r255}, %fd1121;
	}
	shr.u32 	%r2527, %r255, 20;
	and.b32  	%r2528, %r2527, 2047;
	add.s32 	%r2529, %r2528, -1012;
	mov.b64 	%rd518, %fd1121;
	shl.b64 	%rd519, %rd518, %r2529;
	setp.eq.s64 	%p1493, %rd519, -9223372036854775808;
	{ // callseq 327, 0
	.param .b64 param0;
	st.param.f64 	[param0], %fd1098;
	.param .b64 param1;
	st.param.f64 	[param1], %fd1121;
	.param .b64 retval0;
	call.uni (retval0), 
	__internal_accurate_pow, 
	(
	param0, 
	param1
	);
	ld.param.f64 	%fd5865, [retval0];
	} // callseq 327
	and.pred  	%p72, %p1492, %p1493;
	neg.f64 	%fd5867, %fd5865;
	selp.f64 	%fd10326, %fd5867, %fd5865, %p72;
	@%p1491 bra 	$L__BB1_933;
	selp.b32 	%r2530, %r249, 0, %p1493;
	setp.lt.s32 	%p1495, %r255, 0;
	or.b32  	%r2531, %r2530, 2146435072;
	selp.b32 	%r2532, %r2531, %r2530, %p1495;
	mov.b32 	%r2533, 0;
	mov.b64 	%fd10326, {%r2533, %r2532};
$L__BB1_933:
	add.f64 	%fd5868, %fd1097, %fd1121;
	{
	.reg .b32 %temp; 
	mov.b64 	{%temp, %r2534}, %fd5868;
	}
	and.b32  	%r2535, %r2534, 2146435072;
	setp.ne.s32 	%p1496, %r2535, 2146435072;
	@%p1496 bra 	$L__BB1_938;
	setp.nan.f64 	%p1497, %fd1097, %fd1097;
	@%p1497 bra 	$L__BB1_937;
	setp.neu.f64 	%p1498, %fd1098, 0d7FF0000000000000;
	@%p1498 bra 	$L__BB1_938;
	setp.lt.s32 	%p1499, %r255, 0;
	selp.b32 	%r2536, 0, 2146435072, %p1499;
	and.b32  	%r2537, %r255, 2147483647;
	setp.ne.s32 	%p1500, %r2537, 1071644672;
	or.b32  	%r2538, %r2536, -2147483648;
	selp.b32 	%r2539, %r2538, %r2536, %p1500;
	selp.b32 	%r2540, %r2539, %r2536, %p72;
	mov.b32 	%r2541, 0;
	mov.b64 	%fd10326, {%r2541, %r2540};
	bra.uni 	$L__BB1_938;
$L__BB1_937:
	add.rn.f64 	%fd10326, %fd1097, %fd1121;
$L__BB1_938:
	setp.eq.f64 	%p1501, %fd1097, 0d3FF0000000000000;
	selp.f64 	%fd5869, 0d3FF0000000000000, %fd10326, %p1501;
	div.rn.f64 	%fd5870, %fd1120, %fd1121;
	fma.rn.f64 	%fd10323, %fd5870, %fd5869, %fd10323;
$L__BB1_939:
	add.f64 	%fd10328, %fd258, %fd10323;
$L__BB1_940:
	setp.ne.s32 	%p1539, %r233, 2146435072;
	sub.f64 	%fd1132, %fd946, %fd10328;
	mov.f64 	%fd10329, %fd10364;
	@%p1539 bra 	$L__BB1_945;
	setp.num.f64 	%p1540, %fd1023, %fd1023;
	@%p1540 bra 	$L__BB1_943;
	mov.f64 	%fd5893, 0d4000000000000000;
	add.rn.f64 	%fd10329, %fd1023, %fd5893;
	bra.uni 	$L__BB1_945;
$L__BB1_943:
	setp.neu.f64 	%p1541, %fd1024, 0d7FF0000000000000;
	mov.f64 	%fd10329, %fd10364;
	@%p1541 bra 	$L__BB1_945;
	setp.lt.s32 	%p1542, %r232, 0;
	selp.b32 	%r2591, %r95, %r94, %p23;
	selp.b32 	%r2592, %r2591, %r94, %p1542;
	mov.b32 	%r2593, 0;
	mov.b64 	%fd10329, {%r2593, %r2592};
$L__BB1_945:
	setp.eq.f64 	%p1543, %fd1023, 0d3FF0000000000000;
	setp.lt.s32 	%p1544, %r76, 0;
	setp.eq.s32 	%p1545, %r1410, 1072693248;
	add.f64 	%fd5894, %fd10329, 0d3FF0000000000000;
	sqrt.rn.f64 	%fd5895, %fd5894;
	mul.f64 	%fd5896, %fd5895, 0d3FF8000000000000;
	selp.f64 	%fd1136, 0d4000F876CCDF6CDA, %fd5896, %p1543;
	{
	.reg .b32 %temp; 
	mov.b64 	{%temp, %r256}, %fd1136;
	}
	abs.f64 	%fd1137, %fd1136;
	{ // callseq 331, 0
	.param .b64 param0;
	st.param.f64 	[param0], %fd1137;
	.param .b64 param1;
	st.param.f64 	[param1], 0d4010000000000000;
	.param .b64 retval0;
	call.uni (retval0), 
	__internal_accurate_pow, 
	(
	param0, 
	param1
	);
	ld.param.f64 	%fd5897, [retval0];
	} // callseq 331
	setp.lt.s32 	%p1547, %r256, 0;
	neg.f64 	%fd5899, %fd5897;
	selp.f64 	%fd5900, %fd5899, %fd5897, %p1545;
	selp.f64 	%fd5901, %fd5900, %fd5897, %p1547;
	setp.eq.f64 	%p1548, %fd1136, 0d0000000000000000;
	selp.b32 	%r2594, %r256, 0, %p1545;
	or.b32  	%r2595, %r2594, 2146435072;
	selp.b32 	%r2596, %r2595, %r2594, %p1544;
	mov.b32 	%r2597, 0;
	mov.b64 	%fd5902, {%r2597, %r2596};
	selp.f64 	%fd10330, %fd5902, %fd5901, %p1548;
	add.f64 	%fd5903, %fd1136, 0d4010000000000000;
	{
	.reg .b32 %temp; 
	mov.b64 	{%temp, %r2598}, %fd5903;
	}
	and.b32  	%r2599, %r2598, 2146435072;
	setp.ne.s32 	%p1549, %r2599, 2146435072;
	@%p1549 bra 	$L__BB1_950;
	setp.num.f64 	%p1550, %fd1136, %fd1136;
	@%p1550 bra 	$L__BB1_948;
	mov.f64 	%fd5904, 0d4010000000000000;
	add.rn.f64 	%fd10330, %fd1136, %fd5904;
	bra.uni 	$L__BB1_950;
$L__BB1_948:
	setp.neu.f64 	%p1551, %fd1137, 0d7FF0000000000000;
	@%p1551 bra 	$L__BB1_950;
	setp.lt.s32 	%p1552, %r256, 0;
	selp.b32 	%r2600, %r100, %r99, %p24;
	selp.b32 	%r2601, %r2600, %r99, %p1552;
	mov.b32 	%r2602, 0;
	mov.b64 	%fd10330, {%r2602, %r2601};
$L__BB1_950:
	setp.lt.s32 	%p1553, %r75, 0;
	setp.eq.s32 	%p1554, %r1408, 1062207488;
	setp.eq.f64 	%p1556, %fd1136, 0d3FF0000000000000;
	selp.f64 	%fd5905, 0d3FF0000000000000, %fd10330, %p1556;
	div.rn.f64 	%fd5906, %fd249, %fd5905;
	mul.f64 	%fd1142, %fd5906, 0d4010000000000000;
	{
	.reg .b32 %temp; 
	mov.b64 	{%temp, %r257}, %fd1132;
	}
	abs.f64 	%fd1143, %fd1132;
	{ // callseq 332, 0
	.param .b64 param0;
	st.param.f64 	[param0], %fd1143;
	.param .b64 param1;
	st.param.f64 	[param1], 0d4000000000000000;
	.param .b64 retval0;
	call.uni (retval0), 
	__internal_accurate_pow, 
	(
	param0, 
	param1
	);
	ld.param.f64 	%fd5907, [retval0];
	} // callseq 332
	setp.lt.s32 	%p1557, %r257, 0;
	neg.f64 	%fd5909, %fd5907;
	selp.f64 	%fd5910, %fd5909, %fd5907, %p1554;
	selp.f64 	%fd5911, %fd5910, %fd5907, %p1557;
	setp.eq.f64 	%p1558, %fd1132, 0d0000000000000000;
	selp.b32 	%r2603, %r257, 0, %p1554;
	or.b32  	%r2604, %r2603, 2146435072;
	selp.b32 	%r2605, %r2604, %r2603, %p1553;
	mov.b32 	%r2606, 0;
	mov.b64 	%fd5912, {%r2606, %r2605};
	selp.f64 	%fd10331, %fd5912, %fd5911, %p1558;
	add.f64 	%fd5913, %fd1132, 0d4000000000000000;
	{
	.reg .b32 %temp; 
	mov.b64 	{%temp, %r2607}, %fd5913;
	}
	and.b32  	%r2608, %r2607, 2146435072;
	setp.ne.s32 	%p1559, %r2608, 2146435072;
	@%p1559 bra 	$L__BB1_955;
	setp.num.f64 	%p1560, %fd1132, %fd1132;
	@%p1560 bra 	$L__BB1_953;
	mov.f64 	%fd5914, 0d4000000000000000;
	add.rn.f64 	%fd10331, %fd1132, %fd5914;
	bra.uni 	$L__BB1_955;
$L__BB1_953:
	setp.neu.f64 	%p1561, %fd1143, 0d7FF0000000000000;
	@%p1561 bra 	$L__BB1_955;
	setp.lt.s32 	%p1562, %r257, 0;
	selp.b32 	%r2609, %r95, %r94, %p23;
	selp.b32 	%r2610, %r2609, %r94, %p1562;
	mov.b32 	%r2611, 0;
	mov.b64 	%fd10331, {%r2611, %r2610};
$L__BB1_955:
	setp.ne.s32 	%p1563, %r237, 2146435072;
	setp.eq.f64 	%p1564, %fd1132, 0d3FF0000000000000;
	selp.f64 	%fd1148, 0d3FF0000000000000, %fd10331, %p1564;
	mov.f64 	%fd10332, %fd10363;
	@%p1563 bra 	$L__BB1_960;
	setp.num.f64 	%p1565, %fd948, %fd948;
	@%p1565 bra 	$L__BB1_958;
	mov.f64 	%fd5915, 0d4000000000000000;
	add.rn.f64 	%fd10332, %fd948, %fd5915;
	bra.uni 	$L__BB1_960;
$L__BB1_958:
	setp.neu.f64 	%p1566, %fd1042, 0d7FF0000000000000;
	mov.f64 	%fd10332, %fd10363;
	@%p1566 bra 	$L__BB1_960;
	setp.lt.s32 	%p1567, %r236, 0;
	selp.b32 	%r2612, %r95, %r94, %p23;
	selp.b32 	%r2613, %r2612, %r94, %p1567;
	mov.b32 	%r2614, 0;
	mov.b64 	%fd10332, {%r2614, %r2613};
$L__BB1_960:
	setp.eq.f64 	%p1568, %fd948, 0d3FF0000000000000;
	setp.ne.s32 	%p1569, %r233, 2146435072;
	selp.f64 	%fd5916, 0d3FF0000000000000, %fd10332, %p1568;
	add.f64 	%fd1152, %fd1148, %fd5916;
	mov.f64 	%fd10333, %fd10364;
	@%p1569 bra 	$L__BB1_965;
	setp.num.f64 	%p1570, %fd1023, %fd1023;
	@%p1570 bra 	$L__BB1_963;
	mov.f64 	%fd5917, 0d4000000000000000;
	add.rn.f64 	%fd10333, %fd1023, %fd5917;
	bra.uni 	$L__BB1_965;
$L__BB1_963:
	setp.neu.f64 	%p1571, %fd1024, 0d7FF0000000000000;
	mov.f64 	%fd10333, %fd10364;
	@%p1571 bra 	$L__BB1_965;
	setp.lt.s32 	%p1572, %r232, 0;
	selp.b32 	%r2615, %r95, %r94, %p23;
	selp.b32 	%r2616, %r2615, %r94, %p1572;
	mov.b32 	%r2617, 0;
	mov.b64 	%fd10333, {%r2617, %r2616};
$L__BB1_965:
	setp.eq.f64 	%p1573, %fd1023, 0d3FF0000000000000;
	setp.lt.s32 	%p1574, %r75, 0;
	setp.eq.s32 	%p1575, %r1408, 1062207488;
	add.f64 	%fd5918, %fd10333, 0d3FF0000000000000;
	sqrt.rn.f64 	%fd5919, %fd5918;
	mul.f64 	%fd5920, %fd5919, 0d3FF8000000000000;
	selp.f64 	%fd1156, 0d4000F876CCDF6CDA, %fd5920, %p1573;
	{
	.reg .b32 %temp; 
	mov.b64 	{%temp, %r258}, %fd1156;
	}
	abs.f64 	%fd1157, %fd1156;
	{ // callseq 333, 0
	.param .b64 param0;
	st.param.f64 	[param0], %fd1157;
	.param .b64 param1;
	st.param.f64 	[param1], 0d4000000000000000;
	.param .b64 retval0;
	call.uni (retval0), 
	__internal_accurate_pow, 
	(
	param0, 
	param1
	);
	ld.param.f64 	%fd5921, [retval0];
	} // callseq 333
	setp.lt.s32 	%p1577, %r258, 0;
	neg.f64 	%fd5923, %fd5921;
	selp.f64 	%fd5924, %fd5923, %fd5921, %p1575;
	selp.f64 	%fd5925, %fd5924, %fd5921, %p1577;
	setp.eq.f64 	%p1578, %fd1156, 0d0000000000000000;
	selp.b32 	%r2618, %r258, 0, %p1575;
	or.b32  	%r2619, %r2618, 2146435072;
	selp.b32 	%r2620, %r2619, %r2618, %p1574;
	mov.b32 	%r2621, 0;
	mov.b64 	%fd5926, {%r2621, %r2620};
	selp.f64 	%fd10334, %fd5926, %fd5925, %p1578;
	add.f64 	%fd5927, %fd1156, 0d4000000000000000;
	{
	.reg .b32 %temp; 
	mov.b64 	{%temp, %r2622}, %fd5927;
	}
	and.b32  	%r2623, %r2622, 2146435072;
	setp.ne.s32 	%p1579, %r2623, 2146435072;
	@%p1579 bra 	$L__BB1_970;
	setp.num.f64 	%p1580, %fd1156, %fd1156;
	@%p1580 bra 	$L__BB1_968;
	mov.f64 	%fd5928, 0d4000000000000000;
	add.rn.f64 	%fd10334, %fd1156, %fd5928;
	bra.uni 	$L__BB1_970;
$L__BB1_968:
	setp.neu.f64 	%p1581, %fd1157, 0d7FF0000000000000;
	@%p1581 bra 	$L__BB1_970;
	selp.b32 	%r2624, %r95, %r94, %p23;
	selp.b32 	%r2625, %r2624, %r94, %p1577;
	mov.b32 	%r2626, 0;
	mov.b64 	%fd10334, {%r2626, %r2625};
$L__BB1_970:
	setp.eq.f64 	%p1583, %fd1156, 0d3FF0000000000000;
	selp.f64 	%fd5929, 0d3FF0000000000000, %fd10334, %p1583;
	mul.f64 	%fd5930, %fd1152, 0dC000000000000000;
	div.rn.f64 	%fd1162, %fd5930, %fd5929;
	fma.rn.f64 	%fd5931, %fd1162, 0d3FF71547652B82FE, 0d4338000000000000;
	{
	.reg .b32 %temp; 
	mov.b64 	{%r259, %temp}, %fd5931;
	}
	mov.f64 	%fd5932, 0dC338000000000000;
	add.rn.f64 	%fd5933, %fd5931, %fd5932;
	fma.rn.f64 	%fd5934, %fd5933, 0dBFE62E42FEFA39EF, %fd1162;
	fma.rn.f64 	%fd5935, %fd5933, 0dBC7ABC9E3B39803F, %fd5934;
	fma.rn.f64 	%fd5936, %fd5935, 0d3E5ADE1569CE2BDF, 0d3E928AF3FCA213EA;
	fma.rn.f64 	%fd5937, %fd5936, %fd5935, 0d3EC71DEE62401315;
	fma.rn.f64 	%fd5938, %fd5937, %fd5935, 0d3EFA01997C89EB71;
	fma.rn.f64 	%fd5939, %fd5938, %fd5935, 0d3F2A01A014761F65;
	fma.rn.f64 	%fd5940, %fd5939, %fd5935, 0d3F56C16C1852B7AF;
	fma.rn.f64 	%fd5941, %fd5940, %fd5935, 0d3F81111111122322;
	fma.rn.f64 	%fd5942, %fd5941, %fd5935, 0d3FA55555555502A1;
	fma.rn.f64 	%fd5943, %fd5942, %fd5935, 0d3FC5555555555511;
	fma.rn.f64 	%fd5944, %fd5943, %fd5935, 0d3FE000000000000B;
	fma.rn.f64 	%fd5945, %fd5944, %fd5935, 0d3FF0000000000000;
	fma.rn.f64 	%fd5946, %fd5945, %fd5935, 0d3FF0000000000000;
	{
	.reg .b32 %temp; 
	mov.b64 	{%r260, %temp}, %fd5946;
	}
	{
	.reg .b32 %temp; 
	mov.b64 	{%temp, %r261}, %fd5946;
	}
	shl.b32 	%r2627, %r259, 20;
	add.s32 	%r2628, %r2627, %r261;
	mov.b64 	%fd10335, {%r260, %r2628};
	{
	.reg .b32 %temp; 
	mov.b64 	{%temp, %r2629}, %fd1162;
	}
	mov.b32 	%f50, %r2629;
	abs.f32 	%f8, %f50;
	setp.lt.f32 	%p1584, %f8, 0f4086232B;
	@%p1584 bra 	$L__BB1_973;
	setp.lt.f64 	%p1585, %fd1162, 0d0000000000000000;
	add.f64 	%fd5947, %fd1162, 0d7FF0000000000000;
	selp.f64 	%fd10335, 0d0000000000000000, %fd5947, %p1585;
	setp.geu.f32 	%p1586, %f8, 0f40874800;
	@%p1586 bra 	$L__BB1_973;
	shr.u32 	%r2630, %r259, 31;
	add.s32 	%r2631, %r259, %r2630;
	shr.s32 	%r2632, %r2631, 1;
	shl.b32 	%r2633, %r2632, 20;
	add.s32 	%r2634, %r261, %r2633;
	mov.b64 	%fd5948, {%r260, %r2634};
	sub.s32 	%r2635, %r259, %r2632;
	shl.b32 	%r2636, %r2635, 20;
	add.s32 	%r2637, %r2636, 1072693248;
	mov.b32 	%r2638, 0;
	mov.b64 	%fd5949, {%r2638, %r2637};
	mul.f64 	%fd10335, %fd5949, %fd5948;
$L__BB1_973:
	setp.geu.f64 	%p1587, %fd952, %fd260;
	mul.f64 	%fd5950, %fd948, %fd1142;
	mul.f64 	%fd1167, %fd5950, %fd10335;
	@%p1587 bra 	$L__BB1_1002;
	ld.param.u32 	%r7910, [_Z13distributor_PdPdS_S_iii_param_5];
	setp.lt.s32 	%p1625, %r7910, 1;
	sub.f64 	%fd1168, %fd260, %fd952;
	mov.f64 	%fd10341, 0d0000000000000000;
	@%p1625 bra 	$L__BB1_1001;
	setp.eq.s32 	%p1626, %r78, 0;
	{
	.reg .b32 %temp; 
	mov.b64 	{%temp, %r262}, %fd1168;
	}
	abs.f64 	%fd1169, %fd1168;
	mov.f64 	%fd10341, 0d0000000000000000;
	mov.b32 	%r8082, 0;
	@%p1626 bra 	$L__BB1_992;
	mov.f64 	%fd10341, 0d0000000000000000;
	mov.b32 	%r8081, 0;
$L__BB1_977:
	setp.neu.f64 	%p1627, %fd1168, 0d0000000000000000;
	setp.lt.s32 	%p1628, %r262, 0;
	mul.wide.u32 	%rd538, %r8081, 8;
	add.s64 	%rd98, %rd284, %rd538;
	ld.f64 	%fd1171, [%rd98];
	add.s32 	%r2690, %r8081, 1;
	cvt.rn.f64.u32 	%fd1172, %r2690;
	{
	.reg .b32 %temp; 
	mov.b64 	{%temp, %r264}, %fd1172;
	}
	shr.u32 	%r2691, %r264, 20;
	and.b32  	%r2692, %r2691, 2047;
	add.s32 	%r2693, %r2692, -1012;
	mov.b64 	%rd539, %fd1172;
	shl.b64 	%rd540, %rd539, %r2693;
	setp.eq.s64 	%p1629, %rd540, -9223372036854775808;
	{ // callseq 337, 0
	.param .b64 param0;
	st.param.f64 	[param0], %fd1169;
	.param .b64 param1;
	st.param.f64 	[param1], %fd1172;
	.param .b64 retval0;
	call.uni (retval0), 
	__internal_accurate_pow, 
	(
	param0, 
	param1
	);
	ld.param.f64 	%fd5977, [retval0];
	} // callseq 337
	and.pred  	%p73, %p1628, %p1629;
	neg.f64 	%fd5979, %fd5977;
	selp.f64 	%fd10338, %fd5979, %fd5977, %p73;
	@%p1627 bra 	$L__BB1_979;
	selp.b32 	%r2694, %r262, 0, %p1629;
	setp.lt.s32 	%p1631, %r264, 0;
	or.b32  	%r2695, %r2694, 2146435072;
	selp.b32 	%r2696, %r2695, %r2694, %p1631;
	mov.b32 	%r2697, 0;
	mov.b64 	%fd10338, {%r2697, %r2696};
$L__BB1_979:
	add.f64 	%fd5980, %fd1168, %fd1172;
	{
	.reg .b32 %temp; 
	mov.b64 	{%temp, %r2698}, %fd5980;
	}
	and.b32  	%r2699, %r2698, 2146435072;
	setp.ne.s32 	%p1632, %r2699, 2146435072;
	@%p1632 bra 	$L__BB1_984;
	setp.num.f64 	%p1633, %fd1168, %fd1168;
	@%p1633 bra 	$L__BB1_982;
	add.rn.f64 	%fd10338, %fd1168, %fd1172;
	bra.uni 	$L__BB1_984;
$L__BB1_982:
	setp.neu.f64 	%p1634, %fd1169, 0d7FF0000000000000;
	@%p1634 bra 	$L__BB1_984;
	setp.lt.s32 	%p1635, %r264, 0;
	selp.b32 	%r2700, 0, 2146435072, %p1635;
	and.b32  	%r2701, %r264, 2147483647;
	setp.ne.s32 	%p1636, %r2701, 1071644672;
	or.b32  	%r2702, %r2700, -2147483648;
	selp.b32 	%r2703, %r2702, %r2700, %p1636;
	selp.b32 	%r2704, %r2703, %r2700, %p73;
	mov.b32 	%r2705, 0;
	mov.b64 	%fd10338, {%r2705, %r2704};
$L__BB1_984:
	setp.eq.f64 	%p1637, %fd1168, 0d3FF0000000000000;
	selp.f64 	%fd5981, 0d3FF0000000000000, %fd10338, %p1637;
	div.rn.f64 	%fd5982, %fd1171, %fd1172;
	fma.rn.f64 	%fd1179, %fd5982, %fd5981, %fd10341;
	ld.f64 	%fd1180, [%rd98+8];
	add.s32 	%r8081, %r8081, 2;
	cvt.rn.f64.u32 	%fd1181, %r8081;
	{
	.reg .b32 %temp; 
	mov.b64 	{%temp, %r266}, %fd1181;
	}
	shr.u32 	%r2706, %r266, 20;
	and.b32  	%r2707, %r2706, 2047;
	add.s32 	%r2708, %r2707, -1012;
	mov.b64 	%rd541, %fd1181;
	shl.b64 	%rd542, %rd541, %r2708;
	setp.eq.s64 	%p1640, %rd542, -9223372036854775808;
	{ // callseq 338, 0
	.param .b64 param0;
	st.param.f64 	[param0], %fd1169;
	.param .b64 param1;
	st.param.f64 	[param1], %fd1181;
	.param .b64 retval0;
	call.uni (retval0), 
	__internal_accurate_pow, 
	(
	param0, 
	param1
	);
	ld.param.f64 	%fd5983, [retval0];
	} // callseq 338
	and.pred  	%p74, %p1628, %p1640;
	neg.f64 	%fd5985, %fd5983;
	selp.f64 	%fd10340, %fd5985, %fd5983, %p74;
	@%p1627 bra 	$L__BB1_986;
	selp.b32 	%r2709, %r262, 0, %p1640;
	setp.lt.s32 	%p1642, %r266, 0;
	or.b32  	%r2710, %r2709, 2146435072;
	selp.b32 	%r2711, %r2710, %r2709, %p1642;
	mov.b32 	%r2712, 0;
	mov.b64 	%fd10340, {%r2712, %r2711};
$L__BB1_986:
	add.f64 	%fd5986, %fd1168, %fd1181;
	{
	.reg .b32 %temp; 
	mov.b64 	{%temp, %r2713}, %fd5986;
	}
	and.b32  	%r2714, %r2713, 2146435072;
	setp.ne.s32 	%p1643, %r2714, 2146435072;
	@%p1643 bra 	$L__BB1_991;
	setp.nan.f64 	%p1644, %fd1168, %fd1168;
	@%p1644 bra 	$L__BB1_990;
	setp.neu.f64 	%p1645, %fd1169, 0d7FF0000000000000;
	@%p1645 bra 	$L__BB1_991;
	setp.lt.s32 	%p1646, %r266, 0;
	selp.b32 	%r2715, 0, 2146435072, %p1646;
	and.b32  	%r2716, %r266, 2147483647;
	setp.ne.s32 	%p1647, %r2716, 1071644672;
	or.b32  	%r2717, %r2715, -2147483648;
	selp.b32 	%r2718, %r2717, %r2715, %p1647;
	selp.b32 	%r2719, %r2718, %r2715, %p74;
	mov.b32 	%r2720, 0;
	mov.b64 	%fd10340, {%r2720, %r2719};
	bra.uni 	$L__BB1_991;
$L__BB1_990:
	add.rn.f64 	%fd10340, %fd1168, %fd1181;
$L__BB1_991:
	selp.f64 	%fd5987, 0d3FF0000000000000, %fd10340, %p1637;
	div.rn.f64 	%fd5988, %fd1180, %fd1181;
	fma.rn.f64 	%fd10341, %fd5988, %fd5987, %fd1179;
	setp.ne.s32 	%p1649, %r8081, %r77;
	mov.u32 	%r8082, %r77;
	@%p1649 bra 	$L__BB1_977;
$L__BB1_992:
	setp.eq.s32 	%p1650, %r79, 0;
	@%p1650 bra 	$L__BB1_1001;
	setp.neu.f64 	%p1651, %fd1168, 0d0000000000000000;
	setp.lt.s32 	%p1652, %r262, 0;
	mul.wide.u32 	%rd543, %r8082, 8;
	add.s64 	%rd544, %rd284, %rd543;
	ld.f64 	%fd1191, [%rd544];
	add.s32 	%r2721, %r8082, 1;
	cvt.rn.f64.u32 	%fd1192, %r2721;
	{
	.reg .b32 %temp; 
	mov.b64 	{%temp, %r268}, %fd1192;
	}
	shr.u32 	%r2722, %r268, 20;
	and.b32  	%r2723, %r2722, 2047;
	add.s32 	%r2724, %r2723, -1012;
	mov.b64 	%rd545, %fd1192;
	shl.b64 	%rd546, %rd545, %r2724;
	setp.eq.s64 	%p1653, %rd546, -9223372036854775808;
	{ // callseq 339, 0
	.param .b64 param0;
	st.param.f64 	[param0], %fd1169;
	.param .b64 param1;
	st.param.f64 	[param1], %fd1192;
	.param .b64 retval0;
	call.uni (retval0), 
	__internal_accurate_pow, 
	(
	param0, 
	param1
	);
	ld.param.f64 	%fd5989, [retval0];
	} // callseq 339
	and.pred  	%p75, %p1652, %p1653;
	neg.f64 	%fd5991, %fd5989;
	selp.f64 	%fd10344, %fd5991, %fd5989, %p75;
	@%p1651 bra 	$L__BB1_995;
	selp.b32 	%r2725, %r262, 0, %p1653;
	setp.lt.s32 	%p1655, %r268, 0;
	or.b32  	%r2726, %r2725, 2146435072;
	selp.b32 	%r2727, %r2726, %r2725, %p1655;
	mov.b32 	%r2728, 0;
	mov.b64 	%fd10344, {%r2728, %r2727};
$L__BB1_995:
	add.f64 	%fd5992, %fd1168, %fd1192;
	{
	.reg .b32 %temp; 
	mov.b64 	{%temp, %r2729}, %fd5992;
	}
	and.b32  	%r2730, %r2729, 2146435072;
	setp.ne.s32 	%p1656, %r2730, 2146435072;
	@%p1656 bra 	$L__BB1_1000;
	setp.nan.f64 	%p1657, %fd1168, %fd1168;
	@%p1657 bra 	$L__BB1_999;
	setp.neu.f64 	%p1658, %fd1169, 0d7FF0000000000000;
	@%p1658 bra 	$L__BB1_1000;
	setp.lt.s32 	%p1659, %r268, 0;
	selp.b32 	%r2731, 0, 2146435072, %p1659;
	and.b32  	%r2732, %r268, 2147483647;
	setp.ne.s32 	%p1660, %r2732, 1071644672;
	or.b32  	%r2733, %r2731, -2147483648;
	selp.b32 	%r2734, %r2733, %r2731, %p1660;
	selp.b32 	%r2735, %r2734, %r2731, %p75;
	mov.b32 	%r2736, 0;
	mov.b64 	%fd10344, {%r2736, %r2735};
	bra.uni 	$L__BB1_1000;
$L__BB1_999:
	add.rn.f64 	%fd10344, %fd1168, %fd1192;
$L__BB1_1000:
	setp.eq.f64 	%p1661, %fd1168, 0d3FF0000000000000;
	selp.f64 	%fd5993, 0d3FF0000000000000, %fd10344, %p1661;
	div.rn.f64 	%fd5994, %fd1191, %fd1192;
	fma.rn.f64 	%fd10341, %fd5994, %fd5993, %fd10341;
$L__BB1_1001:
	sub.f64 	%fd10356, %fd258, %fd10341;
	bra.uni 	$L__BB1_1030;
$L__BB1_1002:
	ld.param.u32 	%r7909, [_Z13distributor_PdPdS_S_iii_param_5];
	setp.lt.s32 	%p1588, %r7909, 1;
	sub.f64 	%fd1202, %fd952, %fd260;
	mov.f64 	%fd10351, 0d0000000000000000;
	@%p1588 bra 	$L__BB1_1029;
	setp.eq.s32 	%p1589, %r78, 0;
	{
	.reg .b32 %temp; 
	mov.b64 	{%temp, %r269}, %fd1202;
	}
	abs.f64 	%fd1203, %fd1202;
	mov.f64 	%fd10351, 0d0000000000000000;
	mov.b32 	%r8084, 0;
	@%p1589 bra 	$L__BB1_1020;
	mov.f64 	%fd10351, 0d0000000000000000;
	mov.b32 	%r8083, 0;
$L__BB1_1005:
	setp.neu.f64 	%p1590, %fd1202, 0d0000000000000000;
	setp.lt.s32 	%p1591, %r269, 0;
	mul.wide.u32 	%rd529, %r8083, 8;
	add.s64 	%rd102, %rd284, %rd529;
	ld.f64 	%fd1205, [%rd102];
	add.s32 	%r2641, %r8083, 1;
	cvt.rn.f64.u32 	%fd1206, %r2641;
	{
	.reg .b32 %temp; 
	mov.b64 	{%temp, %r271}, %fd1206;
	}
	shr.u32 	%r2642, %r271, 20;
	and.b32  	%r2643, %r2642, 2047;
	add.s32 	%r2644, %r2643, -1012;
	mov.b64 	%rd530, %fd1206;
	shl.b64 	%rd531, %rd530, %r2644;
	setp.eq.s64 	%p1592, %rd531, -9223372036854775808;
	{ // callseq 334, 0
	.param .b64 param0;
	st.param.f64 	[param0], %fd1203;
	.param .b64 param1;
	st.param.f64 	[param1], %fd1206;
	.param .b64 retval0;
	call.uni (retval0), 
	__internal_accurate_pow, 
	(
	param0, 
	param1
	);
	ld.param.f64 	%fd5955, [retval0];
	} // callseq 334
	and.pred  	%p76, %p1591, %p1592;
	neg.f64 	%fd5957, %fd5955;
	selp.f64 	%fd10348, %fd5957, %fd5955, %p76;
	@%p1590 bra 	$L__BB1_1007;
	selp.b32 	%r2645, %r269, 0, %p1592;
	setp.lt.s32 	%p1594, %r271, 0;
	or.b32  	%r2646, %r2645, 2146435072;
	selp.b32 	%r2647, %r2646, %r2645, %p1594;
	mov.b32 	%r2648, 0;
	mov.b64 	%fd10348, {%r2648, %r2647};
$L__BB1_1007:
	add.f64 	%fd5958, %fd1202, %fd1206;
	{
	.reg .b32 %temp; 
	mov.b64 	{%temp, %r2649}, %fd5958;
	}
	and.b32  	%r2650, %r2649, 2146435072;
	setp.ne.s32 	%p1595, %r2650, 2146435072;
	@%p1595 bra 	$L__BB1_1012;
	setp.num.f64 	%p1596, %fd1202, %fd1202;
	@%p1596 bra 	$L__BB1_1010;
	add.rn.f64 	%fd10348, %fd1202, %fd1206;
	bra.uni 	$L__BB1_1012;
$L__BB1_1010:
	setp.neu.f64 	%p1597, %fd1203, 0d7FF0000000000000;
	@%p1597 bra 	$L__BB1_1012;
	setp.lt.s32 	%p1598, %r271, 0;
	selp.b32 	%r2651, 0, 2146435072, %p1598;
	and.b32  	%r2652, %r271, 2147483647;
	setp.ne.s32 	%p1599, %r2652, 1071644672;
	or.b32  	%r2653, %r2651, -2147483648;
	selp.b32 	%r2654, %r2653, %r2651, %p1599;
	selp.b32 	%r2655, %r2654, %r2651, %p76;
	mov.b32 	%r2656, 0;
	mov.b64 	%fd10348, {%r2656, %r2655};
$L__BB1_1012:
	setp.eq.f64 	%p1600, %fd1202, 0d3FF0000000000000;
	selp.f64 	%fd5959, 0d3FF0000000000000, %fd10348, %p1600;
	div.rn.f64 	%fd5960, %fd1205, %fd1206;
	fma.rn.f64 	%fd1213, %fd5960, %fd5959, %fd10351;
	ld.f64 	%fd1214, [%rd102+8];
	add.s32 	%r8083, %r8083, 2;
	cvt.rn.f64.u32 	%fd1215, %r8083;
	{
	.reg .b32 %temp; 
	mov.b64 	{%temp, %r273}, %fd1215;
	}
	shr.u32 	%r2657, %r273, 20;
	and.b32  	%r2658, %r2657, 2047;
	add.s32 	%r2659, %r2658, -1012;
	mov.b64 	%rd532, %fd1215;
	shl.b64 	%rd533, %rd532, %r2659;
	setp.eq.s64 	%p1603, %rd533, -9223372036854775808;
	{ // callseq 335, 0
	.param .b64 param0;
	st.param.f64 	[param0], %fd1203;
	.param .b64 param1;
	st.param.f64 	[param1], %fd1215;
	.param .b64 retval0;
	call.uni (retval0), 
	__internal_accurate_pow, 
	(
	param0, 
	param1
	);
	ld.param.f64 	%fd5961, [retval0];
	} // callseq 335
	and.pred  	%p77, %p1591, %p1603;
	neg.f64 	%fd5963, %fd5961;
	selp.f64 	%fd10350, %fd5963, %fd5961, %p77;
	@%p1590 bra 	$L__BB1_1014;
	selp.b32 	%r2660, %r269, 0, %p1603;
	setp.lt.s32 	%p1605, %r273, 0;
	or.b32  	%r2661, %r2660, 2146435072;
	selp.b32 	%r2662, %r2661, %r2660, %p1605;
	mov.b32 	%r2663, 0;
	mov.b64 	%fd10350, {%r2663, %r2662};
$L__BB1_1014:
	add.f64 	%fd5964, %fd1202, %fd1215;
	{
	.reg .b32 %temp; 
	mov.b64 	{%temp, %r2664}, %fd5964;
	}
	and.b32  	%r2665, %r2664, 2146435072;
	setp.ne.s32 	%p1606, %r2665, 2146435072;
	@%p1606 bra 	$L__BB1_1019;
	setp.nan.f64 	%p1607, %fd1202, %fd1202;
	@%p1607 bra 	$L__BB1_1018;
	setp.neu.f64 	%p1608, %fd1203, 0d7FF0000000000000;
	@%p1608 bra 	$L__BB1_1019;
	setp.lt.s32 	%p1609, %r273, 0;
	selp.b32 	%r2666, 0, 2146435072, %p1609;
	and.b32  	%r2667, %r273, 2147483647;
	setp.ne.s32 	%p1610, %r2667, 1071644672;
	or.b32  	%r2668, %r2666, -2147483648;
	selp.b32 	%r2669, %r2668, %r2666, %p1610;
	selp.b32 	%r2670, %r2669, %r2666, %p77;
	mov.b32 	%r2671, 0;
	mov.b64 	%fd10350, {%r2671, %r2670};
	bra.uni 	$L__BB1_1019;
$L__BB1_1018:
	add.rn.f64 	%fd10350, %fd1202, %fd1215;
$L__BB1_1019:
	selp.f64 	%fd5965, 0d3FF0000000000000, %fd10350, %p1600;
	div.rn.f64 	%fd5966, %fd1214, %fd1215;
	fma.rn.f64 	%fd10351, %fd5966, %fd5965, %fd1213;
	setp.ne.s32 	%p1612, %r8083, %r77;
	mov.u32 	%r8084, %r77;
	@%p1612 bra 	$L__BB1_1005;
$L__BB1_1020:
	setp.eq.s32 	%p1613, %r79, 0;
	@%p1613 bra 	$L__BB1_1029;
	setp.neu.f64 	%p1614, %fd1202, 0d0000000000000000;
	setp.lt.s32 	%p1615, %r269, 0;
	mul.wide.u32 	%rd534, %r8084, 8;
	add.s64 	%rd535, %rd284, %rd534;
	ld.f64 	%fd1225, [%rd535];
	add.s32 	%r2672, %r8084, 1;
	cvt.rn.f64.u32 	%fd1226, %r2672;
	{
	.reg .b32 %temp; 
	mov.b64 	{%temp, %r275}, %fd1226;
	}
	shr.u32 	%r2673, %r275, 20;
	and.b32  	%r2674, %r2673, 2047;
	add.s32 	%r2675, %r2674, -1012;
	mov.b64 	%rd536, %fd1226;
	shl.b64 	%rd537, %rd536, %r2675;
	setp.eq.s64 	%p1616, %rd537, -9223372036854775808;
	{ // callseq 336, 0
	.param .b64 param0;
	st.param.f64 	[param0], %fd1203;
	.param .b64 param1;
	st.param.f64 	[param1], %fd1226;
	.param .b64 retval0;
	call.uni (retval0), 
	__internal_accurate_pow, 
	(
	param0, 
	param1
	);
	ld.param.f64 	%fd5967, [retval0];
	} // callseq 336
	and.pred  	%p78, %p1615, %p1616;
	neg.f64 	%fd5969, %fd5967;
	selp.f64 	%fd10354, %fd5969, %fd5967, %p78;
	@%p1614 bra 	$L__BB1_1023;
	selp.b32 	%r2676, %r269, 0, %p1616;
	setp.lt.s32 	%p1618, %r275, 0;
	or.b32  	%r2677, %r2676, 2146435072;
	selp.b32 	%r2678, %r2677, %r2676, %p1618;
	mov.b32 	%r2679, 0;
	mov.b64 	%fd10354, {%r2679, %r2678};
$L__BB1_1023:
	add.f64 	%fd5970, %fd1202, %fd1226;
	{
	.reg .b32 %temp; 
	mov.b64 	{%temp, %r2680}, %fd5970;
	}
	and.b32  	%r2681, %r2680, 2146435072;
	setp.ne.s32 	%p1619, %r2681, 2146435072;
	@%p1619 bra 	$L__BB1_1028;
	setp.nan.f64 	%p1620, %fd1202, %fd1202;
	@%p1620 bra 	$L__BB1_1027;
	setp.neu.f64 	%p1621, %fd1203, 0d7FF0000000000000;
	@%p1621 bra 	$L__BB1_1028;
	setp.lt.s32 	%p1622, %r275, 0;
	selp.b32 	%r2682, 0, 2146435072, %p1622;
	and.b32  	%r2683, %r275, 2147483647;
	setp.ne.s32 	%p1623, %r2683, 1071644672;
	or.b32  	%r2684, %r2682, -2147483648;
	selp.b32 	%r2685, %r2684, %r2682, %p1623;
	selp.b32 	%r2686, %r2685, %r2682, %p78;
	mov.b32 	%r2687, 0;
	mov.b64 	%fd10354, {%r2687, %r2686};
	bra.uni 	$L__BB1_1028;
$L__BB1_1027:
	add.rn.f64 	%fd10354, %fd1202, %fd1226;
$L__BB1_1028:
	setp.eq.f64 	%p1624, %fd1202, 0d3FF0000000000000;
	selp.f64 	%fd5971, 0d3FF0000000000000, %fd10354, %p1624;
	div.rn.f64 	%fd5972, %fd1225, %fd1226;
	fma.rn.f64 	%fd10351, %fd5972, %fd5971, %fd10351;
$L__BB1_1029:
	add.f64 	%fd10356, %fd258, %fd10351;
$L__BB1_1030:
	setp.ne.s32 	%p1662, %r233, 2146435072;
	sub.f64 	%fd1237, %fd946, %fd10356;
	mov.f64 	%fd10357, %fd10364;
	@%p1662 bra 	$L__BB1_1035;
	setp.num.f64 	%p1663, %fd1023, %fd1023;
	@%p1663 bra 	$L__BB1_1033;
	mov.f64 	%fd5995, 0d4000000000000000;
	add.rn.f64 	%fd10357, %fd1023, %fd5995;
	bra.uni 	$L__BB1_1035;
$L__BB1_1033:
	setp.neu.f64 	%p1664, %fd1024, 0d7FF0000000000000;
	mov.f64 	%fd10357, %fd10364;
	@%p1664 bra 	$L__BB1_1035;
	setp.lt.s32 	%p1665, %r232, 0;
	selp.b32 	%r2737, %r95, %r94, %p23;
	selp.b32 	%r2738, %r2737, %r94, %p1665;
	mov.b32 	%r2739, 0;
	mov.b64 	%fd10357, {%r2739, %r2738};
$L__BB1_1035:
	setp.eq.f64 	%p1666, %fd1023, 0d3FF0000000000000;
	setp.lt.s32 	%p1667, %r76, 0;
	setp.eq.s32 	%p1668, %r1410, 1072693248;
	add.f64 	%fd5996, %fd10357, 0d3FF0000000000000;
	sqrt.rn.f64 	%fd5997, %fd5996;
	mul.f64 	%fd5998, %fd5997, 0d3FF8000000000000;
	selp.f64 	%fd1241, 0d4000F876CCDF6CDA, %fd5998, %p1666;
	mov.f64 	%fd5999, 0d3FF8000000000000;
	div.rn.f64 	%fd1242, %fd5999, %fd1241;
	{
	.reg .b32 %temp; 
	mov.b64 	{%temp, %r276}, %fd1242;
	}
	abs.f64 	%fd1243, %fd1242;
	{ // callseq 340, 0
	.param .b64 param0;
	st.param.f64 	[param0], %fd1243;
	.param .b64 param1;
	st.param.f64 	[param1], 0d4010000000000000;
	.param .b64 retval0;
	call.uni (retval0), 
	__internal_accurate_pow, 
	(
	param0, 
	param1
	);
	ld.param.f64 	%fd6000, [retval0];
	} // callseq 340
	setp.lt.s32 	%p1670, %r276, 0;
	neg.f64 	%fd6002, %fd6000;
	selp.f64 	%fd6003, %fd6002, %fd6000, %p1668;
	selp.f64 	%fd6004, %fd6003, %fd6000, %p1670;
	setp.eq.f64 	%p1671, %fd1242, 0d0000000000000000;
	selp.b32 	%r2740, %r276, 0, %p1668;
	or.b32  	%r2741, %r2740, 2146435072;
	selp.b32 	%r2742, %r2741, %r2740, %p1667;
	mov.b32 	%r2743, 0;
	mov.b64 	%fd6005, {%r2743, %r2742};
	selp.f64 	%fd10358, %fd6005, %fd6004, %p1671;
	add.f64 	%fd6006, %fd1242, 0d4010000000000000;
	{
	.reg .b32 %temp; 
	mov.b64 	{%temp, %r2744}, %fd6006;
	}
	and.b32  	%r2745, %r2744, 2146435072;
	setp.ne.s32 	%p1672, %r2745, 2146435072;
	@%p1672 bra 	$L__BB1_1040;
	setp.num.f64 	%p1673, %fd1242, %fd1242;
	@%p1673 bra 	$L__BB1_1038;
	mov.f64 	%fd6007, 0d4010000000000000;
	add.rn.f64 	%fd10358, %fd1242, %fd6007;
	bra.uni 	$L__BB1_1040;
$L__BB1_1038:
	setp.neu.f64 	%p1674, %fd1243, 0d7FF0000000000000;
	@%p1674 bra 	$L__BB1_1040;
	setp.lt.s32 	%p1675, %r276, 0;
	selp.b32 	%r2746, %r100, %r99, %p24;
	selp.b32 	%r2747, %r2746, %r99, %p1675;
	mov.b32 	%r2748, 0;
	mov.b64 	%fd10358, {%r2748, %r2747};
$L__BB1_1040:
	setp.lt.s32 	%p1676, %r75, 0;
	setp.eq.s32 	%p1677, %r1408, 1062207488;
	setp.eq.f64 	%p1679, %fd1242, 0d3FF0000000000000;
	add.f64 	%fd6008, %fd10358, %fd10358;
	selp.f64 	%fd6009, 0d4000000000000000, %fd6008, %p1679;
	div.rn.f64 	%fd6010, %fd950, %fd250;
	mul.f64 	%fd1248, %fd6009, %fd6010;
	{
	.reg .b32 %temp; 
	mov.b64 	{%temp, %r277}, %fd1237;
	}
	abs.f64 	%fd1249, %fd1237;
	{ // callseq 341, 0
	.param .b64 param0;
	st.param.f64 	[param0], %fd1249;
	.param .b64 param1;
	st.param.f64 	[param1], 0d4000000000000000;
	.param .b64 retval0;
	call.uni (retval0), 
	__internal_accurate_pow, 
	(
	param0, 
	param1
	);
	ld.param.f64 	%fd6011, [retval0];
	} // callseq 341
	setp.lt.s32 	%p1680, %r277, 0;
	neg.f64 	%fd6013, %fd6011;
	selp.f64 	%fd6014, %fd6013, %fd6011, %p1677;
	selp.f64 	%fd6015, %fd6014, %fd6011, %p1680;
	setp.eq.f64 	%p1681, %fd1237, 0d0000000000000000;
	selp.b32 	%r2749, %r277, 0, %p1677;
	or.b32  	%r2750, %r2749, 2146435072;
	selp.b32 	%r2751, %r2750, %r2749, %p1676;
	mov.b32 	%r2752, 0;
	mov.b64 	%fd6016, {%r2752, %r2751};
	selp.f64 	%fd10362, %fd6016, %fd6015, %p1681;
	add.f64 	%fd6017, %fd1237, 0d4000000000000000;
	{
	.reg .b32 %temp; 
	mov.b64 	{%temp, %r2753}, %fd6017;
	}
	and.b32  	%r278, %r2753, 2146435072;
	setp.ne.s32 	%p1682, %r278, 2146435072;
	mov.f64 	%fd10359, %fd10362;
	@%p1682 bra 	$L__BB1_1045;
	setp.num.f64 	%p1683, %fd1237, %fd1237;
	@%p1683 bra 	$L__BB1_1043;
	mov.f64 	%fd6018, 0d4000000000000000;
	add.rn.f64 	%fd10359, %fd1237, %fd6018;
	bra.uni 	$L__BB1_1045;
$L__BB1_1043:
	setp.neu.f64 	%p1684, %fd1249, 0d7FF0000000000000;
	mov.f64 	%fd10359, %fd10362;
	@%p1684 bra 	$L__BB1_1045;
	setp.lt.s32 	%p1685, %r277, 0;
	selp.b32 	%r2754, %r95, %r94, %p23;
	selp.b32 	%r2755, %r2754, %r94, %p1685;
	mov.b32 	%r2756, 0;
	mov.b64 	%fd10359, {%r2756, %r2755};
$L__BB1_1045:
	setp.ne.s32 	%p1686, %r237, 2146435072;
	mov.f64 	%fd10360, %fd10363;
	@%p1686 bra 	$L__BB1_1050;
	setp.num.f64 	%p1687, %fd948, %fd948;
	@%p1687 bra 	$L__BB1_1048;
	mov.f64 	%fd6019, 0d4000000000000000;
	add.rn.f64 	%fd10360, %fd948, %fd6019;
	bra.uni 	$L__BB1_1050;
$L__BB1_1048:
	setp.neu.f64 	%p1688, %fd1042, 0d7FF0000000000000;
	mov.f64 	%fd10360, %fd10363;
	@%p1688 bra 	$L__BB1_1050;
	setp.lt.s32 	%p1689, %r236, 0;
	selp.b32 	%r2757, %r95, %r94, %p23;
	selp.b32 	%r2758, %r2757, %r94, %p1689;
	mov.b32 	%r2759, 0;
	mov.b64 	%fd10360, {%r2759, %r2758};
$L__BB1_1050:
	setp.eq.f64 	%p1690, %fd948, 0d3FF0000000000000;
	setp.lt.s32 	%p1691, %r75, 0;
	setp.eq.s32 	%p1692, %r1408, 1062207488;
	selp.f64 	%fd6020, 0d3FF0000000000000, %fd10360, %p1690;
	setp.eq.f64 	%p1694, %fd1237, 0d3FF0000000000000;
	selp.f64 	%fd6021, 0d3FF0000000000000, %fd10359, %p1694;
	add.f64 	%fd1257, %fd6021, %fd6020;
	{
	.reg .b32 %temp; 
	mov.b64 	{%temp, %r279}, %fd1241;
	}
	abs.f64 	%fd1258, %fd1241;
	{ // callseq 342, 0
	.param .b64 param0;
	st.param.f64 	[param0], %fd1258;
	.param .b64 param1;
	st.param.f64 	[param1], 0d4000000000000000;
	.param .b64 retval0;
	call.uni (retval0), 
	__internal_accurate_pow, 
	(
	param0, 
	param1
	);
	ld.param.f64 	%fd6022, [retval0];
	} // callseq 342
	setp.lt.s32 	%p1695, %r279, 0;
	neg.f64 	%fd6024, %fd6022;
	selp.f64 	%fd6025, %fd6024, %fd6022, %p1692;
	selp.f64 	%fd6026, %fd6025, %fd6022, %p1695;
	setp.eq.f64 	%p1696, %fd1241, 0d0000000000000000;
	selp.b32 	%r2760, %r279, 0, %p1692;
	or.b32  	%r2761, %r2760, 2146435072;
	selp.b32 	%r2762, %r2761, %r2760, %p1691;
	mov.b32 	%r2763, 0;
	mov.b64 	%fd6027, {%r2763, %r2762};
	selp.f64 	%fd10361, %fd6027, %fd6026, %p1696;
	add.f64 	%fd6028, %fd1241, 0d4000000000000000;
	{
	.reg .b32 %temp; 
	mov.b64 	{%temp, %r2764}, %fd6028;
	}
	and.b32  	%r2765, %r2764, 2146435072;
	setp.ne.s32 	%p1697, %r2765, 2146435072;
	@%p1697 bra 	$L__BB1_1055;
	setp.num.f64 	%p1698, %fd1241, %fd1241;
	@%p1698 bra 	$L__BB1_1053;
	mov.f64 	%fd6029, 0d4000000000000000;
	add.rn.f64 	%fd10361, %fd1241, %fd6029;
	bra.uni 	$L__BB1_1055;
$L__BB1_1053:
	setp.neu.f64 	%p1699, %fd1258, 0d7FF0000000000000;
	@%p1699 bra 	$L__BB1_1055;
	selp.b32 	%r2766, %r95, %r94, %p23;
	selp.b32 	%r2767, %r2766, %r94, %p1695;
	mov.b32 	%r2768, 0;
	mov.b64 	%fd10361, {%r2768, %r2767};
$L__BB1_1055:
	setp.ne.s32 	%p1701, %r278, 2146435072;
	setp.eq.f64 	%p1702, %fd1241, 0d3FF0000000000000;
	selp.f64 	%fd6030, 0d3FF0000000000000, %fd10361, %p1702;
	div.rn.f64 	%fd6031, %fd1257, %fd6030;
	add.f64 	%fd6032, %fd6031, %fd6031;
	mov.f64 	%fd6033, 0d3FF0000000000000;
	sub.f64 	%fd6034, %fd6033, %fd6032;
	mul.f64 	%fd1263, %fd1248, %fd6034;
	@%p1701 bra 	$L__BB1_1060;
	setp.num.f64 	%p1703, %fd1237, %fd1237;
	@%p1703 bra 	$L__BB1_1058;
	mov.f64 	%fd6035, 0d4000000000000000;
	add.rn.f64 	%fd10362, %fd1237, %fd6035;
	bra.uni 	$L__BB1_1060;
$L__BB1_1058:
	setp.neu.f64 	%p1704, %fd1249, 0d7FF0000000000000;
	@%p1704 bra 	$L__BB1_1060;
	setp.lt.s32 	%p1705, %r277, 0;
	selp.b32 	%r2769, %r95, %r94, %p23;
	selp.b32 	%r2770, %r2769, %r94, %p1705;
	mov.b32 	%r2771, 0;
	mov.b64 	%fd10362, {%r2771, %r2770};
$L__BB1_1060:
	setp.eq.f64 	%p1706, %fd1237, 0d3FF0000000000000;
	setp.ne.s32 	%p1707, %r237, 2146435072;
	selp.f64 	%fd1267, 0d3FF0000000000000, %fd10362, %p1706;
	@%p1707 bra 	$L__BB1_1065;
	setp.num.f64 	%p1708, %fd948, %fd948;
	@%p1708 bra 	$L__BB1_1063;
	mov.f64 	%fd6036, 0d4000000000000000;
	add.rn.f64 	%fd10363, %fd948, %fd6036;
	bra.uni 	$L__BB1_1065;
$L__BB1_1063:
	setp.neu.f64 	%p1709, %fd1042, 0d7FF0000000000000;
	@%p1709 bra 	$L__BB1_1065;
	setp.lt.s32 	%p1710, %r236, 0;
	selp.b32 	%r2772, %r95, %r94, %p23;
	selp.b32 	%r2773, %r2772, %r94, %p1710;
	mov.b32 	%r2774, 0;
	mov.b64 	%fd10363, {%r2774, %r2773};
$L__BB1_1065:
	setp.eq.f64 	%p1711, %fd948, 0d3FF0000000000000;
	setp.ne.s32 	%p1712, %r233, 2146435072;
	selp.f64 	%fd6037, 0d3FF0000000000000, %fd10363, %p1711;
	add.f64 	%fd1271, %fd1267, %fd6037;
	@%p1712 bra 	$L__BB1_1070;
	setp.num.f64 	%p1713, %fd1023, %fd1023;
	@%p1713 bra 	$L__BB1_1068;
	mov.f64 	%fd6038, 0d4000000000000000;
	add.rn.f64 	%fd10364, %fd1023, %fd6038;
	bra.uni 	$L__BB1_1070;
$L__BB1_1068:
	setp.neu.f64 	%p1714, %fd1024, 0d7FF0000000000000;
	@%p1714 bra 	$L__BB1_1070;
	setp.lt.s32 	%p1715, %r232, 0;
	selp.b32 	%r2775, %r95, %r94, %p23;
	selp.b32 	%r2776, %r2775, %r94, %p1715;
	mov.b32 	%r2777, 0;
	mov.b64 	%fd10364, {%r2777, %r2776};
$L__BB1_1070:
	setp.eq.f64 	%p1716, %fd1023, 0d3FF0000000000000;
	setp.lt.s32 	%p1717, %r75, 0;
	setp.eq.s32 	%p1718, %r1408, 1062207488;
	add.f64 	%fd6039, %fd10364, 0d3FF0000000000000;
	sqrt.rn.f64 	%fd6040, %fd6039;
	mul.f64 	%fd6041, %fd6040, 0d3FF8000000000000;
	selp.f64 	%fd1275, 0d4000F876CCDF6CDA, %fd6041, %p1716;
	{
	.reg .b32 %temp; 
	mov.b64 	{%temp, %r280}, %fd1275;
	}
	abs.f64 	%fd1276, %fd1275;
	{ // callseq 343, 0
	.param .b64 param0;
	st.param.f64 	[param0], %fd1276;
	.param .b64 param1;
	st.param.f64 	[param1], 0d4000000000000000;
	.param .b64 retval0;
	call.uni (retval0), 
	__internal_accurate_pow, 
	(
	param0, 
	param1
	);
	ld.param.f64 	%fd6042, [retval0];
	} // callseq 343
	setp.lt.s32 	%p1720, %r280, 0;
	neg.f64 	%fd6044, %fd6042;
	selp.f64 	%fd6045, %fd6044, %fd6042, %p1718;
	selp.f64 	%fd6046, %fd6045, %fd6042, %p1720;
	setp.eq.f64 	%p1721, %fd1275, 0d0000000000000000;
	selp.b32 	%r2778, %r280, 0, %p1718;
	or.b32  	%r2779, %r2778, 2146435072;
	selp.b32 	%r2780, %r2779, %r2778, %p1717;
	mov.b32 	%r2781, 0;
	mov.b64 	%fd6047, {%r2781, %r2780};
	selp.f64 	%fd10365, %fd6047, %fd6046, %p1721;
	add.f64 	%fd6048, %fd1275, 0d4000000000000000;
	{
	.reg .b32 %temp; 
	mov.b64 	{%temp, %r2782}, %fd6048;
	}
	and.b32  	%r2783, %r2782, 2146435072;
	setp.ne.s32 	%p1722, %r2783, 2146435072;
	@%p1722 bra 	$L__BB1_1075;
	setp.num.f64 	%p1723, %fd1275, %fd1275;
	@%p1723 bra 	$L__BB1_1073;
	mov.f64 	%fd6049, 0d4000000000000000;
	add.rn.f64 	%fd10365, %fd1275, %fd6049;
	bra.uni 	$L__BB1_1075;
$L__BB1_1073:
	setp.neu.f64 	%p1724, %fd1276, 0d7FF0000000000000;
	@%p1724 bra 	$L__BB1_1075;
	setp.lt.s32 	%p1725, %r280, 0;
	selp.b32 	%r2784, %r95, %r94, %p23;
	selp.b32 	%r2785, %r2784, %r94, %p1725;
	mov.b32 	%r2786, 0;
	mov.b64 	%fd10365, {%r2786, %r2785};
$L__BB1_1075:
	setp.eq.f64 	%p1726, %fd1275, 0d3FF0000000000000;
	selp.f64 	%fd6050, 0d3FF0000000000000, %fd10365, %p1726;
	mul.f64 	%fd6051, %fd1271, 0dC000000000000000;
	div.rn.f64 	%fd1281, %fd6051, %fd6050;
	fma.rn.f64 	%fd6052, %fd1281, 0d3FF71547652B82FE, 0d4338000000000000;
	{
	.reg .b32 %temp; 
	mov.b64 	{%r281, %temp}, %fd6052;
	}
	mov.f64 	%fd6053, 0dC338000000000000;
	add.rn.f64 	%fd6054, %fd6052, %fd6053;
	fma.rn.f64 	%fd6055, %fd6054, 0dBFE62E42FEFA39EF, %fd1281;
	fma.rn.f64 	%fd6056, %fd6054, 0dBC7ABC9E3B39803F, %fd6055;
	fma.rn.f64 	%fd6057, %fd6056, 0d3E5ADE1569CE2BDF, 0d3E928AF3FCA213EA;
	fma.rn.f64 	%fd6058, %fd6057, %fd6056, 0d3EC71DEE62401315;
	fma.rn.f64 	%fd6059, %fd6058, %fd6056, 0d3EFA01997C89EB71;
	fma.rn.f64 	%fd6060, %fd6059, %fd6056, 0d3F2A01A014761F65;
	fma.rn.f64 	%fd6061, %fd6060, %fd6056, 0d3F56C16C1852B7AF;
	fma.rn.f64 	%fd6062, %fd6061, %fd6056, 0d3F81111111122322;
	fma.rn.f64 	%fd6063, %fd6062, %fd6056, 0d3FA55555555502A1;
	fma.rn.f64 	%fd6064, %fd6063, %fd6056, 0d3FC5555555555511;
	fma.rn.f64 	%fd6065, %fd6064, %fd6056, 0d3FE000000000000B;
	fma.rn.f64 	%fd6066, %fd6065, %fd6056, 0d3FF0000000000000;
	fma.rn.f64 	%fd6067, %fd6066, %fd6056, 0d3FF0000000000000;
	{
	.reg .b32 %temp; 
	mov.b64 	{%r282, %temp}, %fd6067;
	}
	{
	.reg .b32 %temp; 
	mov.b64 	{%temp, %r283}, %fd6067;
	}
	shl.b32 	%r2787, %r281, 20;
	add.s32 	%r2788, %r2787, %r283;
	mov.b64 	%fd10366, {%r282, %r2788};
	{
	.reg .b32 %temp; 
	mov.b64 	{%temp, %r2789}, %fd1281;
	}
	mov.b32 	%f51, %r2789;
	abs.f32 	%f9, %f51;
	setp.lt.f32 	%p1727, %f9, 0f4086232B;
	@%p1727 bra 	$L__BB1_1078;
	setp.lt.f64 	%p1728, %fd1281, 0d0000000000000000;
	add.f64 	%fd6068, %fd1281, 0d7FF0000000000000;
	selp.f64 	%fd10366, 0d0000000000000000, %fd6068, %p1728;
	setp.geu.f32 	%p1729, %f9, 0f40874800;
	@%p1729 bra 	$L__BB1_1078;
	shr.u32 	%r2790, %r281, 31;
	add.s32 	%r2791, %r281, %r2790;
	shr.s32 	%r2792, %r2791, 1;
	shl.b32 	%r2793, %r2792, 20;
	add.s32 	%r2794, %r283, %r2793;
	mov.b64 	%fd6069, {%r282, %r2794};
	sub.s32 	%r2795, %r281, %r2792;
	shl.b32 	%r2796, %r2795, 20;
	add.s32 	%r2797, %r2796, 1072693248;
	mov.b32 	%r2798, 0;
	mov.b64 	%fd6070, {%r2798, %r2797};
	mul.f64 	%fd10366, %fd6070, %fd6069;
$L__BB1_1078:
	mul.f64 	%fd6071, %fd1263, %fd10366;
	mul.f64 	%fd6072, %fd6071, 0dBFD87DB97BC71F63;
	mul.f64 	%fd1286, %fd259, %fd947;
	mul.f64 	%fd6073, %fd1062, 0dBFD87DB97BC71F63;
	mul.f64 	%fd1287, %fd259, %fd6073;
	mul.f64 	%fd1288, %fd259, %fd949;
	mul.f64 	%fd6074, %fd1167, 0dBFD87DB97BC71F63;
	mul.f64 	%fd1289, %fd259, %fd6074;
	mul.f64 	%fd1290, %fd259, %fd951;
	mul.f64 	%fd1291, %fd259, %fd6072;
	fma.rn.f64 	%fd6075, %fd594, 0d3FEC23E39189614C, %fd10633;
	mul.f64 	%fd6076, %fd940, 0d400A37B2A108BD3C;
	sub.f64 	%fd6077, %fd6075, %fd6076;
	fma.rn.f64 	%fd1292, %fd1286, 0d400A912FE408DB10, %fd6077;
	fma.rn.f64 	%fd6078, %fd596, 0d3FEC23E39189614C, %fd10631;
	mul.f64 	%fd6079, %fd942, 0d400A37B2A108BD3C;
	sub.f64 	%fd6080, %fd6078, %fd6079;
	fma.rn.f64 	%fd1293, %fd1288, 0d400A912FE408DB10, %fd6080;
	mul.f64 	%fd6081, %fd259, %fd10628;
	fma.rn.f64 	%fd6082, %fd6081, 0d3FEC23E39189614C, %fd10629;
	mul.f64 	%fd6083, %fd944, 0d400A37B2A108BD3C;
	sub.f64 	%fd6084, %fd6082, %fd6083;
	fma.rn.f64 	%fd1294, %fd1290, 0d400A912FE408DB10, %fd6084;
	fma.rn.f64 	%fd1295, %fd259, 0d3FED89D89D89D89E, %fd257;
	setp.geu.f64 	%p1730, %fd1295, %fd260;
	@%p1730 bra 	$L__BB1_1107;
	ld.param.u32 	%r7912, [_Z13distributor_PdPdS_S_iii_param_5];
	setp.lt.s32 	%p1768, %r7912, 1;
	sub.f64 	%fd1296, %fd260, %fd1295;
	mov.f64 	%fd10372, 0d0000000000000000;
	@%p1768 bra 	$L__BB1_1106;
	setp.eq.s32 	%p1769, %r78, 0;
	{
	.reg .b32 %temp; 
	mov.b64 	{%temp, %r284}, %fd1296;
	}
	abs.f64 	%fd1297, %fd1296;
	mov.f64 	%fd10372, 0d0000000000000000;
	mov.b32 	%r8086, 0;
	@%p1769 bra 	$L__BB1_1097;
	mov.f64 	%fd10372, 0d0000000000000000;
	mov.b32 	%r8085, 0;
$L__BB1_1082:
	setp.neu.f64 	%p1770, %fd1296, 0d0000000000000000;
	setp.lt.s32 	%p1771, %r284, 0;
	mul.wide.u32 	%rd556, %r8085, 8;
	add.s64 	%rd106, %rd284, %rd556;
	ld.f64 	%fd1299, [%rd106];
	add.s32 	%r2850, %r8085, 1;
	cvt.rn.f64.u32 	%fd1300, %r2850;
	{
	.reg .b32 %temp; 
	mov.b64 	{%temp, %r286}, %fd1300;
	}
	shr.u32 	%r2851, %r286, 20;
	and.b32  	%r2852, %r2851, 2047;
	add.s32 	%r2853, %r2852, -1012;
	mov.b64 	%rd557, %fd1300;
	shl.b64 	%rd558, %rd557, %r2853;
	setp.eq.s64 	%p1772, %rd558, -9223372036854775808;
	{ // callseq 347, 0
	.param .b64 param0;
	st.param.f64 	[param0], %fd1297;
	.param .b64 param1;
	st.param.f64 	[param1], %fd1300;
	.param .b64 retval0;
	call.uni (retval0), 
	__internal_accurate_pow, 
	(
	param0, 
	param1
	);
	ld.param.f64 	%fd6111, [retval0];
	} // callseq 347
	and.pred  	%p79, %p1771, %p1772;
	neg.f64 	%fd6113, %fd6111;
	selp.f64 	%fd10369, %fd6113, %fd6111, %p79;
	@%p1770 bra 	$L__BB1_1084;
	setp.eq.s64 	%p1773, %rd558, -9223372036854775808;
	selp.b32 	%r2854, %r284, 0, %p1773;
	setp.lt.s32 	%p1774, %r286, 0;
	or.b32  	%r2855, %r2854, 2146435072;
	selp.b32 	%r2856, %r2855, %r2854, %p1774;
	mov.b32 	%r2857, 0;
	mov.b64 	%fd10369, {%r2857, %r2856};
$L__BB1_1084:
	add.f64 	%fd6114, %fd1296, %fd1300;
	{
	.reg .b32 %temp; 
	mov.b64 	{%temp, %r2858}, %fd6114;
	}
	and.b32  	%r2859, %r2858, 2146435072;
	setp.ne.s32 	%p1775, %r2859, 2146435072;
	@%p1775 bra 	$L__BB1_1089;
	setp.num.f64 	%p1776, %fd1296, %fd1296;
	@%p1776 bra 	$L__BB1_1087;
	add.rn.f64 	%fd10369, %fd1296, %fd1300;
	bra.uni 	$L__BB1_1089;
$L__BB1_1087:
	setp.neu.f64 	%p1777, %fd1297, 0d7FF0000000000000;
	@%p1777 bra 	$L__BB1_1089;
	setp.lt.s32 	%p1778, %r286, 0;
	selp.b32 	%r2860, 0, 2146435072, %p1778;
	and.b32  	%r2861, %r286, 2147483647;
	setp.ne.s32 	%p1779, %r2861, 1071644672;
	or.b32  	%r2862, %r2860, -2147483648;
	selp.b32 	%r2863, %r2862, %r2860, %p1779;
	selp.b32 	%r2864, %r2863, %r2860, %p79;
	mov.b32 	%r2865, 0;
	mov.b64 	%fd10369, {%r2865, %r2864};
$L__BB1_1089:
	setp.eq.f64 	%p1780, %fd1296, 0d3FF0000000000000;
	setp.neu.f64 	%p1781, %fd1296, 0d0000000000000000;
	setp.lt.s32 	%p1782, %r284, 0;
	selp.f64 	%fd6115, 0d3FF0000000000000, %fd10369, %p1780;
	div.rn.f64 	%fd6116, %fd1299, %fd1300;
	fma.rn.f64 	%fd1307, %fd6116, %fd6115, %fd10372;
	ld.f64 	%fd1308, [%rd106+8];
	add.s32 	%r8085, %r8085, 2;
	cvt.rn.f64.u32 	%fd1309, %r8085;
	{
	.reg .b32 %temp; 
	mov.b64 	{%temp, %r288}, %fd1309;
	}
	shr.u32 	%r2866, %r288, 20;
	and.b32  	%r2867, %r2866, 2047;
	add.s32 	%r2868, %r2867, -1012;
	mov.b64 	%rd559, %fd1309;
	shl.b64 	%rd560, %rd559, %r2868;
	setp.eq.s64 	%p1783, %rd560, -9223372036854775808;
	{ // callseq 348, 0
	.param .b64 param0;
	st.param.f64 	[param0], %fd1297;
	.param .b64 param1;
	st.param.f64 	[param1], %fd1309;
	.param .b64 retval0;
	call.uni (retval0), 
	__internal_accurate_pow, 
	(
	param0, 
	param1
	);
	ld.param.f64 	%fd6117, [retval0];
	} // callseq 348
	and.pred  	%p80, %p1782, %p1783;
	neg.f64 	%fd6119, %fd6117;
	selp.f64 	%fd10371, %fd6119, %fd6117, %p80;
	@%p1781 bra 	$L__BB1_1091;
	setp.eq.s64 	%p1784, %rd560, -9223372036854775808;
	selp.b32 	%r2869, %r284, 0, %p1784;
	setp.lt.s32 	%p1785, %r288, 0;
	or.b32  	%r2870, %r2869, 2146435072;
	selp.b32 	%r2871, %r2870, %r2869, %p1785;
	mov.b32 	%r2872, 0;
	mov.b64 	%fd10371, {%r2872, %r2871};
$L__BB1_1091:
	add.f64 	%fd6120, %fd1296, %fd1309;
	{
	.reg .b32 %temp; 
	mov.b64 	{%temp, %r2873}, %fd6120;
	}
	and.b32  	%r2874, %r2873, 2146435072;
	setp.ne.s32 	%p1786, %r2874, 2146435072;
	@%p1786 bra 	$L__BB1_1096;
	setp.nan.f64 	%p1787, %fd1296, %fd1296;
	@%p1787 bra 	$L__BB1_1095;
	setp.neu.f64 	%p1788, %fd1297, 0d7FF0000000000000;
	@%p1788 bra 	$L__BB1_1096;
	setp.lt.s32 	%p1789, %r288, 0;
	selp.b32 	%r2875, 0, 2146435072, %p1789;
	and.b32  	%r2876, %r288, 2147483647;
	setp.ne.s32 	%p1790, %r2876, 1071644672;
	or.b32  	%r2877, %r2875, -2147483648;
	selp.b32 	%r2878, %r2877, %r2875, %p1790;
	selp.b32 	%r2879, %r2878, %r2875, %p80;
	mov.b32 	%r2880, 0;
	mov.b64 	%fd10371, {%r2880, %r2879};
	bra.uni 	$L__BB1_1096;
$L__BB1_1095:
	add.rn.f64 	%fd10371, %fd1296, %fd1309;
$L__BB1_1096:
	setp.eq.f64 	%p1791, %fd1296, 0d3FF0000000000000;
	selp.f64 	%fd6121, 0d3FF0000000000000, %fd10371, %p1791;
	div.rn.f64 	%fd6122, %fd1308, %fd1309;
	fma.rn.f64 	%fd10372, %fd6122, %fd6121, %fd1307;
	setp.ne.s32 	%p1792, %r8085, %r77;
	mov.u32 	%r8086, %r77;
	@%p1792 bra 	$L__BB1_1082;
$L__BB1_1097:
	setp.eq.s32 	%p1793, %r79, 0;
	@%p1793 bra 	$L__BB1_1106;
	setp.neu.f64 	%p1794, %fd1296, 0d0000000000000000;
	setp.lt.s32 	%p1795, %r284, 0;
	mul.wide.u32 	%rd561, %r8086, 8;
	add.s64 	%rd562, %rd284, %rd561;
	ld.f64 	%fd1319, [%rd562];
	add.s32 	%r2881, %r8086, 1;
	cvt.rn.f64.u32 	%fd1320, %r2881;
	{
	.reg .b32 %temp; 
	mov.b64 	{%temp, %r290}, %fd1320;
	}
	shr.u32 	%r2882, %r290, 20;
	and.b32  	%r2883, %r2882, 2047;
	add.s32 	%r2884, %r2883, -1012;
	mov.b64 	%rd563, %fd1320;
	shl.b64 	%rd564, %rd563, %r2884;
	setp.eq.s64 	%p1796, %rd564, -9223372036854775808;
	{ // callseq 349, 0
	.param .b64 param0;
	st.param.f64 	[param0], %fd1297;
	.param .b64 param1;
	st.param.f64 	[param1], %fd1320;
	.param .b64 retval0;
	call.uni (retval0), 
	__internal_accurate_pow, 
	(
	param0, 
	param1
	);
	ld.param.f64 	%fd6123, [retval0];
	} // callseq 349
	and.pred  	%p81, %p1795, %p1796;
	neg.f64 	%fd6125, %fd6123;
	selp.f64 	%fd10375, %fd6125, %fd6123, %p81;
	@%p1794 bra 	$L__BB1_1100;
	setp.eq.s64 	%p1797, %rd564, -9223372036854775808;
	selp.b32 	%r2885, %r284, 0, %p1797;
	setp.lt.s32 	%p1798, %r290, 0;
	or.b32  	%r2886, %r2885, 2146435072;
	selp.b32 	%r2887, %r2886, %r2885, %p1798;
	mov.b32 	%r2888, 0;
	mov.b64 	%fd10375, {%r2888, %r2887};
$L__BB1_1100:
	add.f64 	%fd6126, %fd1296, %fd1320;
	{
	.reg .b32 %temp; 
	mov.b64 	{%temp, %r2889}, %fd6126;
	}
	and.b32  	%r2890, %r2889, 2146435072;
	setp.ne.s32 	%p1799, %r2890, 2146435072;
	@%p1799 bra 	$L__BB1_1105;
	setp.nan.f64 	%p1800, %fd1296, %fd1296;
	@%p1800 bra 	$L__BB1_1104;
	setp.neu.f64 	%p1801, %fd1297, 0d7FF0000000000000;
	@%p1801 bra 	$L__BB1_1105;
	setp.lt.s32 	%p1802, %r290, 0;
	selp.b32 	%r2891, 0, 2146435072, %p1802;
	and.b32  	%r2892, %r290, 2147483647;
	setp.ne.s32 	%p1803, %r2892, 1071644672;
	or.b32  	%r2893, %r2891, -2147483648;
	selp.b32 	%r2894, %r2893, %r2891, %p1803;
	selp.b32 	%r2895, %r2894, %r2891, %p81;
	mov.b32 	%r2896, 0;
	mov.b64 	%fd10375, {%r2896, %r2895};
	bra.uni 	$L__BB1_1105;
$L__BB1_1104:
	add.rn.f64 	%fd10375, %fd1296, %fd1320;
$L__BB1_1105:
	setp.eq.f64 	%p1804, %fd1296, 0d3FF0000000000000;
	selp.f64 	%fd6127, 0d3FF0000000000000, %fd10375, %p1804;
	div.rn.f64 	%fd6128, %fd1319, %fd1320;
	fma.rn.f64 	%fd10372, %fd6128, %fd6127, %fd10372;
$L__BB1_1106:
	sub.f64 	%fd10387, %fd258, %fd10372;
	bra.uni 	$L__BB1_1135;
$L__BB1_1107:
	ld.param.u32 	%r7911, [_Z13distributor_PdPdS_S_iii_param_5];
	setp.lt.s32 	%p1731, %r7911, 1;
	sub.f64 	%fd1330, %fd1295, %fd260;
	mov.f64 	%fd10382, 0d0000000000000000;
	@%p1731 bra 	$L__BB1_1134;
	setp.eq.s32 	%p1732, %r78, 0;
	{
	.reg .b32 %temp; 
	mov.b64 	{%temp, %r291}, %fd1330;
	}
	abs.f64 	%fd1331, %fd1330;
	mov.f64 	%fd10382, 0d0000000000000000;
	mov.b32 	%r8088, 0;
	@%p1732 bra 	$L__BB1_1125;
	mov.f64 	%fd10382, 0d0000000000000000;
	mov.b32 	%r8087, 0;
$L__BB1_1110:
	setp.neu.f64 	%p1733, %fd1330, 0d0000000000000000;
	setp.lt.s32 	%p1734, %r291, 0;
	mul.wide.u32 	%rd547, %r8087, 8;
	add.s64 	%rd110, %rd284, %rd547;
	ld.f64 	%fd1333, [%rd110];
	add.s32 	%r2801, %r8087, 1;
	cvt.rn.f64.u32 	%fd1334, %r2801;
	{
	.reg .b32 %temp; 
	mov.b64 	{%temp, %r293}, %fd1334;
	}
	shr.u32 	%r2802, %r293, 20;
	and.b32  	%r2803, %r2802, 2047;
	add.s32 	%r2804, %r2803, -1012;
	mov.b64 	%rd548, %fd1334;
	shl.b64 	%rd549, %rd548, %r2804;
	setp.eq.s64 	%p1735, %rd549, -9223372036854775808;
	{ // callseq 344, 0
	.param .b64 param0;
	st.param.f64 	[param0], %fd1331;
	.param .b64 param1;
	st.param.f64 	[param1], %fd1334;
	.param .b64 retval0;
	call.uni (retval0), 
	__internal_accurate_pow, 
	(
	param0, 
	param1
	);
	ld.param.f64 	%fd6089, [retval0];
	} // callseq 344
	and.pred  	%p82, %p1734, %p1735;
	neg.f64 	%fd6091, %fd6089;
	selp.f64 	%fd10379, %fd6091, %fd6089, %p82;
	@%p1733 bra 	$L__BB1_1112;
	setp.eq.s64 	%p1736, %rd549, -9223372036854775808;
	selp.b32 	%r2805, %r291, 0, %p1736;
	setp.lt.s32 	%p1737, %r293, 0;
	or.b32  	%r2806, %r2805, 2146435072;
	selp.b32 	%r2807, %r2806, %r2805, %p1737;
	mov.b32 	%r2808, 0;
	mov.b64 	%fd10379, {%r2808, %r2807};
$L__BB1_1112:
	add.f64 	%fd6092, %fd1330, %fd1334;
	{
	.reg .b32 %temp; 
	mov.b64 	{%temp, %r2809}, %fd6092;
	}
	and.b32  	%r2810, %r2809, 2146435072;
	setp.ne.s32 	%p1738, %r2810, 2146435072;
	@%p1738 bra 	$L__BB1_1117;
	setp.num.f64 	%p1739, %fd1330, %fd1330;
	@%p1739 bra 	$L__BB1_1115;
	add.rn.f64 	%fd10379, %fd1330, %fd1334;
	bra.uni 	$L__BB1_1117;
$L__BB1_1115:
	setp.neu.f64 	%p1740, %fd1331, 0d7FF0000000000000;
	@%p1740 bra 	$L__BB1_1117;
	setp.lt.s32 	%p1741, %r293, 0;
	selp.b32 	%r2811, 0, 2146435072, %p1741;
	and.b32  	%r2812, %r293, 2147483647;
	setp.ne.s32 	%p1742, %r2812, 1071644672;
	or.b32  	%r2813, %r2811, -2147483648;
	selp.b32 	%r2814, %r2813, %r2811, %p1742;
	selp.b32 	%r2815, %r2814, %r2811, %p82;
	mov.b32 	%r2816, 0;
	mov.b64 	%fd10379, {%r2816, %r2815};
$L__BB1_1117:
	setp.eq.f64 	%p1743, %fd1330, 0d3FF0000000000000;
	setp.neu.f64 	%p1744, %fd1330, 0d0000000000000000;
	setp.lt.s32 	%p1745, %r291, 0;
	selp.f64 	%fd6093, 0d3FF0000000000000, %fd10379, %p1743;
	div.rn.f64 	%fd6094, %fd1333, %fd1334;
	fma.rn.f64 	%fd1341, %fd6094, %fd6093, %fd10382;
	ld.f64 	%fd1342, [%rd110+8];
	add.s32 	%r8087, %r8087, 2;
	cvt.rn.f64.u32 	%fd1343, %r8087;
	{
	.reg .b32 %temp; 
	mov.b64 	{%temp, %r295}, %fd1343;
	}
	shr.u32 	%r2817, %r295, 20;
	and.b32  	%r2818, %r2817, 2047;
	add.s32 	%r2819, %r2818, -1012;
	mov.b64 	%rd550, %fd1343;
	shl.b64 	%rd551, %rd550, %r2819;
	setp.eq.s64 	%p1746, %rd551, -9223372036854775808;
	{ // callseq 345, 0
	.param .b64 param0;
	st.param.f64 	[param0], %fd1331;
	.param .b64 param1;
	st.param.f64 	[param1], %fd1343;
	.param .b64 retval0;
	call.uni (retval0), 
	__internal_accurate_pow, 
	(
	param0, 
	param1
	);
	ld.param.f64 	%fd6095, [retval0];
	} // callseq 345
	and.pred  	%p83, %p1745, %p1746;
	neg.f64 	%fd6097, %fd6095;
	selp.f64 	%fd10381, %fd6097, %fd6095, %p83;
	@%p1744 bra 	$L__BB1_1119;
	setp.eq.s64 	%p1747, %rd551, -9223372036854775808;
	selp.b32 	%r2820, %r291, 0, %p1747;
	setp.lt.s32 	%p1748, %r295, 0;
	or.b32  	%r2821, %r2820, 2146435072;
	selp.b32 	%r2822, %r2821, %r2820, %p1748;
	mov.b32 	%r2823, 0;
	mov.b64 	%fd10381, {%r2823, %r2822};
$L__BB1_1119:
	add.f64 	%fd6098, %fd1330, %fd1343;
	{
	.reg .b32 %temp; 
	mov.b64 	{%temp, %r2824}, %fd6098;
	}
	and.b32  	%r2825, %r2824, 2146435072;
	setp.ne.s32 	%p1749, %r2825, 2146435072;
	@%p1749 bra 	$L__BB1_1124;
	setp.nan.f64 	%p1750, %fd1330, %fd1330;
	@%p1750 bra 	$L__BB1_1123;
	setp.neu.f64 	%p1751, %fd1331, 0d7FF0000000000000;
	@%p1751 bra 	$L__BB1_1124;
	setp.lt.s32 	%p1752, %r295, 0;
	selp.b32 	%r2826, 0, 2146435072, %p1752;
	and.b32  	%r2827, %r295, 2147483647;
	setp.ne.s32 	%p1753, %r2827, 1071644672;
	or.b32  	%r2828, %r2826, -2147483648;
	selp.b32 	%r2829, %r2828, %r2826, %p1753;
	selp.b32 	%r2830, %r2829, %r2826, %p83;
	mov.b32 	%r2831, 0;
	mov.b64 	%fd10381, {%r2831, %r2830};
	bra.uni 	$L__BB1_1124;
$L__BB1_1123:
	add.rn.f64 	%fd10381, %fd1330, %fd1343;
$L__BB1_1124:
	setp.eq.f64 	%p1754, %fd1330, 0d3FF0000000000000;
	selp.f64 	%fd6099, 0d3FF0000000000000, %fd10381, %p1754;
	div.rn.f64 	%fd6100, %fd1342, %fd1343;
	fma.rn.f64 	%fd10382, %fd6100, %fd6099, %fd1341;
	setp.ne.s32 	%p1755, %r8087, %r77;
	mov.u32 	%r8088, %r77;
	@%p1755 bra 	$L__BB1_1110;
$L__BB1_1125:
	setp.eq.s32 	%p1756, %r79, 0;
	@%p1756 bra 	$L__BB1_1134;
	setp.neu.f64 	%p1757, %fd1330, 0d0000000000000000;
	setp.lt.s32 	%p1758, %r291, 0;
	mul.wide.u32 	%rd552, %r8088, 8;
	add.s64 	%rd553, %rd284, %rd552;
	ld.f64 	%fd1353, [%rd553];
	add.s32 	%r2832, %r8088, 1;
	cvt.rn.f64.u32 	%fd1354, %r2832;
	{
	.reg .b32 %temp; 
	mov.b64 	{%temp, %r297}, %fd1354;
	}
	shr.u32 	%r2833, %r297, 20;
	and.b32  	%r2834, %r2833, 2047;
	add.s32 	%r2835, %r2834, -1012;
	mov.b64 	%rd554, %fd1354;
	shl.b64 	%rd555, %rd554, %r2835;
	setp.eq.s64 	%p1759, %rd555, -9223372036854775808;
	{ // callseq 346, 0
	.param .b64 param0;
	st.param.f64 	[param0], %fd1331;
	.param .b64 param1;
	st.param.f64 	[param1], %fd1354;
	.param .b64 retval0;
	call.uni (retval0), 
	__internal_accurate_pow, 
	(
	param0, 
	param1
	);
	ld.param.f64 	%fd6101, [retval0];
	} // callseq 346
	and.pred  	%p84, %p1758, %p1759;
	neg.f64 	%fd6103, %fd6101;
	selp.f64 	%fd10385, %fd6103, %fd6101, %p84;
	@%p1757 bra 	$L__BB1_1128;
	setp.eq.s64 	%p1760, %rd555, -9223372036854775808;
	selp.b32 	%r2836, %r291, 0, %p1760;
	setp.lt.s32 	%p1761, %r297, 0;
	or.b32  	%r2837, %r2836, 2146435072;
	selp.b32 	%r2838, %r2837, %r2836, %p1761;
	mov.b32 	%r2839, 0;
	mov.b64 	%fd10385, {%r2839, %r2838};
$L__BB1_1128:
	add.f64 	%fd6104, %fd1330, %fd1354;
	{
	.reg .b32 %temp; 
	mov.b64 	{%temp, %r2840}, %fd6104;
	}
	and.b32  	%r2841, %r2840, 2146435072;
	setp.ne.s32 	%p1762, %r2841, 2146435072;
	@%p1762 bra 	$L__BB1_1133;
	setp.nan.f64 	%p1763, %fd1330, %fd1330;
	@%p1763 bra 	$L__BB1_1132;
	setp.neu.f64 	%p1764, %fd1331, 0d7FF0000000000000;
	@%p1764 bra 	$L__BB1_1133;
	setp.lt.s32 	%p1765, %r297, 0;
	selp.b32 	%r2842, 0, 2146435072, %p1765;
	and.b32  	%r2843, %r297, 2147483647;
	setp.ne.s32 	%p1766, %r2843, 1071644672;
	or.b32  	%r2844, %r2842, -2147483648;
	selp.b32 	%r2845, %r2844, %r2842, %p1766;
	selp.b32 	%r2846, %r2845, %r2842, %p84;
	mov.b32 	%r2847, 0;
	mov.b64 	%fd10385, {%r2847, %r2846};
	bra.uni 	$L__BB1_1133;
$L__BB1_1132:
	add.rn.f64 	%fd10385, %fd1330, %fd1354;
$L__BB1_1133:
	setp.eq.f64 	%p1767, %fd1330, 0d3FF0000000000000;
	selp.f64 	%fd6105, 0d3FF0000000000000, %fd10385, %p1767;
	div.rn.f64 	%fd6106, %fd1353, %fd1354;
	fma.rn.f64 	%fd10382, %fd6106, %fd6105, %fd10382;
$L__BB1_1134:
	add.f64 	%fd10387, %fd258, %fd10382;
$L__BB1_1135:
	setp.lt.s32 	%p1805, %r75, 0;
	setp.eq.s32 	%p1806, %r1408, 1062207488;
	sub.f64 	%fd1365, %fd1292, %fd10387;
	div.rn.f64 	%fd1366, %fd1294, 0d4020A1C833FFF0AA;
	{
	.reg .b32 %temp; 
	mov.b64 	{%temp, %r298}, %fd1366;
	}
	abs.f64 	%fd1367, %fd1366;
	{ // callseq 350, 0
	.param .b64 param0;
	st.param.f64 	[param0], %fd1367;
	.param .b64 param1;
	st.param.f64 	[param1], 0d4000000000000000;
	.param .b64 retval0;
	call.uni (retval0), 
	__internal_accurate_pow, 
	(
	param0, 
	param1
	);
	ld.param.f64 	%fd6129, [retval0];
	} // callseq 350
	setp.lt.s32 	%p1808, %r298, 0;
	neg.f64 	%fd6131, %fd6129;
	selp.f64 	%fd6132, %fd6131, %fd6129, %p1806;
	selp.f64 	%fd6133, %fd6132, %fd6129, %p1808;
	setp.eq.f64 	%p1809, %fd1366, 0d0000000000000000;
	selp.b32 	%r2897, %r298, 0, %p1806;
	or.b32  	%r2898, %r2897, 2146435072;
	selp.b32 	%r2899, %r2898, %r2897, %p1805;
	mov.b32 	%r2900, 0;
	mov.b64 	%fd6134, {%r2900, %r2899};
	selp.f64 	%fd10451, %fd6134, %fd6133, %p1809;
	add.f64 	%fd6135, %fd1366, 0d4000000000000000;
	{
	.reg .b32 %temp; 
	mov.b64 	{%temp, %r2901}, %fd6135;
	}
	and.b32  	%r299, %r2901, 2146435072;
	setp.ne.s32 	%p1810, %r299, 2146435072;
	mov.f64 	%fd10388, %fd10451;
	@%p1810 bra 	$L__BB1_1140;
	setp.num.f64 	%p1811, %fd1366, %fd1366;
	@%p1811 bra 	$L__BB1_1138;
	mov.f64 	%fd6136, 0d4000000000000000;
	add.rn.f64 	%fd10388, %fd1366, %fd6136;
	bra.uni 	$L__BB1_1140;
$L__BB1_1138:
	setp.neu.f64 	%p1812, %fd1367, 0d7FF0000000000000;
	mov.f64 	%fd10388, %fd10451;
	@%p1812 bra 	$L__BB1_1140;
	setp.lt.s32 	%p1813, %r298, 0;
	selp.b32 	%r2902, %r95, %r94, %p23;
	selp.b32 	%r2903, %r2902, %r94, %p1813;
	mov.b32 	%r2904, 0;
	mov.b64 	%fd10388, {%r2904, %r2903};
$L__BB1_1140:
	setp.lt.s32 	%p1814, %r76, 0;
	setp.eq.s32 	%p1815, %r1410, 1072693248;
	setp.eq.f64 	%p1817, %fd1366, 0d3FF0000000000000;
	add.f64 	%fd6137, %fd10388, 0d3FF0000000000000;
	sqrt.rn.f64 	%fd6138, %fd6137;
	mul.f64 	%fd6139, %fd6138, 0d3FF8000000000000;
	selp.f64 	%fd1372, 0d4000F876CCDF6CDA, %fd6139, %p1817;
	{
	.reg .b32 %temp; 
	mov.b64 	{%temp, %r300}, %fd1372;
	}
	abs.f64 	%fd1373, %fd1372;
	{ // callseq 351, 0
	.param .b64 param0;
	st.param.f64 	[param0], %fd1373;
	.param .b64 param1;
	st.param.f64 	[param1], 0d4010000000000000;
	.param .b64 retval0;
	call.uni (retval0), 
	__internal_accurate_pow, 
	(
	param0, 
	param1
	);
	ld.param.f64 	%fd6140, [retval0];
	} // callseq 351
	setp.lt.s32 	%p1818, %r300, 0;
	neg.f64 	%fd6142, %fd6140;
	selp.f64 	%fd6143, %fd6142, %fd6140, %p1815;
	selp.f64 	%fd6144, %fd6143, %fd6140, %p1818;
	setp.eq.f64 	%p1819, %fd1372, 0d0000000000000000;
	selp.b32 	%r2905, %r300, 0, %p1815;
	or.b32  	%r2906, %r2905, 2146435072;
	selp.b32 	%r2907, %r2906, %r2905, %p1814;
	mov.b32 	%r2908, 0;
	mov.b64 	%fd6145, {%r2908, %r2907};
	selp.f64 	%fd10389, %fd6145, %fd6144, %p1819;
	add.f64 	%fd6146, %fd1372, 0d4010000000000000;
	{
	.reg .b32 %temp; 
	mov.b64 	{%temp, %r2909}, %fd6146;
	}
	and.b32  	%r2910, %r2909, 2146435072;
	setp.ne.s32 	%p1820, %r2910, 2146435072;
	@%p1820 bra 	$L__BB1_1145;
	setp.num.f64 	%p1821, %fd1372, %fd1372;
	@%p1821 bra 	$L__BB1_1143;
	mov.f64 	%fd6147, 0d4010000000000000;
	add.rn.f64 	%fd10389, %fd1372, %fd6147;
	bra.uni 	$L__BB1_1145;
$L__BB1_1143:
	setp.neu.f64 	%p1822, %fd1373, 0d7FF0000000000000;
	@%p1822 bra 	$L__BB1_1145;
	setp.lt.s32 	%p1823, %r300, 0;
	selp.b32 	%r2911, %r100, %r99, %p24;
	selp.b32 	%r2912, %r2911, %r99, %p1823;
	mov.b32 	%r2913, 0;
	mov.b64 	%fd10389, {%r2913, %r2912};
$L__BB1_1145:
	setp.lt.s32 	%p1824, %r75, 0;
	setp.eq.s32 	%p1825, %r1408, 1062207488;
	setp.eq.f64 	%p1827, %fd1372, 0d3FF0000000000000;
	selp.f64 	%fd6148, 0d3FF0000000000000, %fd10389, %p1827;
	div.rn.f64 	%fd6149, %fd249, %fd6148;
	mul.f64 	%fd1378, %fd6149, 0d4010000000000000;
	{
	.reg .b32 %temp; 
	mov.b64 	{%temp, %r301}, %fd1365;
	}
	abs.f64 	%fd1379, %fd1365;
	{ // callseq 352, 0
	.param .b64 param0;
	st.param.f64 	[param0], %fd1379;
	.param .b64 param1;
	st.param.f64 	[param1], 0d4000000000000000;
	.param .b64 retval0;
	call.uni (retval0), 
	__internal_accurate_pow, 
	(
	param0, 
	param1
	);
	ld.param.f64 	%fd6150, [retval0];
	} // callseq 352
	setp.lt.s32 	%p1828, %r301, 0;
	neg.f64 	%fd6152, %fd6150;
	selp.f64 	%fd6153, %fd6152, %fd6150, %p1825;
	selp.f64 	%fd6154, %fd6153, %fd6150, %p1828;
	setp.eq.f64 	%p1829, %fd1365, 0d0000000000000000;
	selp.b32 	%r2914, %r301, 0, %p1825;
	or.b32  	%r2915, %r2914, 2146435072;
	selp.b32 	%r2916, %r2915, %r2914, %p1824;
	mov.b32 	%r2917, 0;
	mov.b64 	%fd6155, {%r2917, %r2916};
	selp.f64 	%fd10390, %fd6155, %fd6154, %p1829;
	add.f64 	%fd6156, %fd1365, 0d4000000000000000;
	{
	.reg .b32 %temp; 
	mov.b64 	{%temp, %r2918}, %fd6156;
	}
	and.b32  	%r2919, %r2918, 2146435072;
	setp.ne.s32 	%p1830, %r2919, 2146435072;
	@%p1830 bra 	$L__BB1_1150;
	setp.num.f64 	%p1831, %fd1365, %fd1365;
	@%p1831 bra 	$L__BB1_1148;
	mov.f64 	%fd6157, 0d4000000000000000;
	add.rn.f64 	%fd10390, %fd1365, %fd6157;
	bra.uni 	$L__BB1_1150;
$L__BB1_1148:
	setp.neu.f64 	%p1832, %fd1379, 0d7FF0000000000000;
	@%p1832 bra 	$L__BB1_1150;
	setp.lt.s32 	%p1833, %r301, 0;
	selp.b32 	%r2920, %r95, %r94, %p23;
	selp.b32 	%r2921, %r2920, %r94, %p1833;
	mov.b32 	%r2922, 0;
	mov.b64 	%fd10390, {%r2922, %r2921};
$L__BB1_1150:
	setp.lt.s32 	%p1834, %r75, 0;
	setp.eq.s32 	%p1835, %r1408, 1062207488;
	setp.eq.f64 	%p1837, %fd1365, 0d3FF0000000000000;
	selp.f64 	%fd1384, 0d3FF0000000000000, %fd10390, %p1837;
	{
	.reg .b32 %temp; 
	mov.b64 	{%temp, %r302}, %fd1293;
	}
	abs.f64 	%fd1385, %fd1293;
	{ // callseq 353, 0
	.param .b64 param0;
	st.param.f64 	[param0], %fd1385;
	.param .b64 param1;
	st.param.f64 	[param1], 0d4000000000000000;
	.param .b64 retval0;
	call.uni (retval0), 
	__internal_accurate_pow, 
	(
	param0, 
	param1
	);
	ld.param.f64 	%fd6158, [retval0];
	} // callseq 353
	setp.lt.s32 	%p1838, %r302, 0;
	neg.f64 	%fd6160, %fd6158;
	selp.f64 	%fd6161, %fd6160, %fd6158, %p1835;
	selp.f64 	%fd6162, %fd6161, %fd6158, %p1838;
	setp.eq.f64 	%p1839, %fd1293, 0d0000000000000000;
	selp.b32 	%r2923, %r302, 0, %p1835;
	or.b32  	%r2924, %r2923, 2146435072;
	selp.b32 	%r2925, %r2924, %r2923, %p1834;
	mov.b32 	%r2926, 0;
	mov.b64 	%fd6163, {%r2926, %r2925};
	selp.f64 	%fd10450, %fd6163, %fd6162, %p1839;
	add.f64 	%fd6164, %fd1293, 0d4000000000000000;
	{
	.reg .b32 %temp; 
	mov.b64 	{%temp, %r2927}, %fd6164;
	}
	and.b32  	%r303, %r2927, 2146435072;
	setp.ne.s32 	%p1840, %r303, 2146435072;
	mov.f64 	%fd10391, %fd10450;
	@%p1840 bra 	$L__BB1_1155;
	setp.num.f64 	%p1841, %fd1293, %fd1293;
	@%p1841 bra 	$L__BB1_1153;
	mov.f64 	%fd6165, 0d4000000000000000;
	add.rn.f64 	%fd10391, %fd1293, %fd6165;
	bra.uni 	$L__BB1_1155;
$L__BB1_1153:
	setp.neu.f64 	%p1842, %fd1385, 0d7FF0000000000000;
	mov.f64 	%fd10391, %fd10450;
	@%p1842 bra 	$L__BB1_1155;
	setp.lt.s32 	%p1843, %r302, 0;
	selp.b32 	%r2928, %r95, %r94, %p23;
	selp.b32 	%r2929, %r2928, %r94, %p1843;
	mov.b32 	%r2930, 0;
	mov.b64 	%fd10391, {%r2930, %r2929};
$L__BB1_1155:
	setp.ne.s32 	%p1844, %r299, 2146435072;
	setp.eq.f64 	%p1845, %fd1293, 0d3FF0000000000000;
	selp.f64 	%fd6166, 0d3FF0000000000000, %fd10391, %p1845;
	add.f64 	%fd1390, %fd1384, %fd6166;
	mov.f64 	%fd10392, %fd10451;
	@%p1844 bra 	$L__BB1_1160;
	setp.num.f64 	%p1846, %fd1366, %fd1366;
	@%p1846 bra 	$L__BB1_1158;
	mov.f64 	%fd6167, 0d4000000000000000;
	add.rn.f64 	%fd10392, %fd1366, %fd6167;
	bra.uni 	$L__BB1_1160;
$L__BB1_1158:
	setp.neu.f64 	%p1847, %fd1367, 0d7FF0000000000000;
	mov.f64 	%fd10392, %fd10451;
	@%p1847 bra 	$L__BB1_1160;
	setp.lt.s32 	%p1848, %r298, 0;
	selp.b32 	%r2931, %r95, %r94, %p23;
	selp.b32 	%r2932, %r2931, %r94, %p1848;
	mov.b32 	%r2933, 0;
	mov.b64 	%fd10392, {%r2933, %r2932};
$L__BB1_1160:
	setp.eq.f64 	%p1849, %fd1366, 0d3FF0000000000000;
	setp.lt.s32 	%p1850, %r75, 0;
	setp.eq.s32 	%p1851, %r1408, 1062207488;
	add.f64 	%fd6168, %fd10392, 0d3FF0000000000000;
	sqrt.rn.f64 	%fd6169, %fd6168;
	mul.f64 	%fd6170, %fd6169, 0d3FF8000000000000;
	selp.f64 	%fd1394, 0d4000F876CCDF6CDA, %fd6170, %p1849;
	{
	.reg .b32 %temp; 
	mov.b64 	{%temp, %r304}, %fd1394;
	}
	abs.f64 	%fd1395, %fd1394;
	{ // callseq 354, 0
	.param .b64 param0;
	st.param.f64 	[param0], %fd1395;
	.param .b64 param1;
	st.param.f64 	[param1], 0d4000000000000000;
	.param .b64 retval0;
	call.uni (retval0), 
	__internal_accurate_pow, 
	(
	param0, 
	param1
	);
	ld.param.f64 	%fd6171, [retval0];
	} // callseq 354
	setp.lt.s32 	%p1853, %r304, 0;
	neg.f64 	%fd6173, %fd6171;
	selp.f64 	%fd6174, %fd6173, %fd6171, %p1851;
	selp.f64 	%fd6175, %fd6174, %fd6171, %p1853;
	setp.eq.f64 	%p1854, %fd1394, 0d0000000000000000;
	selp.b32 	%r2934, %r304, 0, %p1851;
	or.b32  	%r2935, %r2934, 2146435072;
	selp.b32 	%r2936, %r2935, %r2934, %p1850;
	mov.b32 	%r2937, 0;
	mov.b64 	%fd6176, {%r2937, %r2936};
	selp.f64 	%fd10393, %fd6176, %fd6175, %p1854;
	add.f64 	%fd6177, %fd1394, 0d4000000000000000;
	{
	.reg .b32 %temp; 
	mov.b64 	{%temp, %r2938}, %fd6177;
	}
	and.b32  	%r2939, %r2938, 2146435072;
	setp.ne.s32 	%p1855, %r2939, 2146435072;
	@%p1855 bra 	$L__BB1_1165;
	setp.num.f64 	%p1856, %fd1394, %fd1394;
	@%p1856 bra 	$L__BB1_1163;
	mov.f64 	%fd6178, 0d4000000000000000;
	add.rn.f64 	%fd10393, %fd1394, %fd6178;
	bra.uni 	$L__BB1_1165;
$L__BB1_1163:
	setp.neu.f64 	%p1857, %fd1395, 0d7FF0000000000000;
	@%p1857 bra 	$L__BB1_1165;
	selp.b32 	%r2940, %r95, %r94, %p23;
	selp.b32 	%r2941, %r2940, %r94, %p1853;
	mov.b32 	%r2942, 0;
	mov.b64 	%fd10393, {%r2942, %r2941};
$L__BB1_1165:
	setp.eq.f64 	%p1859, %fd1394, 0d3FF0000000000000;
	selp.f64 	%fd6179, 0d3FF0000000000000, %fd10393, %p1859;
	mul.f64 	%fd6180, %fd1390, 0dC000000000000000;
	div.rn.f64 	%fd1400, %fd6180, %fd6179;
	fma.rn.f64 	%fd6181, %fd1400, 0d3FF71547652B82FE, 0d4338000000000000;
	{
	.reg .b32 %temp; 
	mov.b64 	{%r305, %temp}, %fd6181;
	}
	mov.f64 	%fd6182, 0dC338000000000000;
	add.rn.f64 	%fd6183, %fd6181, %fd6182;
	fma.rn.f64 	%fd6184, %fd6183, 0dBFE62E42FEFA39EF, %fd1400;
	fma.rn.f64 	%fd6185, %fd6183, 0dBC7ABC9E3B39803F, %fd6184;
	fma.rn.f64 	%fd6186, %fd6185, 0d3E5ADE1569CE2BDF, 0d3E928AF3FCA213EA;
	fma.rn.f64 	%fd6187, %fd6186, %fd6185, 0d3EC71DEE62401315;
	fma.rn.f64 	%fd6188, %fd6187, %fd6185, 0d3EFA01997C89EB71;
	fma.rn.f64 	%fd6189, %fd6188, %fd6185, 0d3F2A01A014761F65;
	fma.rn.f64 	%fd6190, %fd6189, %fd6185, 0d3F56C16C1852B7AF;
	fma.rn.f64 	%fd6191, %fd6190, %fd6185, 0d3F81111111122322;
	fma.rn.f64 	%fd6192, %fd6191, %fd6185, 0d3FA55555555502A1;
	fma.rn.f64 	%fd6193, %fd6192, %fd6185, 0d3FC5555555555511;
	fma.rn.f64 	%fd6194, %fd6193, %fd6185, 0d3FE000000000000B;
	fma.rn.f64 	%fd6195, %fd6194, %fd6185, 0d3FF0000000000000;
	fma.rn.f64 	%fd6196, %fd6195, %fd6185, 0d3FF0000000000000;
	{
	.reg .b32 %temp; 
	mov.b64 	{%r306, %temp}, %fd6196;
	}
	{
	.reg .b32 %temp; 
	mov.b64 	{%temp, %r307}, %fd6196;
	}
	shl.b32 	%r2943, %r305, 20;
	add.s32 	%r2944, %r2943, %r307;
	mov.b64 	%fd10394, {%r306, %r2944};
	{
	.reg .b32 %temp; 
	mov.b64 	{%temp, %r2945}, %fd1400;
	}
	mov.b32 	%f52, %r2945;
	abs.f32 	%f10, %f52;
	setp.lt.f32 	%p1860, %f10, 0f4086232B;
	@%p1860 bra 	$L__BB1_1168;
	setp.lt.f64 	%p1861, %fd1400, 0d0000000000000000;
	add.f64 	%fd6197, %fd1400, 0d7FF0000000000000;
	selp.f64 	%fd10394, 0d0000000000000000, %fd6197, %p1861;
	setp.geu.f32 	%p1862, %f10, 0f40874800;
	@%p1862 bra 	$L__BB1_1168;
	shr.u32 	%r2946, %r305, 31;
	add.s32 	%r2947, %r305, %r2946;
	shr.s32 	%r2948, %r2947, 1;
	shl.b32 	%r2949, %r2948, 20;
	add.s32 	%r2950, %r307, %r2949;
	mov.b64 	%fd6198, {%r306, %r2950};
	sub.s32 	%r2951, %r305, %r2948;
	shl.b32 	%r2952, %r2951, 20;
	add.s32 	%r2953, %r2952, 1072693248;
	mov.b32 	%r2954, 0;
	mov.b64 	%fd6199, {%r2954, %r2953};
	mul.f64 	%fd10394, %fd6199, %fd6198;
$L__BB1_1168:
	setp.geu.f64 	%p1863, %fd1295, %fd260;
	mul.f64 	%fd6200, %fd1365, %fd1378;
	mul.f64 	%fd1405, %fd6200, %fd10394;
	@%p1863 bra 	$L__BB1_1197;
	ld.param.u32 	%r7914, [_Z13distributor_PdPdS_S_iii_param_5];
	setp.lt.s32 	%p1901, %r7914, 1;
	sub.f64 	%fd1406, %fd260, %fd1295;
	mov.f64 	%fd10400, 0d0000000000000000;
	@%p1901 bra 	$L__BB1_1196;
	setp.eq.s32 	%p1902, %r78, 0;
	{
	.reg .b32 %temp; 
	mov.b64 	{%temp, %r308}, %fd1406;
	}
	abs.f64 	%fd1407, %fd1406;
	mov.f64 	%fd10400, 0d0000000000000000;
	mov.b32 	%r8090, 0;
	@%p1902 bra 	$L__BB1_1187;
	mov.f64 	%fd10400, 0d0000000000000000;
	mov.b32 	%r8089, 0;
$L__BB1_1172:
	setp.neu.f64 	%p1903, %fd1406, 0d0000000000000000;
	setp.lt.s32 	%p1904, %r308, 0;
	mul.wide.u32 	%rd574, %r8089, 8;
	add.s64 	%rd114, %rd284, %rd574;
	ld.f64 	%fd1409, [%rd114];
	add.s32 	%r3006, %r8089, 1;
	cvt.rn.f64.u32 	%fd1410, %r3006;
	{
	.reg .b32 %temp; 
	mov.b64 	{%temp, %r310}, %fd1410;
	}
	shr.u32 	%r3007, %r310, 20;
	and.b32  	%r3008, %r3007, 2047;
	add.s32 	%r3009, %r3008, -1012;
	mov.b64 	%rd575, %fd1410;
	shl.b64 	%rd576, %rd575, %r3009;
	setp.eq.s64 	%p1905, %rd576, -9223372036854775808;
	{ // callseq 358, 0
	.param .b64 param0;
	st.param.f64 	[param0], %fd1407;
	.param .b64 param1;
	st.param.f64 	[param1], %fd1410;
	.param .b64 retval0;
	call.uni (retval0), 
	__internal_accurate_pow, 
	(
	param0, 
	param1
	);
	ld.param.f64 	%fd6227, [retval0];
	} // callseq 358
	and.pred  	%p85, %p1904, %p1905;
	neg.f64 	%fd6229, %fd6227;
	selp.f64 	%fd10397, %fd6229, %fd6227, %p85;
	@%p1903 bra 	$L__BB1_1174;
	selp.b32 	%r3010, %r308, 0, %p1905;
	setp.lt.s32 	%p1907, %r310, 0;
	or.b32  	%r3011, %r3010, 2146435072;
	selp.b32 	%r3012, %r3011, %r3010, %p1907;
	mov.b32 	%r3013, 0;
	mov.b64 	%fd10397, {%r3013, %r3012};
$L__BB1_1174:
	add.f64 	%fd6230, %fd1406, %fd1410;
	{
	.reg .b32 %temp; 
	mov.b64 	{%temp, %r3014}, %fd6230;
	}
	and.b32  	%r3015, %r3014, 2146435072;
	setp.ne.s32 	%p1908, %r3015, 2146435072;
	@%p1908 bra 	$L__BB1_1179;
	setp.num.f64 	%p1909, %fd1406, %fd1406;
	@%p1909 bra 	$L__BB1_1177;
	add.rn.f64 	%fd10397, %fd1406, %fd1410;
	bra.uni 	$L__BB1_1179;
$L__BB1_1177:
	setp.neu.f64 	%p1910, %fd1407, 0d7FF0000000000000;
	@%p1910 bra 	$L__BB1_1179;
	setp.lt.s32 	%p1911, %r310, 0;
	selp.b32 	%r3016, 0, 2146435072, %p1911;
	and.b32  	%r3017, %r310, 2147483647;
	setp.ne.s32 	%p1912, %r3017, 1071644672;
	or.b32  	%r3018, %r3016, -2147483648;
	selp.b32 	%r3019, %r3018, %r3016, %p1912;
	selp.b32 	%r3020, %r3019, %r3016, %p85;
	mov.b32 	%r3021, 0;
	mov.b64 	%fd10397, {%r3021, %r3020};
$L__BB1_1179:
	setp.eq.f64 	%p1913, %fd1406, 0d3FF0000000000000;
	selp.f64 	%fd6231, 0d3FF0000000000000, %fd10397, %p1913;
	div.rn.f64 	%fd6232, %fd1409, %fd1410;
	fma.rn.f64 	%fd1417, %fd6232, %fd6231, %fd10400;
	ld.f64 	%fd1418, [%rd114+8];
	add.s32 	%r8089, %r8089, 2;
	cvt.rn.f64.u32 	%fd1419, %r8089;
	{
	.reg .b32 %temp; 
	mov.b64 	{%temp, %r312}, %fd1419;
	}
	shr.u32 	%r3022, %r312, 20;
	and.b32  	%r3023, %r3022, 2047;
	add.s32 	%r3024, %r3023, -1012;
	mov.b64 	%rd577, %fd1419;
	shl.b64 	%rd578, %rd577, %r3024;
	setp.eq.s64 	%p1916, %rd578, -9223372036854775808;
	{ // callseq 359, 0
	.param .b64 param0;
	st.param.f64 	[param0], %fd1407;
	.param .b64 param1;
	st.param.f64 	[param1], %fd1419;
	.param .b64 retval0;
	call.uni (retval0), 
	__internal_accurate_pow, 
	(
	param0, 
	param1
	);
	ld.param.f64 	%fd6233, [retval0];
	} // callseq 359
	and.pred  	%p86, %p1904, %p1916;
	neg.f64 	%fd6235, %fd6233;
	selp.f64 	%fd10399, %fd6235, %fd6233, %p86;
	@%p1903 bra 	$L__BB1_1181;
	selp.b32 	%r3025, %r308, 0, %p1916;
	setp.lt.s32 	%p1918, %r312, 0;
	or.b32  	%r3026, %r3025, 2146435072;
	selp.b32 	%r3027, %r3026, %r3025, %p1918;
	mov.b32 	%r3028, 0;
	mov.b64 	%fd10399, {%r3028, %r3027};
$L__BB1_1181:
	add.f64 	%fd6236, %fd1406, %fd1419;
	{
	.reg .b32 %temp; 
	mov.b64 	{%temp, %r3029}, %fd6236;
	}
	and.b32  	%r3030, %r3029, 2146435072;
	setp.ne.s32 	%p1919, %r3030, 2146435072;
	@%p1919 bra 	$L__BB1_1186;
	setp.nan.f64 	%p1920, %fd1406, %fd1406;
	@%p1920 bra 	$L__BB1_1185;
	setp.neu.f64 	%p1921, %fd1407, 0d7FF0000000000000;
	@%p1921 bra 	$L__BB1_1186;
	setp.lt.s32 	%p1922, %r312, 0;
	selp.b32 	%r3031, 0, 2146435072, %p1922;
	and.b32  	%r3032, %r312, 2147483647;
	setp.ne.s32 	%p1923, %r3032, 1071644672;
	or.b32  	%r3033, %r3031, -2147483648;
	selp.b32 	%r3034, %r3033, %r3031, %p1923;
	selp.b32 	%r3035, %r3034, %r3031, %p86;
	mov.b32 	%r3036, 0;
	mov.b64 	%fd10399, {%r3036, %r3035};
	bra.uni 	$L__BB1_1186;
$L__BB1_1185:
	add.rn.f64 	%fd10399, %fd1406, %fd1419;
$L__BB1_1186:
	selp.f64 	%fd6237, 0d3FF0000000000000, %fd10399, %p1913;
	div.rn.f64 	%fd6238, %fd1418, %fd1419;
	fma.rn.f64 	%fd10400, %fd6238, %fd6237, %fd1417;
	setp.ne.s32 	%p1925, %r8089, %r77;
	mov.u32 	%r8090, %r77;
	@%p1925 bra 	$L__BB1_1172;
$L__BB1_1187:
	setp.eq.s32 	%p1926, %r79, 0;
	@%p1926 bra 	$L__BB1_1196;
	setp.neu.f64 	%p1927, %fd1406, 0d0000000000000000;
	setp.lt.s32 	%p1928, %r308, 0;
	mul.wide.u32 	%rd579, %r8090, 8;
	add.s64 	%rd580, %rd284, %rd579;
	ld.f64 	%fd1429, [%rd580];
	add.s32 	%r3037, %r8090, 1;
	cvt.rn.f64.u32 	%fd1430, %r3037;
	{
	.reg .b32 %temp; 
	mov.b64 	{%temp, %r314}, %fd1430;
	}
	shr.u32 	%r3038, %r314, 20;
	and.b32  	%r3039, %r3038, 2047;
	add.s32 	%r3040, %r3039, -1012;
	mov.b64 	%rd581, %fd1430;
	shl.b64 	%rd582, %rd581, %r3040;
	setp.eq.s64 	%p1929, %rd582, -9223372036854775808;
	{ // callseq 360, 0
	.param .b64 param0;
	st.param.f64 	[param0], %fd1407;
	.param .b64 param1;
	st.param.f64 	[param1], %fd1430;
	.param .b64 retval0;
	call.uni (retval0), 
	__internal_accurate_pow, 
	(
	param0, 
	param1
	);
	ld.param.f64 	%fd6239, [retval0];
	} // callseq 360
	and.pred  	%p87, %p1928, %p1929;
	neg.f64 	%fd6241, %fd6239;
	selp.f64 	%fd10403, %fd6241, %fd6239, %p87;
	@%p1927 bra 	$L__BB1_1190;
	selp.b32 	%r3041, %r308, 0, %p1929;
	setp.lt.s32 	%p1931, %r314, 0;
	or.b32  	%r3042, %r3041, 2146435072;
	selp.b32 	%r3043, %r3042, %r3041, %p1931;
	mov.b32 	%r3044, 0;
	mov.b64 	%fd10403, {%r3044, %r3043};
$L__BB1_1190:
	add.f64 	%fd6242, %fd1406, %fd1430;
	{
	.reg .b32 %temp; 
	mov.b64 	{%temp, %r3045}, %fd6242;
	}
	and.b32  	%r3046, %r3045, 2146435072;
	setp.ne.s32 	%p1932, %r3046, 2146435072;
	@%p1932 bra 	$L__BB1_1195;
	setp.nan.f64 	%p1933, %fd1406, %fd1406;
	@%p1933 bra 	$L__BB1_1194;
	setp.neu.f64 	%p1934, %fd1407, 0d7FF0000000000000;
	@%p1934 bra 	$L__BB1_1195;
	setp.lt.s32 	%p1935, %r314, 0;
	selp.b32 	%r3047, 0, 2146435072, %p1935;
	and.b32  	%r3048, %r314, 2147483647;
	setp.ne.s32 	%p1936, %r3048, 1071644672;
	or.b32  	%r3049, %r3047, -2147483648;
	selp.b32 	%r3050, %r3049, %r3047, %p1936;
	selp.b32 	%r3051, %r3050, %r3047, %p87;
	mov.b32 	%r3052, 0;
	mov.b64 	%fd10403, {%r3052, %r3051};
	bra.uni 	$L__BB1_1195;
$L__BB1_1194:
	add.rn.f64 	%fd10403, %fd1406, %fd1430;
$L__BB1_1195:
	setp.eq.f64 	%p1937, %fd1406, 0d3FF0000000000000;
	selp.f64 	%fd6243, 0d3FF0000000000000, %fd10403, %p1937;
	div.rn.f64 	%fd6244, %fd1429, %fd1430;
	fma.rn.f64 	%fd10400, %fd6244, %fd6243, %fd10400;
$L__BB1_1196:
	sub.f64 	%fd10415, %fd258, %fd10400;
	bra.uni 	$L__BB1_1225;
$L__BB1_1197:
	ld.param.u32 	%r7913, [_Z13distributor_PdPdS_S_iii_param_5];
	setp.lt.s32 	%p1864, %r7913, 1;
	sub.f64 	%fd1440, %fd1295, %fd260;
	mov.f64 	%fd10410, 0d0000000000000000;
	@%p1864 bra 	$L__BB1_1224;
	setp.eq.s32 	%p1865, %r78, 0;
	{
	.reg .b32 %temp; 
	mov.b64 	{%temp, %r315}, %fd1440;
	}
	abs.f64 	%fd1441, %fd1440;
	mov.f64 	%fd10410, 0d0000000000000000;
	mov.b32 	%r8092, 0;
	@%p1865 bra 	$L__BB1_1215;
	mov.f64 	%fd10410, 0d0000000000000000;
	mov.b32 	%r8091, 0;
$L__BB1_1200:
	setp.neu.f64 	%p1866, %fd1440, 0d0000000000000000;
	setp.lt.s32 	%p1867, %r315, 0;
	mul.wide.u32 	%rd565, %r8091, 8;
	add.s64 	%rd118, %rd284, %rd565;
	ld.f64 	%fd1443, [%rd118];
	add.s32 	%r2957, %r8091, 1;
	cvt.rn.f64.u32 	%fd1444, %r2957;
	{
	.reg .b32 %temp; 
	mov.b64 	{%temp, %r317}, %fd1444;
	}
	shr.u32 	%r2958, %r317, 20;
	and.b32  	%r2959, %r2958, 2047;
	add.s32 	%r2960, %r2959, -1012;
	mov.b64 	%rd566, %fd1444;
	shl.b64 	%rd567, %rd566, %r2960;
	setp.eq.s64 	%p1868, %rd567, -9223372036854775808;
	{ // callseq 355, 0
	.param .b64 param0;
	st.param.f64 	[param0], %fd1441;
	.param .b64 param1;
	st.param.f64 	[param1], %fd1444;
	.param .b64 retval0;
	call.uni (retval0), 
	__internal_accurate_pow, 
	(
	param0, 
	param1
	);
	ld.param.f64 	%fd6205, [retval0];
	} // callseq 355
	and.pred  	%p88, %p1867, %p1868;
	neg.f64 	%fd6207, %fd6205;
	selp.f64 	%fd10407, %fd6207, %fd6205, %p88;
	@%p1866 bra 	$L__BB1_1202;
	selp.b32 	%r2961, %r315, 0, %p1868;
	setp.lt.s32 	%p1870, %r317, 0;
	or.b32  	%r2962, %r2961, 2146435072;
	selp.b32 	%r2963, %r2962, %r2961, %p1870;
	mov.b32 	%r2964, 0;
	mov.b64 	%fd10407, {%r2964, %r2963};
$L__BB1_1202:
	add.f64 	%fd6208, %fd1440, %fd1444;
	{
	.reg .b32 %temp; 
	mov.b64 	{%temp, %r2965}, %fd6208;
	}
	and.b32  	%r2966, %r2965, 2146435072;
	setp.ne.s32 	%p1871, %r2966, 2146435072;
	@%p1871 bra 	$L__BB1_1207;
	setp.num.f64 	%p1872, %fd1440, %fd1440;
	@%p1872 bra 	$L__BB1_1205;
	add.rn.f64 	%fd10407, %fd1440, %fd1444;
	bra.uni 	$L__BB1_1207;
$L__BB1_1205:
	setp.neu.f64 	%p1873, %fd1441, 0d7FF0000000000000;
	@%p1873 bra 	$L__BB1_1207;
	setp.lt.s32 	%p1874, %r317, 0;
	selp.b32 	%r2967, 0, 2146435072, %p1874;
	and.b32  	%r2968, %r317, 2147483647;
	setp.ne.s32 	%p1875, %r2968, 1071644672;
	or.b32  	%r2969, %r2967, -2147483648;
	selp.b32 	%r2970, %r2969, %r2967, %p1875;
	selp.b32 	%r2971, %r2970, %r2967, %p88;
	mov.b32 	%r2972, 0;
	mov.b64 	%fd10407, {%r2972, %r2971};
$L__BB1_1207:
	setp.eq.f64 	%p1876, %fd1440, 0d3FF0000000000000;
	selp.f64 	%fd6209, 0d3FF0000000000000, %fd10407, %p1876;
	div.rn.f64 	%fd6210, %fd1443, %fd1444;
	fma.rn.f64 	%fd1451, %fd6210, %fd6209, %fd10410;
	ld.f64 	%fd1452, [%rd118+8];
	add.s32 	%r8091, %r8091, 2;
	cvt.rn.f64.u32 	%fd1453, %r8091;
	{
	.reg .b32 %temp; 
	mov.b64 	{%temp, %r319}, %fd1453;
	}
	shr.u32 	%r2973, %r319, 20;
	and.b32  	%r2974, %r2973, 2047;
	add.s32 	%r2975, %r2974, -1012;
	mov.b64 	%rd568, %fd1453;
	shl.b64 	%rd569, %rd568, %r2975;
	setp.eq.s64 	%p1879, %rd569, -9223372036854775808;
	{ // callseq 356, 0
	.param .b64 param0;
	st.param.f64 	[param0], %fd1441;
	.param .b64 param1;
	st.param.f64 	[param1], %fd1453;
	.param .b64 retval0;
	call.uni (retval0), 
	__internal_accurate_pow, 
	(
	param0, 
	param1
	);
	ld.param.f64 	%fd6211, [retval0];
	} // callseq 356
	and.pred  	%p89, %p1867, %p1879;
	neg.f64 	%fd6213, %fd6211;
	selp.f64 	%fd10409, %fd6213, %fd6211, %p89;
	@%p1866 bra 	$L__BB1_1209;
	selp.b32 	%r2976, %r315, 0, %p1879;
	setp.lt.s32 	%p1881, %r319, 0;
	or.b32  	%r2977, %r2976, 2146435072;
	selp.b32 	%r2978, %r2977, %r2976, %p1881;
	mov.b32 	%r2979, 0;
	mov.b64 	%fd10409, {%r2979, %r2978};
$L__BB1_1209:
	add.f64 	%fd6214, %fd1440, %fd1453;
	{
	.reg .b32 %temp; 
	mov.b64 	{%temp, %r2980}, %fd6214;
	}
	and.b32  	%r2981, %r2980, 2146435072;
	setp.ne.s32 	%p1882, %r2981, 2146435072;
	@%p1882 bra 	$L__BB1_1214;
	setp.nan.f64 	%p1883, %fd1440, %fd1440;
	@%p1883 bra 	$L__BB1_1213;
	setp.neu.f64 	%p1884, %fd1441, 0d7FF0000000000000;
	@%p1884 bra 	$L__BB1_1214;
	setp.lt.s32 	%p1885, %r319, 0;
	selp.b32 	%r2982, 0, 2146435072, %p1885;
	and.b32  	%r2983, %r319, 2147483647;
	setp.ne.s32 	%p1886, %r2983, 1071644672;
	or.b32  	%r2984, %r2982, -2147483648;
	selp.b32 	%r2985, %r2984, %r2982, %p1886;
	selp.b32 	%r2986, %r2985, %r2982, %p89;
	mov.b32 	%r2987, 0;
	mov.b64 	%fd10409, {%r2987, %r2986};
	bra.uni 	$L__BB1_1214;
$L__BB1_1213:
	add.rn.f64 	%fd10409, %fd1440, %fd1453;
$L__BB1_1214:
	selp.f64 	%fd6215, 0d3FF0000000000000, %fd10409, %p1876;
	div.rn.f64 	%fd6216, %fd1452, %fd1453;
	fma.rn.f64 	%fd10410, %fd6216, %fd6215, %fd1451;
	setp.ne.s32 	%p1888, %r8091, %r77;
	mov.u32 	%r8092, %r77;
	@%p1888 bra 	$L__BB1_1200;
$L__BB1_1215:
	setp.eq.s32 	%p1889, %r79, 0;
	@%p1889 bra 	$L__BB1_1224;
	setp.neu.f64 	%p1890, %fd1440, 0d0000000000000000;
	setp.lt.s32 	%p1891, %r315, 0;
	mul.wide.u32 	%rd570, %r8092, 8;
	add.s64 	%rd571, %rd284, %rd570;
	ld.f64 	%fd1463, [%rd571];
	add.s32 	%r2988, %r8092, 1;
	cvt.rn.f64.u32 	%fd1464, %r2988;
	{
	.reg .b32 %temp; 
	mov.b64 	{%temp, %r321}, %fd1464;
	}
	shr.u32 	%r2989, %r321, 20;
	and.b32  	%r2990, %r2989, 2047;
	add.s32 	%r2991, %r2990, -1012;
	mov.b64 	%rd572, %fd1464;
	shl.b64 	%rd573, %rd572, %r2991;
	setp.eq.s64 	%p1892, %rd573, -9223372036854775808;
	{ // callseq 357, 0
	.param .b64 param0;
	st.param.f64 	[param0], %fd1441;
	.param .b64 param1;
	st.param.f64 	[param1], %fd1464;
	.param .b64 retval0;
	call.uni (retval0), 
	__internal_accurate_pow, 
	(
	param0, 
	param1
	);
	ld.param.f64 	%fd6217, [retval0];
	} // callseq 357
	and.pred  	%p90, %p1891, %p1892;
	neg.f64 	%fd6219, %fd6217;
	selp.f64 	%fd10413, %fd6219, %fd6217, %p90;
	@%p1890 bra 	$L__BB1_1218;
	selp.b32 	%r2992, %r315, 0, %p1892;
	setp.lt.s32 	%p1894, %r321, 0;
	or.b32  	%r2993, %r2992, 2146435072;
	selp.b32 	%r2994, %r2993, %r2992, %p1894;
	mov.b32 	%r2995, 0;
	mov.b64 	%fd10413, {%r2995, %r2994};
$L__BB1_1218:
	add.f64 	%fd6220, %fd1440, %fd1464;
	{
	.reg .b32 %temp; 
	mov.b64 	{%temp, %r2996}, %fd6220;
	}
	and.b32  	%r2997, %r2996, 2146435072;
	setp.ne.s32 	%p1895, %r2997, 2146435072;
	@%p1895 bra 	$L__BB1_1223;
	setp.nan.f64 	%p1896, %fd1440, %fd1440;
	@%p1896 bra 	$L__BB1_1222;
	setp.neu.f64 	%p1897, %fd1441, 0d7FF0000000000000;
	@%p1897 bra 	$L__BB1_1223;
	setp.lt.s32 	%p1898, %r321, 0;
	selp.b32 	%r2998, 0, 2146435072, %p1898;
	and.b32  	%r2999, %r321, 2147483647;
	setp.ne.s32 	%p1899, %r2999, 1071644672;
	or.b32  	%r3000, %r2998, -2147483648;
	selp.b32 	%r3001, %r3000, %r2998, %p1899;
	selp.b32 	%r3002, %r3001, %r2998, %p90;
	mov.b32 	%r3003, 0;
	mov.b64 	%fd10413, {%r3003, %r3002};
	bra.uni 	$L__BB1_1223;
$L__BB1_1222:
	add.rn.f64 	%fd10413, %fd1440, %fd1464;
$L__BB1_1223:
	setp.eq.f64 	%p1900, %fd1440, 0d3FF0000000000000;
	selp.f64 	%fd6221, 0d3FF0000000000000, %fd10413, %p1900;
	div.rn.f64 	%fd6222, %fd1463, %fd1464;
	fma.rn.f64 	%fd10410, %fd6222, %fd6221, %fd10410;
$L__BB1_1224:
	add.f64 	%fd10415, %fd258, %fd10410;
$L__BB1_1225:
	setp.ne.s32 	%p1938, %r299, 2146435072;
	sub.f64 	%fd1475, %fd1292, %fd10415;
	mov.f64 	%fd10416, %fd10451;
	@%p1938 bra 	$L__BB1_1230;
	setp.num.f64 	%p1939, %fd1366, %fd1366;
	@%p1939 bra 	$L__BB1_1228;
	mov.f64 	%fd6245, 0d4000000000000000;
	add.rn.f64 	%fd10416, %fd1366, %fd6245;
	bra.uni 	$L__BB1_1230;
$L__BB1_1228:
	setp.neu.f64 	%p1940, %fd1367, 0d7FF0000000000000;
	mov.f64 	%fd10416, %fd10451;
	@%p1940 bra 	$L__BB1_1230;
	setp.lt.s32 	%p1941, %r298, 0;
	selp.b32 	%r3053, %r95, %r94, %p23;
	selp.b32 	%r3054, %r3053, %r94, %p1941;
	mov.b32 	%r3055, 0;
	mov.b64 	%fd10416, {%r3055, %r3054};
$L__BB1_1230:
	setp.eq.f64 	%p1942, %fd1366, 0d3FF0000000000000;
	setp.lt.s32 	%p1943, %r76, 0;
	and.b32  	%r3056, %r76, 2146435072;
	setp.eq.s32 	%p1944, %r3056, 1072693248;
	add.f64 	%fd6246, %fd10416, 0d3FF0000000000000;
	sqrt.rn.f64 	%fd6247, %fd6246;
	mul.f64 	%fd6248, %fd6247, 0d3FF8000000000000;
	selp.f64 	%fd1479, 0d4000F876CCDF6CDA, %fd6248, %p1942;
	{
	.reg .b32 %temp; 
	mov.b64 	{%temp, %r322}, %fd1479;
	}
	abs.f64 	%fd1480, %fd1479;
	{ // callseq 361, 0
	.param .b64 param0;
	st.param.f64 	[param0], %fd1480;
	.param .b64 param1;
	st.param.f64 	[param1], 0d4010000000000000;
	.param .b64 retval0;
	call.uni (retval0), 
	__internal_accurate_pow, 
	(
	param0, 
	param1
	);
	ld.param.f64 	%fd6249, [retval0];
	} // callseq 361
	setp.lt.s32 	%p1945, %r322, 0;
	neg.f64 	%fd6251, %fd6249;
	selp.f64 	%fd6252, %fd6251, %fd6249, %p1944;
	selp.f64 	%fd6253, %fd6252, %fd6249, %p1945;
	setp.eq.f64 	%p1946, %fd1479, 0d0000000000000000;
	selp.b32 	%r3057, %r322, 0, %p1944;
	or.b32  	%r3058, %r3057, 2146435072;
	selp.b32 	%r3059, %r3058, %r3057, %p1943;
	mov.b32 	%r3060, 0;
	mov.b64 	%fd6254, {%r3060, %r3059};
	selp.f64 	%fd10417, %fd6254, %fd6253, %p1946;
	add.f64 	%fd6255, %fd1479, 0d4010000000000000;
	{
	.reg .b32 %temp; 
	mov.b64 	{%temp, %r3061}, %fd6255;
	}
	and.b32  	%r3062, %r3061, 2146435072;
	setp.ne.s32 	%p1947, %r3062, 2146435072;
	@%p1947 bra 	$L__BB1_1235;
	setp.num.f64 	%p1948, %fd1479, %fd1479;
	@%p1948 bra 	$L__BB1_1233;
	mov.f64 	%fd6256, 0d4010000000000000;
	add.rn.f64 	%fd10417, %fd1479, %fd6256;
	bra.uni 	$L__BB1_1235;
$L__BB1_1233:
	setp.neu.f64 	%p1949, %fd1480, 0d7FF0000000000000;
	@%p1949 bra 	$L__BB1_1235;
	setp.lt.s32 	%p1950, %r322, 0;
	setp.lt.s32 	%p1951, %r76, 0;
	selp.b32 	%r3063, 0, 2146435072, %p1951;
	or.b32  	%r3064, %r3063, -2147483648;
	selp.b32 	%r3065, %r3064, %r3063, %p24;
	selp.b32 	%r3066, %r3065, %r3063, %p1950;
	mov.b32 	%r3067, 0;
	mov.b64 	%fd10417, {%r3067, %r3066};
$L__BB1_1235:
	setp.lt.s32 	%p1952, %r75, 0;
	setp.eq.s32 	%p1953, %r1408, 1062207488;
	setp.eq.f64 	%p1955, %fd1479, 0d3FF0000000000000;
	selp.f64 	%fd6257, 0d3FF0000000000000, %fd10417, %p1955;
	div.rn.f64 	%fd6258, %fd249, %fd6257;
	mul.f64 	%fd1485, %fd6258, 0d4010000000000000;
	{
	.reg .b32 %temp; 
	mov.b64 	{%temp, %r323}, %fd1475;
	}
	abs.f64 	%fd1486, %fd1475;
	{ // callseq 362, 0
	.param .b64 param0;
	st.param.f64 	[param0], %fd1486;
	.param .b64 param1;
	st.param.f64 	[param1], 0d4000000000000000;
	.param .b64 retval0;
	call.uni (retval0), 
	__internal_accurate_pow, 
	(
	param0, 
	param1
	);
	ld.param.f64 	%fd6259, [retval0];
	} // callseq 362
	setp.lt.s32 	%p1956, %r323, 0;
	neg.f64 	%fd6261, %fd6259;
	selp.f64 	%fd6262, %fd6261, %fd6259, %p1953;
	selp.f64 	%fd6263, %fd6262, %fd6259, %p1956;
	setp.eq.f64 	%p1957, %fd1475, 0d0000000000000000;
	selp.b32 	%r3068, %r323, 0, %p1953;
	or.b32  	%r3069, %r3068, 2146435072;
	selp.b32 	%r3070, %r3069, %r3068, %p1952;
	mov.b32 	%r3071, 0;
	mov.b64 	%fd6264, {%r3071, %r3070};
	selp.f64 	%fd10418, %fd6264, %fd6263, %p1957;
	add.f64 	%fd6265, %fd1475, 0d4000000000000000;
	{
	.reg .b32 %temp; 
	mov.b64 	{%temp, %r3072}, %fd6265;
	}
	and.b32  	%r3073, %r3072, 2146435072;
	setp.ne.s32 	%p1958, %r3073, 2146435072;
	@%p1958 bra 	$L__BB1_1240;
	setp.num.f64 	%p1959, %fd1475, %fd1475;
	@%p1959 bra 	$L__BB1_1238;
	mov.f64 	%fd6266, 0d4000000000000000;
	add.rn.f64 	%fd10418, %fd1475, %fd6266;
	bra.uni 	$L__BB1_1240;
$L__BB1_1238:
	setp.neu.f64 	%p1960, %fd1486, 0d7FF0000000000000;
	@%p1960 bra 	$L__BB1_1240;
	setp.lt.s32 	%p1961, %r323, 0;
	selp.b32 	%r3074, %r95, %r94, %p23;
	selp.b32 	%r3075, %r3074, %r94, %p1961;
	mov.b32 	%r3076, 0;
	mov.b64 	%fd10418, {%r3076, %r3075};
$L__BB1_1240:
	setp.ne.s32 	%p1962, %r303, 2146435072;
	setp.eq.f64 	%p1963, %fd1475, 0d3FF0000000000000;
	selp.f64 	%fd1491, 0d3FF0000000000000, %fd10418, %p1963;
	mov.f64 	%fd10419, %fd10450;
	@%p1962 bra 	$L__BB1_1245;
	setp.num.f64 	%p1964, %fd1293, %fd1293;
	@%p1964 bra 	$L__BB1_1243;
	mov.f64 	%fd6267, 0d4000000000000000;
	add.rn.f64 	%fd10419, %fd1293, %fd6267;
	bra.uni 	$L__BB1_1245;
$L__BB1_1243:
	setp.neu.f64 	%p1965, %fd1385, 0d7FF0000000000000;
	mov.f64 	%fd10419, %fd10450;
	@%p1965 bra 	$L__BB1_1245;
	setp.lt.s32 	%p1966, %r302, 0;
	selp.b32 	%r3077, %r95, %r94, %p23;
	selp.b32 	%r3078, %r3077, %r94, %p1966;
	mov.b32 	%r3079, 0;
	mov.b64 	%fd10419, {%r3079, %r3078};
$L__BB1_1245:
	setp.eq.f64 	%p1967, %fd1293, 0d3FF0000000000000;
	setp.ne.s32 	%p1968, %r299, 2146435072;
	selp.f64 	%fd6268, 0d3FF0000000000000, %fd10419, %p1967;
	add.f64 	%fd1495, %fd1491, %fd6268;
	mov.f64 	%fd10420, %fd10451;
	@%p1968 bra 	$L__BB1_1250;
	setp.num.f64 	%p1969, %fd1366, %fd1366;
	@%p1969 bra 	$L__BB1_1248;
	mov.f64 	%fd6269, 0d4000000000000000;
	add.rn.f64 	%fd10420, %fd1366, %fd6269;
	bra.uni 	$L__BB1_1250;
$L__BB1_1248:
	setp.neu.f64 	%p1970, %fd1367, 0d7FF0000000000000;
	mov.f64 	%fd10420, %fd10451;
	@%p1970 bra 	$L__BB1_1250;
	setp.lt.s32 	%p1971, %r298, 0;
	selp.b32 	%r3080, %r95, %r94, %p23;
	selp.b32 	%r3081, %r3080, %r94, %p1971;
	mov.b32 	%r3082, 0;
	mov.b64 	%fd10420, {%r3082, %r3081};
$L__BB1_1250:
	setp.eq.f64 	%p1972, %fd1366, 0d3FF0000000000000;
	setp.lt.s32 	%p1973, %r75, 0;
	setp.eq.s32 	%p1974, %r1408, 1062207488;
	add.f64 	%fd6270, %fd10420, 0d3FF0000000000000;
	sqrt.rn.f64 	%fd6271, %fd6270;
	mul.f64 	%fd6272, %fd6271, 0d3FF8000000000000;
	selp.f64 	%fd1499, 0d4000F876CCDF6CDA, %fd6272, %p1972;
	{
	.reg .b32 %temp; 
	mov.b64 	{%temp, %r324}, %fd1499;
	}
	abs.f64 	%fd1500, %fd1499;
	{ // callseq 363, 0
	.param .b64 param0;
	st.param.f64 	[param0], %fd1500;
	.param .b64 param1;
	st.param.f64 	[param1], 0d4000000000000000;
	.param .b64 retval0;
	call.uni (retval0), 
	__internal_accurate_pow, 
	(
	param0, 
	param1
	);
	ld.param.f64 	%fd6273, [retval0];
	} // callseq 363
	setp.lt.s32 	%p1976, %r324, 0;
	neg.f64 	%fd6275, %fd6273;
	selp.f64 	%fd6276, %fd6275, %fd6273, %p1974;
	selp.f64 	%fd6277, %fd6276, %fd6273, %p1976;
	setp.eq.f64 	%p1977, %fd1499, 0d0000000000000000;
	selp.b32 	%r3083, %r324, 0, %p1974;
	or.b32  	%r3084, %r3083, 2146435072;
	selp.b32 	%r3085, %r3084, %r3083, %p1973;
	mov.b32 	%r3086, 0;
	mov.b64 	%fd6278, {%r3086, %r3085};
	selp.f64 	%fd10421, %fd6278, %fd6277, %p1977;
	add.f64 	%fd6279, %fd1499, 0d4000000000000000;
	{
	.reg .b32 %temp; 
	mov.b64 	{%temp, %r3087}, %fd6279;
	}
	and.b32  	%r3088, %r3087, 2146435072;
	setp.ne.s32 	%p1978, %r3088, 2146435072;
	@%p1978 bra 	$L__BB1_1255;
	setp.num.f64 	%p1979, %fd1499, %fd1499;
	@%p1979 bra 	$L__BB1_1253;
	mov.f64 	%fd6280, 0d4000000000000000;
	add.rn.f64 	%fd10421, %fd1499, %fd6280;
	bra.uni 	$L__BB1_1255;
$L__BB1_1253:
	setp.neu.f64 	%p1980, %fd1500, 0d7FF0000000000000;
	@%p1980 bra 	$L__BB1_1255;
	selp.b32 	%r3089, %r95, %r94, %p23;
	selp.b32 	%r3090, %r3089, %r94, %p1976;
	mov.b32 	%r3091, 0;
	mov.b64 	%fd10421, {%r3091, %r3090};
$L__BB1_1255:
	setp.eq.f64 	%p1982, %fd1499, 0d3FF0000000000000;
	selp.f64 	%fd6281, 0d3FF0000000000000, %fd10421, %p1982;
	mul.f64 	%fd6282, %fd1495, 0dC000000000000000;
	div.rn.f64 	%fd1505, %fd6282, %fd6281;
	fma.rn.f64 	%fd6283, %fd1505, 0d3FF71547652B82FE, 0d4338000000000000;
	{
	.reg .b32 %temp; 
	mov.b64 	{%r325, %temp}, %fd6283;
	}
	mov.f64 	%fd6284, 0dC338000000000000;
	add.rn.f64 	%fd6285, %fd6283, %fd6284;
	fma.rn.f64 	%fd6286, %fd6285, 0dBFE62E42FEFA39EF, %fd1505;
	fma.rn.f64 	%fd6287, %fd6285, 0dBC7ABC9E3B39803F, %fd6286;
	fma.rn.f64 	%fd6288, %fd6287, 0d3E5ADE1569CE2BDF, 0d3E928AF3FCA213EA;
	fma.rn.f64 	%fd6289, %fd6288, %fd6287, 0d3EC71DEE62401315;
	fma.rn.f64 	%fd6290, %fd6289, %fd6287, 0d3EFA01997C89EB71;
	fma.rn.f64 	%fd6291, %fd6290, %fd6287, 0d3F2A01A014761F65;
	fma.rn.f64 	%fd6292, %fd6291, %fd6287, 0d3F56C16C1852B7AF;
	fma.rn.f64 	%fd6293, %fd6292, %fd6287, 0d3F81111111122322;
	fma.rn.f64 	%fd6294, %fd6293, %fd6287, 0d3FA55555555502A1;
	fma.rn.f64 	%fd6295, %fd6294, %fd6287, 0d3FC5555555555511;
	fma.rn.f64 	%fd6296, %fd6295, %fd6287, 0d3FE000000000000B;
	fma.rn.f64 	%fd6297, %fd6296, %fd6287, 0d3FF0000000000000;
	fma.rn.f64 	%fd6298, %fd6297, %fd6287, 0d3FF0000000000000;
	{
	.reg .b32 %temp; 
	mov.b64 	{%r326, %temp}, %fd6298;
	}
	{
	.reg .b32 %temp; 
	mov.b64 	{%temp, %r327}, %fd6298;
	}
	shl.b32 	%r3092, %r325, 20;
	add.s32 	%r3093, %r3092, %r327;
	mov.b64 	%fd10422, {%r326, %r3093};
	{
	.reg .b32 %temp; 
	mov.b64 	{%temp, %r3094}, %fd1505;
	}
	mov.b32 	%f53, %r3094;
	abs.f32 	%f11, %f53;
	setp.lt.f32 	%p1983, %f11, 0f4086232B;
	@%p1983 bra 	$L__BB1_1258;
	setp.lt.f64 	%p1984, %fd1505, 0d0000000000000000;
	add.f64 	%fd6299, %fd1505, 0d7FF0000000000000;
	selp.f64 	%fd10422, 0d0000000000000000, %fd6299, %p1984;
	setp.geu.f32 	%p1985, %f11, 0f40874800;
	@%p1985 bra 	$L__BB1_1258;
	shr.u32 	%r3095, %r325, 31;
	add.s32 	%r3096, %r325, %r3095;
	shr.s32 	%r3097, %r3096, 1;
	shl.b32 	%r3098, %r3097, 20;
	add.s32 	%r3099, %r327, %r3098;
	mov.b64 	%fd6300, {%r326, %r3099};
	sub.s32 	%r3100, %r325, %r3097;
	shl.b32 	%r3101, %r3100, 20;
	add.s32 	%r3102, %r3101, 1072693248;
	mov.b32 	%r3103, 0;
	mov.b64 	%fd6301, {%r3103, %r3102};
	mul.f64 	%fd10422, %fd6301, %fd6300;
$L__BB1_1258:
	setp.geu.f64 	%p1986, %fd1295, %fd260;
	mul.f64 	%fd6302, %fd1293, %fd1485;
	mul.f64 	%fd1510, %fd6302, %fd10422;
	@%p1986 bra 	$L__BB1_1287;
	ld.param.u32 	%r7916, [_Z13distributor_PdPdS_S_iii_param_5];
	setp.lt.s32 	%p2024, %r7916, 1;
	sub.f64 	%fd1511, %fd260, %fd1295;
	mov.f64 	%fd10428, 0d0000000000000000;
	@%p2024 bra 	$L__BB1_1286;
	setp.eq.s32 	%p2025, %r78, 0;
	{
	.reg .b32 %temp; 
	mov.b64 	{%temp, %r328}, %fd1511;
	}
	abs.f64 	%fd1512, %fd1511;
	mov.f64 	%fd10428, 0d0000000000000000;
	mov.b32 	%r8094, 0;
	@%p2025 bra 	$L__BB1_1277;
	mov.f64 	%fd10428, 0d0000000000000000;
	mov.b32 	%r8093, 0;
$L__BB1_1262:
	setp.neu.f64 	%p2026, %fd1511, 0d0000000000000000;
	setp.lt.s32 	%p2027, %r328, 0;
	mul.wide.u32 	%rd592, %r8093, 8;
	add.s64 	%rd122, %rd284, %rd592;
	ld.f64 	%fd1514, [%rd122];
	add.s32 	%r3155, %r8093, 1;
	cvt.rn.f64.u32 	%fd1515, %r3155;
	{
	.reg .b32 %temp; 
	mov.b64 	{%temp, %r330}, %fd1515;
	}
	shr.u32 	%r3156, %r330, 20;
	and.b32  	%r3157, %r3156, 2047;
	add.s32 	%r3158, %r3157, -1012;
	mov.b64 	%rd593, %fd1515;
	shl.b64 	%rd594, %rd593, %r3158;
	setp.eq.s64 	%p2028, %rd594, -9223372036854775808;
	{ // callseq 367, 0
	.param .b64 param0;
	st.param.f64 	[param0], %fd1512;
	.param .b64 param1;
	st.param.f64 	[param1], %fd1515;
	.param .b64 retval0;
	call.uni (retval0), 
	__internal_accurate_pow, 
	(
	param0, 
	param1
	);
	ld.param.f64 	%fd6329, [retval0];
	} // callseq 367
	and.pred  	%p91, %p2027, %p2028;
	neg.f64 	%fd6331, %fd6329;
	selp.f64 	%fd10425, %fd6331, %fd6329, %p91;
	@%p2026 bra 	$L__BB1_1264;
	selp.b32 	%r3159, %r328, 0, %p2028;
	setp.lt.s32 	%p2030, %r330, 0;
	or.b32  	%r3160, %r3159, 2146435072;
	selp.b32 	%r3161, %r3160, %r3159, %p2030;
	mov.b32 	%r3162, 0;
	mov.b64 	%fd10425, {%r3162, %r3161};
$L__BB1_1264:
	add.f64 	%fd6332, %fd1511, %fd1515;
	{
	.reg .b32 %temp; 
	mov.b64 	{%temp, %r3163}, %fd6332;
	}
	and.b32  	%r3164, %r3163, 2146435072;
	setp.ne.s32 	%p2031, %r3164, 2146435072;
	@%p2031 bra 	$L__BB1_1269;
	setp.num.f64 	%p2032, %fd1511, %fd1511;
	@%p2032 bra 	$L__BB1_1267;
	add.rn.f64 	%fd10425, %fd1511, %fd1515;
	bra.uni 	$L__BB1_1269;
$L__BB1_1267:
	setp.neu.f64 	%p2033, %fd1512, 0d7FF0000000000000;
	@%p2033 bra 	$L__BB1_1269;
	setp.lt.s32 	%p2034, %r330, 0;
	selp.b32 	%r3165, 0, 2146435072, %p2034;
	and.b32  	%r3166, %r330, 2147483647;
	setp.ne.s32 	%p2035, %r3166, 1071644672;
	or.b32  	%r3167, %r3165, -2147483648;
	selp.b32 	%r3168, %r3167, %r3165, %p2035;
	selp.b32 	%r3169, %r3168, %r3165, %p91;
	mov.b32 	%r3170, 0;
	mov.b64 	%fd10425, {%r3170, %r3169};
$L__BB1_1269:
	setp.eq.f64 	%p2036, %fd1511, 0d3FF0000000000000;
	selp.f64 	%fd6333, 0d3FF0000000000000, %fd10425, %p2036;
	div.rn.f64 	%fd6334, %fd1514, %fd1515;
	fma.rn.f64 	%fd1522, %fd6334, %fd6333, %fd10428;
	ld.f64 	%fd1523, [%rd122+8];
	add.s32 	%r8093, %r8093, 2;
	cvt.rn.f64.u32 	%fd1524, %r8093;
	{
	.reg .b32 %temp; 
	mov.b64 	{%temp, %r332}, %fd1524;
	}
	shr.u32 	%r3171, %r332, 20;
	and.b32  	%r3172, %r3171, 2047;
	add.s32 	%r3173, %r3172, -1012;
	mov.b64 	%rd595, %fd1524;
	shl.b64 	%rd596, %rd595, %r3173;
	setp.eq.s64 	%p2039, %rd596, -9223372036854775808;
	{ // callseq 368, 0
	.param .b64 param0;
	st.param.f64 	[param0], %fd1512;
	.param .b64 param1;
	st.param.f64 	[param1], %fd1524;
	.param .b64 retval0;
	call.uni (retval0), 
	__internal_accurate_pow, 
	(
	param0, 
	param1
	);
	ld.param.f64 	%fd6335, [retval0];
	} // callseq 368
	and.pred  	%p92, %p2027, %p2039;
	neg.f64 	%fd6337, %fd6335;
	selp.f64 	%fd10427, %fd6337, %fd6335, %p92;
	@%p2026 bra 	$L__BB1_1271;
	selp.b32 	%r3174, %r328, 0, %p2039;
	setp.lt.s32 	%p2041, %r332, 0;
	or.b32  	%r3175, %r3174, 2146435072;
	selp.b32 	%r3176, %r3175, %r3174, %p2041;
	mov.b32 	%r3177, 0;
	mov.b64 	%fd10427, {%r3177, %r3176};
$L__BB1_1271:
	add.f64 	%fd6338, %fd1511, %fd1524;
	{
	.reg .b32 %temp; 
	mov.b64 	{%temp, %r3178}, %fd6338;
	}
	and.b32  	%r3179, %r3178, 2146435072;
	setp.ne.s32 	%p2042, %r3179, 2146435072;
	@%p2042 bra 	$L__BB1_1276;
	setp.nan.f64 	%p2043, %fd1511, %fd1511;
	@%p2043 bra 	$L__BB1_1275;
	setp.neu.f64 	%p2044, %fd1512, 0d7FF0000000000000;
	@%p2044 bra 	$L__BB1_1276;
	setp.lt.s32 	%p2045, %r332, 0;
	selp.b32 	%r3180, 0, 2146435072, %p2045;
	and.b32  	%r3181, %r332, 2147483647;
	setp.ne.s32 	%p2046, %r3181, 1071644672;
	or.b32  	%r3182, %r3180, -2147483648;
	selp.b32 	%r3183, %r3182, %r3180, %p2046;
	selp.b32 	%r3184, %r3183, %r3180, %p92;
	mov.b32 	%r3185, 0;
	mov.b64 	%fd10427, {%r3185, %r3184};
	bra.uni 	$L__BB1_1276;
$L__BB1_1275:
	add.rn.f64 	%fd10427, %fd1511, %fd1524;
$L__BB1_1276:
	selp.f64 	%fd6339, 0d3FF0000000000000, %fd10427, %p2036;
	div.rn.f64 	%fd6340, %fd1523, %fd1524;
	fma.rn.f64 	%fd10428, %fd6340, %fd6339, %fd1522;
	setp.ne.s32 	%p2048, %r8093, %r77;
	mov.u32 	%r8094, %r77;
	@%p2048 bra 	$L__BB1_1262;
$L__BB1_1277:
	setp.eq.s32 	%p2049, %r79, 0;
	@%p2049 bra 	$L__BB1_1286;
	setp.neu.f64 	%p2050, %fd1511, 0d0000000000000000;
	setp.lt.s32 	%p2051, %r328, 0;
	mul.wide.u32 	%rd597, %r8094, 8;
	add.s64 	%rd598, %rd284, %rd597;
	ld.f64 	%fd1534, [%rd598];
	add.s32 	%r3186, %r8094, 1;
	cvt.rn.f64.u32 	%fd1535, %r3186;
	{
	.reg .b32 %temp; 
	mov.b64 	{%temp, %r334}, %fd1535;
	}
	shr.u32 	%r3187, %r334, 20;
	and.b32  	%r3188, %r3187, 2047;
	add.s32 	%r3189, %r3188, -1012;
	mov.b64 	%rd599, %fd1535;
	shl.b64 	%rd600, %rd599, %r3189;
	setp.eq.s64 	%p2052, %rd600, -9223372036854775808;
	{ // callseq 369, 0
	.param .b64 param0;
	st.param.f64 	[param0], %fd1512;
	.param .b64 param1;
	st.param.f64 	[param1], %fd1535;
	.param .b64 retval0;
	call.uni (retval0), 
	__internal_accurate_pow, 
	(
	param0, 
	param1
	);
	ld.param.f64 	%fd6341, [retval0];
	} // callseq 369
	and.pred  	%p93, %p2051, %p2052;
	neg.f64 	%fd6343, %fd6341;
	selp.f64 	%fd10431, %fd6343, %fd6341, %p93;
	@%p2050 bra 	$L__BB1_1280;
	selp.b32 	%r3190, %r328, 0, %p2052;
	setp.lt.s32 	%p2054, %r334, 0;
	or.b32  	%r3191, %r3190, 2146435072;
	selp.b32 	%r3192, %r3191, %r3190, %p2054;
	mov.b32 	%r3193, 0;
	mov.b64 	%fd10431, {%r3193, %r3192};
$L__BB1_1280:
	add.f64 	%fd6344, %fd1511, %fd1535;
	{
	.reg .b32 %temp; 
	mov.b64 	{%temp, %r3194}, %fd6344;
	}
	and.b32  	%r3195, %r3194, 2146435072;
	setp.ne.s32 	%p2055, %r3195, 2146435072;
	@%p2055 bra 	$L__BB1_1285;
	setp.nan.f64 	%p2056, %fd1511, %fd1511;
	@%p2056 bra 	$L__BB1_1284;
	setp.neu.f64 	%p2057, %fd1512, 0d7FF0000000000000;
	@%p2057 bra 	$L__BB1_1285;
	setp.lt.s32 	%p2058, %r334, 0;
	selp.b32 	%r3196, 0, 2146435072, %p2058;
	and.b32  	%r3197, %r334, 2147483647;
	setp.ne.s32 	%p2059, %r3197, 1071644672;
	or.b32  	%r3198, %r3196, -2147483648;
	selp.b32 	%r3199, %r3198, %r3196, %p2059;
	selp.b32 	%r3200, %r3199, %r3196, %p93;
	mov.b32 	%r3201, 0;
	mov.b64 	%fd10431, {%r3201, %r3200};
	bra.uni 	$L__BB1_1285;
$L__BB1_1284:
	add.rn.f64 	%fd10431, %fd1511, %fd1535;
$L__BB1_1285:
	setp.eq.f64 	%p2060, %fd1511, 0d3FF0000000000000;
	selp.f64 	%fd6345, 0d3FF0000000000000, %fd10431, %p2060;
	div.rn.f64 	%fd6346, %fd1534, %fd1535;
	fma.rn.f64 	%fd10428, %fd6346, %fd6345, %fd10428;
$L__BB1_1286:
	sub.f64 	%fd10443, %fd258, %fd10428;
	bra.uni 	$L__BB1_1315;
$L__BB1_1287:
	ld.param.u32 	%r7915, [_Z13distributor_PdPdS_S_iii_param_5];
	setp.lt.s32 	%p1987, %r7915, 1;
	sub.f64 	%fd1545, %fd1295, %fd260;
	mov.f64 	%fd10438, 0d0000000000000000;
	@%p1987 bra 	$L__BB1_1314;
	setp.eq.s32 	%p1988, %r78, 0;
	{
	.reg .b32 %temp; 
	mov.b64 	{%temp, %r335}, %fd1545;
	}
	abs.f64 	%fd1546, %fd1545;
	mov.f64 	%fd10438, 0d0000000000000000;
	mov.b32 	%r8096, 0;
	@%p1988 bra 	$L__BB1_1305;
	mov.f64 	%fd10438, 0d0000000000000000;
	mov.b32 	%r8095, 0;
$L__BB1_1290:
	setp.neu.f64 	%p1989, %fd1545, 0d0000000000000000;
	setp.lt.s32 	%p1990, %r335, 0;
	mul.wide.u32 	%rd583, %r8095, 8;
	add.s64 	%rd126, %rd284, %rd583;
	ld.f64 	%fd1548, [%rd126];
	add.s32 	%r3106, %r8095, 1;
	cvt.rn.f64.u32 	%fd1549, %r3106;
	{
	.reg .b32 %temp; 
	mov.b64 	{%temp, %r337}, %fd1549;
	}
	shr.u32 	%r3107, %r337, 20;
	and.b32  	%r3108, %r3107, 2047;
	add.s32 	%r3109, %r3108, -1012;
	mov.b64 	%rd584, %fd1549;
	shl.b64 	%rd585, %rd584, %r3109;
	setp.eq.s64 	%p1991, %rd585, -9223372036854775808;
	{ // callseq 364, 0
	.param .b64 param0;
	st.param.f64 	[param0], %fd1546;
	.param .b64 param1;
	st.param.f64 	[param1], %fd1549;
	.param .b64 retval0;
	call.uni (retval0), 
	__internal_accurate_pow, 
	(
	param0, 
	param1
	);
	ld.param.f64 	%fd6307, [retval0];
	} // callseq 364
	and.pred  	%p94, %p1990, %p1991;
	neg.f64 	%fd6309, %fd6307;
	selp.f64 	%fd10435, %fd6309, %fd6307, %p94;
	@%p1989 bra 	$L__BB1_1292;
	selp.b32 	%r3110, %r335, 0, %p1991;
	setp.lt.s32 	%p1993, %r337, 0;
	or.b32  	%r3111, %r3110, 2146435072;
	selp.b32 	%r3112, %r3111, %r3110, %p1993;
	mov.b32 	%r3113, 0;
	mov.b64 	%fd10435, {%r3113, %r3112};
$L__BB1_1292:
	add.f64 	%fd6310, %fd1545, %fd1549;
	{
	.reg .b32 %temp; 
	mov.b64 	{%temp, %r3114}, %fd6310;
	}
	and.b32  	%r3115, %r3114, 2146435072;
	setp.ne.s32 	%p1994, %r3115, 2146435072;
	@%p1994 bra 	$L__BB1_1297;
	setp.num.f64 	%p1995, %fd1545, %fd1545;
	@%p1995 bra 	$L__BB1_1295;
	add.rn.f64 	%fd10435, %fd1545, %fd1549;
	bra.uni 	$L__BB1_1297;
$L__BB1_1295:
	setp.neu.f64 	%p1996, %fd1546, 0d7FF0000000000000;
	@%p1996 bra 	$L__BB1_1297;
	setp.lt.s32 	%p1997, %r337, 0;
	selp.b32 	%r3116, 0, 2146435072, %p1997;
	and.b32  	%r3117, %r337, 2147483647;
	setp.ne.s32 	%p1998, %r3117, 1071644672;
	or.b32  	%r3118, %r3116, -2147483648;
	selp.b32 	%r3119, %r3118, %r3116, %p1998;
	selp.b32 	%r3120, %r3119, %r3116, %p94;
	mov.b32 	%r3121, 0;
	mov.b64 	%fd10435, {%r3121, %r3120};
$L__BB1_1297:
	setp.eq.f64 	%p1999, %fd1545, 0d3FF0000000000000;
	selp.f64 	%fd6311, 0d3FF0000000000000, %fd10435, %p1999;
	div.rn.f64 	%fd6312, %fd1548, %fd1549;
	fma.rn.f64 	%fd1556, %fd6312, %fd6311, %fd10438;
	ld.f64 	%fd1557, [%rd126+8];
	add.s32 	%r8095, %r8095, 2;
	cvt.rn.f64.u32 	%fd1558, %r8095;
	{
	.reg .b32 %temp; 
	mov.b64 	{%temp, %r339}, %fd1558;
	}
	shr.u32 	%r3122, %r339, 20;
	and.b32  	%r3123, %r3122, 2047;
	add.s32 	%r3124, %r3123, -1012;
	mov.b64 	%rd586, %fd1558;
	shl.b64 	%rd587, %rd586, %r3124;
	setp.eq.s64 	%p2002, %rd587, -9223372036854775808;
	{ // callseq 365, 0
	.param .b64 param0;
	st.param.f64 	[param0], %fd1546;
	.param .b64 param1;
	st.param.f64 	[param1], %fd1558;
	.param .b64 retval0;
	call.uni (retval0), 
	__internal_accurate_pow, 
	(
	param0, 
	param1
	);
	ld.param.f64 	%fd6313, [retval0];
	} // callseq 365
	and.pred  	%p95, %p1990, %p2002;
	neg.f64 	%fd6315, %fd6313;
	selp.f64 	%fd10437, %fd6315, %fd6313, %p95;
	@%p1989 bra 	$L__BB1_1299;
	selp.b32 	%r3125, %r335, 0, %p2002;
	setp.lt.s32 	%p2004, %r339, 0;
	or.b32  	%r3126, %r3125, 2146435072;
	selp.b32 	%r3127, %r3126, %r3125, %p2004;
	mov.b32 	%r3128, 0;
	mov.b64 	%fd10437, {%r3128, %r3127};
$L__BB1_1299:
	add.f64 	%fd6316, %fd1545, %fd1558;
	{
	.reg .b32 %temp; 
	mov.b64 	{%temp, %r3129}, %fd6316;
	}
	and.b32  	%r3130, %r3129, 2146435072;
	setp.ne.s32 	%p2005, %r3130, 2146435072;
	@%p2005 bra 	$L__BB1_1304;
	setp.nan.f64 	%p2006, %fd1545, %fd1545;
	@%p2006 bra 	$L__BB1_1303;
	setp.neu.f64 	%p2007, %fd1546, 0d7FF0000000000000;
	@%p2007 bra 	$L__BB1_1304;
	setp.lt.s32 	%p2008, %r339, 0;
	selp.b32 	%r3131, 0, 2146435072, %p2008;
	and.b32  	%r3132, %r339, 2147483647;
	setp.ne.s32 	%p2009, %r3132, 1071644672;
	or.b32  	%r3133, %r3131, -2147483648;
	selp.b32 	%r3134, %r3133, %r3131, %p2009;
	selp.b32 	%r3135, %r3134, %r3131, %p95;
	mov.b32 	%r3136, 0;
	mov.b64 	%fd10437, {%r3136, %r3135};
	bra.uni 	$L__BB1_1304;
$L__BB1_1303:
	add.rn.f64 	%fd10437, %fd1545, %fd1558;
$L__BB1_1304:
	selp.f64 	%fd6317, 0d3FF0000000000000, %fd10437, %p1999;
	div.rn.f64 	%fd6318, %fd1557, %fd1558;
	fma.rn.f64 	%fd10438, %fd6318, %fd6317, %fd1556;
	setp.ne.s32 	%p2011, %r8095, %r77;
	mov.u32 	%r8096, %r77;
	@%p2011 bra 	$L__BB1_1290;
$L__BB1_1305:
	setp.eq.s32 	%p2012, %r79, 0;
	@%p2012 bra 	$L__BB1_1314;
	setp.neu.f64 	%p2013, %fd1545, 0d0000000000000000;
	setp.lt.s32 	%p2014, %r335, 0;
	mul.wide.u32 	%rd588, %r8096, 8;
	add.s64 	%rd589, %rd284, %rd588;
	ld.f64 	%fd1568, [%rd589];
	add.s32 	%r3137, %r8096, 1;
	cvt.rn.f64.u32 	%fd1569, %r3137;
	{
	.reg .b32 %temp; 
	mov.b64 	{%temp, %r341}, %fd1569;
	}
	shr.u32 	%r3138, %r341, 20;
	and.b32  	%r3139, %r3138, 2047;
	add.s32 	%r3140, %r3139, -1012;
	mov.b64 	%rd590, %fd1569;
	shl.b64 	%rd591, %rd590, %r3140;
	setp.eq.s64 	%p2015, %rd591, -9223372036854775808;
	{ // callseq 366, 0
	.param .b64 param0;
	st.param.f64 	[param0], %fd1546;
	.param .b64 param1;
	st.param.f64 	[param1], %fd1569;
	.param .b64 retval0;
	call.uni (retval0), 
	__internal_accurate_pow, 
	(
	param0, 
	param1
	);
	ld.param.f64 	%fd6319, [retval0];
	} // callseq 366
	and.pred  	%p96, %p2014, %p2015;
	neg.f64 	%fd6321, %fd6319;
	selp.f64 	%fd10441, %fd6321, %fd6319, %p96;
	@%p2013 bra 	$L__BB1_1308;
	selp.b32 	%r3141, %r335, 0, %p2015;
	setp.lt.s32 	%p2017, %r341, 0;
	or.b32  	%r3142, %r3141, 2146435072;
	selp.b32 	%r3143, %r3142, %r3141, %p2017;
	mov.b32 	%r3144, 0;
	mov.b64 	%fd10441, {%r3144, %r3143};
$L__BB1_1308:
	add.f64 	%fd6322, %fd1545, %fd1569;
	{
	.reg .b32 %temp; 
	mov.b64 	{%temp, %r3145}, %fd6322;
	}
	and.b32  	%r3146, %r3145, 2146435072;
	setp.ne.s32 	%p2018, %r3146, 2146435072;
	@%p2018 bra 	$L__BB1_1313;
	setp.nan.f64 	%p2019, %fd1545, %fd1545;
	@%p2019 bra 	$L__BB1_1312;
	setp.neu.f64 	%p2020, %fd1546, 0d7FF0000000000000;
	@%p2020 bra 	$L__BB1_1313;
	setp.lt.s32 	%p2021, %r341, 0;
	selp.b32 	%r3147, 0, 2146435072, %p2021;
	and.b32  	%r3148, %r341, 2147483647;
	setp.ne.s32 	%p2022, %r3148, 1071644672;
	or.b32  	%r3149, %r3147, -2147483648;
	selp.b32 	%r3150, %r3149, %r3147, %p2022;
	selp.b32 	%r3151, %r3150, %r3147, %p96;
	mov.b32 	%r3152, 0;
	mov.b64 	%fd10441, {%r3152, %r3151};
	bra.uni 	$L__BB1_1313;
$L__BB1_1312:
	add.rn.f64 	%fd10441, %fd1545, %fd1569;
$L__BB1_1313:
	setp.eq.f64 	%p2023, %fd1545, 0d3FF0000000000000;
	selp.f64 	%fd6323, 0d3FF0000000000000, %fd10441, %p2023;
	div.rn.f64 	%fd6324, %fd1568, %fd1569;
	fma.rn.f64 	%fd10438, %fd6324, %fd6323, %fd10438;
$L__BB1_1314:
	add.f64 	%fd10443, %fd258, %fd10438;
$L__BB1_1315:
	setp.ne.s32 	%p2061, %r299, 2146435072;
	sub.f64 	%fd1580, %fd1292, %fd10443;
	mov.f64 	%fd10444, %fd10451;
	@%p2061 bra 	$L__BB1_1320;
	setp.num.f64 	%p2062, %fd1366, %fd1366;
	@%p2062 bra 	$L__BB1_1318;
	mov.f64 	%fd6347, 0d4000000000000000;
	add.rn.f64 	%fd10444, %fd1366, %fd6347;
	bra.uni 	$L__BB1_1320;
$L__BB1_1318:
	setp.neu.f64 	%p2063, %fd1367, 0d7FF0000000000000;
	mov.f64 	%fd10444, %fd10451;
	@%p2063 bra 	$L__BB1_1320;
	setp.lt.s32 	%p2064, %r298, 0;
	selp.b32 	%r3202, %r95, %r94, %p23;
	selp.b32 	%r3203, %r3202, %r94, %p2064;
	mov.b32 	%r3204, 0;
	mov.b64 	%fd10444, {%r3204, %r3203};
$L__BB1_1320:
	setp.eq.f64 	%p2065, %fd1366, 0d3FF0000000000000;
	setp.lt.s32 	%p2066, %r76, 0;
	and.b32  	%r3205, %r76, 2146435072;
	setp.eq.s32 	%p2067, %r3205, 1072693248;
	add.f64 	%fd6348, %fd10444, 0d3FF0000000000000;
	sqrt.rn.f64 	%fd6349, %fd6348;
	mul.f64 	%fd6350, %fd6349, 0d3FF8000000000000;
	selp.f64 	%fd1584, 0d4000F876CCDF6CDA, %fd6350, %p2065;
	mov.f64 	%fd6351, 0d3FF8000000000000;
	div.rn.f64 	%fd1585, %fd6351, %fd1584;
	{
	.reg .b32 %temp; 
	mov.b64 	{%temp, %r342}, %fd1585;
	}
	abs.f64 	%fd1586, %fd1585;
	{ // callseq 370, 0
	.param .b64 param0;
	st.param.f64 	[param0], %fd1586;
	.param .b64 param1;
	st.param.f64 	[param1], 0d4010000000000000;
	.param .b64 retval0;
	call.uni (retval0), 
	__internal_accurate_pow, 
	(
	param0, 
	param1
	);
	ld.param.f64 	%fd6352, [retval0];
	} // callseq 370
	setp.lt.s32 	%p2068, %r342, 0;
	neg.f64 	%fd6354, %fd6352;
	selp.f64 	%fd6355, %fd6354, %fd6352, %p2067;
	selp.f64 	%fd6356, %fd6355, %fd6352, %p2068;
	setp.eq.f64 	%p2069, %fd1585, 0d0000000000000000;
	selp.b32 	%r3206, %r342, 0, %p2067;
	or.b32  	%r3207, %r3206, 2146435072;
	selp.b32 	%r3208, %r3207, %r3206, %p2066;
	mov.b32 	%r3209, 0;
	mov.b64 	%fd6357, {%r3209, %r3208};
	selp.f64 	%fd10445, %fd6357, %fd6356, %p2069;
	add.f64 	%fd6358, %fd1585, 0d4010000000000000;
	{
	.reg .b32 %temp; 
	mov.b64 	{%temp, %r3210}, %fd6358;
	}
	and.b32  	%r3211, %r3210, 2146435072;
	setp.ne.s32 	%p2070, %r3211, 2146435072;
	@%p2070 bra 	$L__BB1_1325;
	setp.num.f64 	%p2071, %fd1585, %fd1585;
	@%p2071 bra 	$L__BB1_1323;
	mov.f64 	%fd6359, 0d4010000000000000;
	add.rn.f64 	%fd10445, %fd1585, %fd6359;
	bra.uni 	$L__BB1_1325;
$L__BB1_1323:
	setp.neu.f64 	%p2072, %fd1586, 0d7FF0000000000000;
	@%p2072 bra 	$L__BB1_1325;
	setp.lt.s32 	%p2073, %r342, 0;
	setp.lt.s32 	%p2074, %r76, 0;
	selp.b32 	%r3212, 0, 2146435072, %p2074;
	or.b32  	%r3213, %r3212, -2147483648;
	selp.b32 	%r3214, %r3213, %r3212, %p24;
	selp.b32 	%r3215, %r3214, %r3212, %p2073;
	mov.b32 	%r3216, 0;
	mov.b64 	%fd10445, {%r3216, %r3215};
$L__BB1_1325:
	setp.lt.s32 	%p2075, %r75, 0;
	setp.eq.s32 	%p2076, %r1408, 1062207488;
	setp.eq.f64 	%p2078, %fd1585, 0d3FF0000000000000;
	add.f64 	%fd6360, %fd10445, %fd10445;
	selp.f64 	%fd6361, 0d4000000000000000, %fd6360, %p2078;
	div.rn.f64 	%fd6362, %fd1294, %fd250;
	mul.f64 	%fd1591, %fd6361, %fd6362;
	{
	.reg .b32 %temp; 
	mov.b64 	{%temp, %r343}, %fd1580;
	}
	abs.f64 	%fd1592, %fd1580;
	{ // callseq 371, 0
	.param .b64 param0;
	st.param.f64 	[param0], %fd1592;
	.param .b64 param1;
	st.param.f64 	[param1], 0d4000000000000000;
	.param .b64 retval0;
	call.uni (retval0), 
	__internal_accurate_pow, 
	(
	param0, 
	param1
	);
	ld.param.f64 	%fd6363, [retval0];
	} // callseq 371
	setp.lt.s32 	%p2079, %r343, 0;
	neg.f64 	%fd6365, %fd6363;
	selp.f64 	%fd6366, %fd6365, %fd6363, %p2076;
	selp.f64 	%fd6367, %fd6366, %fd6363, %p2079;
	setp.eq.f64 	%p2080, %fd1580, 0d0000000000000000;
	selp.b32 	%r3217, %r343, 0, %p2076;
	or.b32  	%r3218, %r3217, 2146435072;
	selp.b32 	%r3219, %r3218, %r3217, %p2075;
	mov.b32 	%r3220, 0;
	mov.b64 	%fd6368, {%r3220, %r3219};
	selp.f64 	%fd10449, %fd6368, %fd6367, %p2080;
	add.f64 	%fd6369, %fd1580, 0d4000000000000000;
	{
	.reg .b32 %temp; 
	mov.b64 	{%temp, %r3221}, %fd6369;
	}
	and.b32  	%r344, %r3221, 2146435072;
	setp.ne.s32 	%p2081, %r344, 2146435072;
	mov.f64 	%fd10446, %fd10449;
	@%p2081 bra 	$L__BB1_1330;
	setp.num.f64 	%p2082, %fd1580, %fd1580;
	@%p2082 bra 	$L__BB1_1328;
	mov.f64 	%fd6370, 0d4000000000000000;
	add.rn.f64 	%fd10446, %fd1580, %fd6370;
	bra.uni 	$L__BB1_1330;
$L__BB1_1328:
	setp.neu.f64 	%p2083, %fd1592, 0d7FF0000000000000;
	mov.f64 	%fd10446, %fd10449;
	@%p2083 bra 	$L__BB1_1330;
	setp.lt.s32 	%p2084, %r343, 0;
	selp.b32 	%r3222, %r95, %r94, %p23;
	selp.b32 	%r3223, %r3222, %r94, %p2084;
	mov.b32 	%r3224, 0;
	mov.b64 	%fd10446, {%r3224, %r3223};
$L__BB1_1330:
	setp.ne.s32 	%p2085, %r303, 2146435072;
	mov.f64 	%fd10447, %fd10450;
	@%p2085 bra 	$L__BB1_1335;
	setp.num.f64 	%p2086, %fd1293, %fd1293;
	@%p2086 bra 	$L__BB1_1333;
	mov.f64 	%fd6371, 0d4000000000000000;
	add.rn.f64 	%fd10447, %fd1293, %fd6371;
	bra.uni 	$L__BB1_1335;
$L__BB1_1333:
	setp.neu.f64 	%p2087, %fd1385, 0d7FF0000000000000;
	mov.f64 	%fd10447, %fd10450;
	@%p2087 bra 	$L__BB1_1335;
	setp.lt.s32 	%p2088, %r302, 0;
	selp.b32 	%r3225, %r95, %r94, %p23;
	selp.b32 	%r3226, %r3225, %r94, %p2088;
	mov.b32 	%r3227, 0;
	mov.b64 	%fd10447, {%r3227, %r3226};
$L__BB1_1335:
	setp.eq.f64 	%p2089, %fd1293, 0d3FF0000000000000;
	setp.lt.s32 	%p2090, %r75, 0;
	setp.eq.s32 	%p2091, %r1408, 1062207488;
	selp.f64 	%fd6372, 0d3FF0000000000000, %fd10447, %p2089;
	setp.eq.f64 	%p2093, %fd1580, 0d3FF0000000000000;
	selp.f64 	%fd6373, 0d3FF0000000000000, %fd10446, %p2093;
	add.f64 	%fd1600, %fd6373, %fd6372;
	{
	.reg .b32 %temp; 
	mov.b64 	{%temp, %r345}, %fd1584;
	}
	abs.f64 	%fd1601, %fd1584;
	{ // callseq 372, 0
	.param .b64 param0;
	st.param.f64 	[param0], %fd1601;
	.param .b64 param1;
	st.param.f64 	[param1], 0d4000000000000000;
	.param .b64 retval0;
	call.uni (retval0), 
	__internal_accurate_pow, 
	(
	param0, 
	param1
	);
	ld.param.f64 	%fd6374, [retval0];
	} // callseq 372
	setp.lt.s32 	%p2094, %r345, 0;
	neg.f64 	%fd6376, %fd6374;
	selp.f64 	%fd6377, %fd6376, %fd6374, %p2091;
	selp.f64 	%fd6378, %fd6377, %fd6374, %p2094;
	setp.eq.f64 	%p2095, %fd1584, 0d0000000000000000;
	selp.b32 	%r3228, %r345, 0, %p2091;
	or.b32  	%r3229, %r3228, 2146435072;
	selp.b32 	%r3230, %r3229, %r3228, %p2090;
	mov.b32 	%r3231, 0;
	mov.b64 	%fd6379, {%r3231, %r3230};
	selp.f64 	%fd10448, %fd6379, %fd6378, %p2095;
	add.f64 	%fd6380, %fd1584, 0d4000000000000000;
	{
	.reg .b32 %temp; 
	mov.b64 	{%temp, %r3232}, %fd6380;
	}
	and.b32  	%r3233, %r3232, 2146435072;
	setp.ne.s32 	%p2096, %r3233, 2146435072;
	@%p2096 bra 	$L__BB1_1340;
	setp.num.f64 	%p2097, %fd1584, %fd1584;
	@%p2097 bra 	$L__BB1_1338;
	mov.f64 	%fd6381, 0d4000000000000000;
	add.rn.f64 	%fd10448, %fd1584, %fd6381;
	bra.uni 	$L__BB1_1340;
$L__BB1_1338:
	setp.neu.f64 	%p2098, %fd1601, 0d7FF0000000000000;
	@%p2098 bra 	$L__BB1_1340;
	selp.b32 	%r3234, %r95, %r94, %p23;
	selp.b32 	%r3235, %r3234, %r94, %p2094;
	mov.b32 	%r3236, 0;
	mov.b64 	%fd10448, {%r3236, %r3235};
$L__BB1_1340:
	setp.ne.s32 	%p2100, %r344, 2146435072;
	setp.eq.f64 	%p2101, %fd1584, 0d3FF0000000000000;
	selp.f64 	%fd6382, 0d3FF0000000000000, %fd10448, %p2101;
	div.rn.f64 	%fd6383, %fd1600, %fd6382;
	add.f64 	%fd6384, %fd6383, %fd6383;
	mov.f64 	%fd6385, 0d3FF0000000000000;
	sub.f64 	%fd6386, %fd6385, %fd6384;
	mul.f64 	%fd1606, %fd1591, %fd6386;
	@%p2100 bra 	$L__BB1_1345;
	setp.num.f64 	%p2102, %fd1580, %fd1580;
	@%p2102 bra 	$L__BB1_1343;
	mov.f64 	%fd6387, 0d4000000000000000;
	add.rn.f64 	%fd10449, %fd1580, %fd6387;
	bra.uni 	$L__BB1_1345;
$L__BB1_1343:
	setp.neu.f64 	%p2103, %fd1592, 0d7FF0000000000000;
	@%p2103 bra 	$L__BB1_1345;
	setp.lt.s32 	%p2104, %r343, 0;
	selp.b32 	%r3237, %r95, %r94, %p23;
	selp.b32 	%r3238, %r3237, %r94, %p2104;
	mov.b32 	%r3239, 0;
	mov.b64 	%fd10449, {%r3239, %r3238};
$L__BB1_1345:
	setp.eq.f64 	%p2105, %fd1580, 0d3FF0000000000000;
	setp.ne.s32 	%p2106, %r303, 2146435072;
	selp.f64 	%fd1610, 0d3FF0000000000000, %fd10449, %p2105;
	@%p2106 bra 	$L__BB1_1350;
	setp.num.f64 	%p2107, %fd1293, %fd1293;
	@%p2107 bra 	$L__BB1_1348;
	mov.f64 	%fd6388, 0d4000000000000000;
	add.rn.f64 	%fd10450, %fd1293, %fd6388;
	bra.uni 	$L__BB1_1350;
$L__BB1_1348:
	setp.neu.f64 	%p2108, %fd1385, 0d7FF0000000000000;
	@%p2108 bra 	$L__BB1_1350;
	setp.lt.s32 	%p2109, %r302, 0;
	selp.b32 	%r3240, %r95, %r94, %p23;
	selp.b32 	%r3241, %r3240, %r94, %p2109;
	mov.b32 	%r3242, 0;
	mov.b64 	%fd10450, {%r3242, %r3241};
$L__BB1_1350:
	setp.eq.f64 	%p2110, %fd1293, 0d3FF0000000000000;
	setp.ne.s32 	%p2111, %r299, 2146435072;
	selp.f64 	%fd6389, 0d3FF0000000000000, %fd10450, %p2110;
	add.f64 	%fd1614, %fd1610, %fd6389;
	@%p2111 bra 	$L__BB1_1355;
	setp.num.f64 	%p2112, %fd1366, %fd1366;
	@%p2112 bra 	$L__BB1_1353;
	mov.f64 	%fd6390, 0d4000000000000000;
	add.rn.f64 	%fd10451, %fd1366, %fd6390;
	bra.uni 	$L__BB1_1355;
$L__BB1_1353:
	setp.neu.f64 	%p2113, %fd1367, 0d7FF0000000000000;
	@%p2113 bra 	$L__BB1_1355;
	setp.lt.s32 	%p2114, %r298, 0;
	selp.b32 	%r3243, %r95, %r94, %p23;
	selp.b32 	%r3244, %r3243, %r94, %p2114;
	mov.b32 	%r3245, 0;
	mov.b64 	%fd10451, {%r3245, %r3244};
$L__BB1_1355:
	setp.eq.f64 	%p2115, %fd1366, 0d3FF0000000000000;
	setp.lt.s32 	%p2116, %r75, 0;
	setp.eq.s32 	%p2117, %r1408, 1062207488;
	add.f64 	%fd6391, %fd10451, 0d3FF0000000000000;
	sqrt.rn.f64 	%fd6392, %fd6391;
	mul.f64 	%fd6393, %fd6392, 0d3FF8000000000000;
	selp.f64 	%fd1618, 0d4000F876CCDF6CDA, %fd6393, %p2115;
	{
	.reg .b32 %temp; 
	mov.b64 	{%temp, %r346}, %fd1618;
	}
	abs.f64 	%fd1619, %fd1618;
	{ // callseq 373, 0
	.param .b64 param0;
	st.param.f64 	[param0], %fd1619;
	.param .b64 param1;
	st.param.f64 	[param1], 0d4000000000000000;
	.param .b64 retval0;
	call.uni (retval0), 
	__internal_accurate_pow, 
	(
	param0, 
	param1
	);
	ld.param.f64 	%fd6394, [retval0];
	} // callseq 373
	setp.lt.s32 	%p2119, %r346, 0;
	neg.f64 	%fd6396, %fd6394;
	selp.f64 	%fd6397, %fd6396, %fd6394, %p2117;
	selp.f64 	%fd6398, %fd6397, %fd6394, %p2119;
	setp.eq.f64 	%p2120, %fd1618, 0d0000000000000000;
	selp.b32 	%r3246, %r346, 0, %p2117;
	or.b32  	%r3247, %r3246, 2146435072;
	selp.b32 	%r3248, %r3247, %r3246, %p2116;
	mov.b32 	%r3249, 0;
	mov.b64 	%fd6399, {%r3249, %r3248};
	selp.f64 	%fd10452, %fd6399, %fd6398, %p2120;
	add.f64 	%fd6400, %fd1618, 0d4000000000000000;
	{
	.reg .b32 %temp; 
	mov.b64 	{%temp, %r3250}, %fd6400;
	}
	and.b32  	%r3251, %r3250, 2146435072;
	setp.ne.s32 	%p2121, %r3251, 2146435072;
	@%p2121 bra 	$L__BB1_1360;
	setp.num.f64 	%p2122, %fd1618, %fd1618;
	@%p2122 bra 	$L__BB1_1358;
	mov.f64 	%fd6401, 0d4000000000000000;
	add.rn.f64 	%fd10452, %fd1618, %fd6401;
	bra.uni 	$L__BB1_1360;
$L__BB1_1358:
	setp.neu.f64 	%p2123, %fd1619, 0d7FF0000000000000;
	@%p2123 bra 	$L__BB1_1360;
	setp.lt.s32 	%p2124, %r346, 0;
	selp.b32 	%r3252, %r95, %r94, %p23;
	selp.b32 	%r3253, %r3252, %r94, %p2124;
	mov.b32 	%r3254, 0;
	mov.b64 	%fd10452, {%r3254, %r3253};
$L__BB1_1360:
	setp.eq.f64 	%p2125, %fd1618, 0d3FF0000000000000;
	selp.f64 	%fd6402, 0d3FF0000000000000, %fd10452, %p2125;
	mul.f64 	%fd6403, %fd1614, 0dC000000000000000;
	div.rn.f64 	%fd1624, %fd6403, %fd6402;
	fma.rn.f64 	%fd6404, %fd1624, 0d3FF71547652B82FE, 0d4338000000000000;
	{
	.reg .b32 %temp; 
	mov.b64 	{%r347, %temp}, %fd6404;
	}
	mov.f64 	%fd6405, 0dC338000000000000;
	add.rn.f64 	%fd6406, %fd6404, %fd6405;
	fma.rn.f64 	%fd6407, %fd6406, 0dBFE62E42FEFA39EF, %fd1624;
	fma.rn.f64 	%fd6408, %fd6406, 0dBC7ABC9E3B39803F, %fd6407;
	fma.rn.f64 	%fd6409, %fd6408, 0d3E5ADE1569CE2BDF, 0d3E928AF3FCA213EA;
	fma.rn.f64 	%fd6410, %fd6409, %fd6408, 0d3EC71DEE62401315;
	fma.rn.f64 	%fd6411, %fd6410, %fd6408, 0d3EFA01997C89EB71;
	fma.rn.f64 	%fd6412, %fd6411, %fd6408, 0d3F2A01A014761F65;
	fma.rn.f64 	%fd6413, %fd6412, %fd6408, 0d3F56C16C1852B7AF;
	fma.rn.f64 	%fd6414, %fd6413, %fd6408, 0d3F81111111122322;
	fma.rn.f64 	%fd6415, %fd6414, %fd6408, 0d3FA55555555502A1;
	fma.rn.f64 	%fd6416, %fd6415, %fd6408, 0d3FC5555555555511;
	fma.rn.f64 	%fd6417, %fd6416, %fd6408, 0d3FE000000000000B;
	fma.rn.f64 	%fd6418, %fd6417, %fd6408, 0d3FF0000000000000;
	fma.rn.f64 	%fd6419, %fd6418, %fd6408, 0d3FF0000000000000;
	{
	.reg .b32 %temp; 
	mov.b64 	{%r348, %temp}, %fd6419;
	}
	{
	.reg .b32 %temp; 
	mov.b64 	{%temp, %r349}, %fd6419;
	}
	shl.b32 	%r3255, %r347, 20;
	add.s32 	%r3256, %r3255, %r349;
	mov.b64 	%fd10453, {%r348, %r3256};
	{
	.reg .b32 %temp; 
	mov.b64 	{%temp, %r3257}, %fd1624;
	}
	mov.b32 	%f54, %r3257;
	abs.f32 	%f12, %f54;
	setp.lt.f32 	%p2126, %f12, 0f4086232B;
	@%p2126 bra 	$L__BB1_1363;
	setp.lt.f64 	%p2127, %fd1624, 0d0000000000000000;
	add.f64 	%fd6420, %fd1624, 0d7FF0000000000000;
	selp.f64 	%fd10453, 0d0000000000000000, %fd6420, %p2127;
	setp.geu.f32 	%p2128, %f12, 0f40874800;
	@%p2128 bra 	$L__BB1_1363;
	shr.u32 	%r3258, %r347, 31;
	add.s32 	%r3259, %r347, %r3258;
	shr.s32 	%r3260, %r3259, 1;
	shl.b32 	%r3261, %r3260, 20;
	add.s32 	%r3262, %r349, %r3261;
	mov.b64 	%fd6421, {%r348, %r3262};
	sub.s32 	%r3263, %r347, %r3260;
	shl.b32 	%r3264, %r3263, 20;
	add.s32 	%r3265, %r3264, 1072693248;
	mov.b32 	%r3266, 0;
	mov.b64 	%fd6422, {%r3266, %r3265};
	mul.f64 	%fd10453, %fd6422, %fd6421;
$L__BB1_1363:
	mul.f64 	%fd6423, %fd1606, %fd10453;
	mul.f64 	%fd6424, %fd6423, 0dBFD87DB97BC71F63;
	fma.rn.f64 	%fd6425, %fd595, 0d3FEC23E39189614C, %fd10632;
	mul.f64 	%fd6426, %fd941, 0d400A37B2A108BD3C;
	sub.f64 	%fd6427, %fd6425, %fd6426;
	fma.rn.f64 	%fd6428, %fd1287, 0d400A912FE408DB10, %fd6427;
	mul.f64 	%fd1629, %fd259, %fd6428;
	mul.f64 	%fd6429, %fd1405, 0dBFD87DB97BC71F63;
	mul.f64 	%fd1630, %fd259, %fd6429;
	fma.rn.f64 	%fd6430, %fd597, 0d3FEC23E39189614C, %fd10630;
	mul.f64 	%fd6431, %fd943, 0d400A37B2A108BD3C;
	sub.f64 	%fd6432, %fd6430, %fd6431;
	fma.rn.f64 	%fd6433, %fd1289, 0d400A912FE408DB10, %fd6432;
	mul.f64 	%fd1631, %fd259, %fd6433;
	mul.f64 	%fd6434, %fd1510, 0dBFD87DB97BC71F63;
	mul.f64 	%fd1632, %fd259, %fd6434;
	fma.rn.f64 	%fd6435, %fd599, 0d3FEC23E39189614C, %fd10628;
	mul.f64 	%fd6436, %fd945, 0d400A37B2A108BD3C;
	sub.f64 	%fd6437, %fd6435, %fd6436;
	fma.rn.f64 	%fd6438, %fd1291, 0d400A912FE408DB10, %fd6437;
	mul.f64 	%fd1633, %fd259, %fd6438;
	mul.f64 	%fd1634, %fd259, %fd6424;
	mul.f64 	%fd6439, %fd259, %fd10632;
	fma.rn.f64 	%fd6440, %fd6439, 0d4000425ED097B426, %fd10633;
	mul.f64 	%fd6441, %fd940, 0d4020000000000000;
	sub.f64 	%fd6442, %fd6440, %fd6441;
	fma.rn.f64 	%fd6443, %fd1286, 0d401CB1A72C69CB1A, %fd6442;
	mul.f64 	%fd6444, %fd1629, 0d3FCA5AD296B4A5AD;
	sub.f64 	%fd1635, %fd6443, %fd6444;
	mul.f64 	%fd6445, %fd259, %fd10630;
	fma.rn.f64 	%fd6446, %fd6445, 0d4000425ED097B426, %fd10631;
	mul.f64 	%fd6447, %fd942, 0d4020000000000000;
	sub.f64 	%fd6448, %fd6446, %fd6447;
	fma.rn.f64 	%fd6449, %fd1288, 0d401CB1A72C69CB1A, %fd6448;
	mul.f64 	%fd6450, %fd1631, 0d3FCA5AD296B4A5AD;
	sub.f64 	%fd1636, %fd6449, %fd6450;
	mul.f64 	%fd6451, %fd259, %fd10628;
	fma.rn.f64 	%fd6452, %fd6451, 0d4000425ED097B426, %fd10629;
	mul.f64 	%fd6453, %fd944, 0d4020000000000000;
	sub.f64 	%fd6454, %fd6452, %fd6453;
	fma.rn.f64 	%fd6455, %fd1290, 0d401CB1A72C69CB1A, %fd6454;
	mul.f64 	%fd6456, %fd1633, 0d3FCA5AD296B4A5AD;
	sub.f64 	%fd1637, %fd6455, %fd6456;
	add.f64 	%fd10105, %fd257, %fd259;
	setp.geu.f64 	%p2129, %fd10105, %fd260;
	@%p2129 bra 	$L__BB1_1392;
	ld.param.u32 	%r7918, [_Z13distributor_PdPdS_S_iii_param_5];
	setp.lt.s32 	%p2167, %r7918, 1;
	sub.f64 	%fd1639, %fd260, %fd10105;
	mov.f64 	%fd10459, 0d0000000000000000;
	@%p2167 bra 	$L__BB1_1391;
	setp.eq.s32 	%p2168, %r78, 0;
	{
	.reg .b32 %temp; 
	mov.b64 	{%temp, %r350}, %fd1639;
	}
	abs.f64 	%fd1640, %fd1639;
	mov.f64 	%fd10459, 0d0000000000000000;
	mov.b32 	%r8098, 0;
	@%p2168 bra 	$L__BB1_1382;
	mov.f64 	%fd10459, 0d0000000000000000;
	mov.b32 	%r8097, 0;
$L__BB1_1367:
	setp.neu.f64 	%p2169, %fd1639, 0d0000000000000000;
	setp.lt.s32 	%p2170, %r350, 0;
	mul.wide.u32 	%rd610, %r8097, 8;
	add.s64 	%rd130, %rd284, %rd610;
	ld.f64 	%fd1642, [%rd130];
	add.s32 	%r3318, %r8097, 1;
	cvt.rn.f64.u32 	%fd1643, %r3318;
	{
	.reg .b32 %temp; 
	mov.b64 	{%temp, %r352}, %fd1643;
	}
	shr.u32 	%r3319, %r352, 20;
	and.b32  	%r3320, %r3319, 2047;
	add.s32 	%r3321, %r3320, -1012;
	mov.b64 	%rd611, %fd1643;
	shl.b64 	%rd612, %rd611, %r3321;
	setp.eq.s64 	%p2171, %rd612, -9223372036854775808;
	{ // callseq 377, 0
	.param .b64 param0;
	st.param.f64 	[param0], %fd1640;
	.param .b64 param1;
	st.param.f64 	[param1], %fd1643;
	.param .b64 retval0;
	call.uni (retval0), 
	__internal_accurate_pow, 
	(
	param0, 
	param1
	);
	ld.param.f64 	%fd6483, [retval0];
	} // callseq 377
	and.pred  	%p97, %p2170, %p2171;
	neg.f64 	%fd6485, %fd6483;
	selp.f64 	%fd10456, %fd6485, %fd6483, %p97;
	@%p2169 bra 	$L__BB1_1369;
	selp.b32 	%r3322, %r350, 0, %p2171;
	setp.lt.s32 	%p2173, %r352, 0;
	or.b32  	%r3323, %r3322, 2146435072;
	selp.b32 	%r3324, %r3323, %r3322, %p2173;
	mov.b32 	%r3325, 0;
	mov.b64 	%fd10456, {%r3325, %r3324};
$L__BB1_1369:
	add.f64 	%fd6486, %fd1639, %fd1643;
	{
	.reg .b32 %temp; 
	mov.b64 	{%temp, %r3326}, %fd6486;
	}
	and.b32  	%r3327, %r3326, 2146435072;
	setp.ne.s32 	%p2174, %r3327, 2146435072;
	@%p2174 bra 	$L__BB1_1374;
	setp.num.f64 	%p2175, %fd1639, %fd1639;
	@%p2175 bra 	$L__BB1_1372;
	add.rn.f64 	%fd10456, %fd1639, %fd1643;
	bra.uni 	$L__BB1_1374;
$L__BB1_1372:
	setp.neu.f64 	%p2176, %fd1640, 0d7FF0000000000000;
	@%p2176 bra 	$L__BB1_1374;
	setp.lt.s32 	%p2177, %r352, 0;
	selp.b32 	%r3328, 0, 2146435072, %p2177;
	and.b32  	%r3329, %r352, 2147483647;
	setp.ne.s32 	%p2178, %r3329, 1071644672;
	or.b32  	%r3330, %r3328, -2147483648;
	selp.b32 	%r3331, %r3330, %r3328, %p2178;
	selp.b32 	%r3332, %r3331, %r3328, %p97;
	mov.b32 	%r3333, 0;
	mov.b64 	%fd10456, {%r3333, %r3332};
$L__BB1_1374:
	setp.eq.f64 	%p2179, %fd1639, 0d3FF0000000000000;
	setp.neu.f64 	%p2180, %fd1639, 0d0000000000000000;
	setp.lt.s32 	%p2181, %r350, 0;
	selp.f64 	%fd6487, 0d3FF0000000000000, %fd10456, %p2179;
	div.rn.f64 	%fd6488, %fd1642, %fd1643;
	fma.rn.f64 	%fd1650, %fd6488, %fd6487, %fd10459;
	ld.f64 	%fd1651, [%rd130+8];
	add.s32 	%r8097, %r8097, 2;
	cvt.rn.f64.u32 	%fd1652, %r8097;
	{
	.reg .b32 %temp; 
	mov.b64 	{%temp, %r354}, %fd1652;
	}
	shr.u32 	%r3334, %r354, 20;
	and.b32  	%r3335, %r3334, 2047;
	add.s32 	%r3336, %r3335, -1012;
	mov.b64 	%rd613, %fd1652;
	shl.b64 	%rd614, %rd613, %r3336;
	setp.eq.s64 	%p2182, %rd614, -9223372036854775808;
	{ // callseq 378, 0
	.param .b64 param0;
	st.param.f64 	[param0], %fd1640;
	.param .b64 param1;
	st.param.f64 	[param1], %fd1652;
	.param .b64 retval0;
	call.uni (retval0), 
	__internal_accurate_pow, 
	(
	param0, 
	param1
	);
	ld.param.f64 	%fd6489, [retval0];
	} // callseq 378
	and.pred  	%p98, %p2181, %p2182;
	neg.f64 	%fd6491, %fd6489;
	selp.f64 	%fd10458, %fd6491, %fd6489, %p98;
	@%p2180 bra 	$L__BB1_1376;
	setp.eq.s64 	%p2183, %rd614, -9223372036854775808;
	selp.b32 	%r3337, %r350, 0, %p2183;
	setp.lt.s32 	%p2184, %r354, 0;
	or.b32  	%r3338, %r3337, 2146435072;
	selp.b32 	%r3339, %r3338, %r3337, %p2184;
	mov.b32 	%r3340, 0;
	mov.b64 	%fd10458, {%r3340, %r3339};
$L__BB1_1376:
	add.f64 	%fd6492, %fd1639, %fd1652;
	{
	.reg .b32 %temp; 
	mov.b64 	{%temp, %r3341}, %fd6492;
	}
	and.b32  	%r3342, %r3341, 2146435072;
	setp.ne.s32 	%p2185, %r3342, 2146435072;
	@%p2185 bra 	$L__BB1_1381;
	setp.nan.f64 	%p2186, %fd1639, %fd1639;
	@%p2186 bra 	$L__BB1_1380;
	setp.neu.f64 	%p2187, %fd1640, 0d7FF0000000000000;
	@%p2187 bra 	$L__BB1_1381;
	setp.lt.s32 	%p2188, %r354, 0;
	selp.b32 	%r3343, 0, 2146435072, %p2188;
	and.b32  	%r3344, %r354, 2147483647;
	setp.ne.s32 	%p2189, %r3344, 1071644672;
	or.b32  	%r3345, %r3343, -2147483648;
	selp.b32 	%r3346, %r3345, %r3343, %p2189;
	selp.b32 	%r3347, %r3346, %r3343, %p98;
	mov.b32 	%r3348, 0;
	mov.b64 	%fd10458, {%r3348, %r3347};
	bra.uni 	$L__BB1_1381;
$L__BB1_1380:
	add.rn.f64 	%fd10458, %fd1639, %fd1652;
$L__BB1_1381:
	setp.eq.f64 	%p2190, %fd1639, 0d3FF0000000000000;
	selp.f64 	%fd6493, 0d3FF0000000000000, %fd10458, %p2190;
	div.rn.f64 	%fd6494, %fd1651, %fd1652;
	fma.rn.f64 	%fd10459, %fd6494, %fd6493, %fd1650;
	setp.ne.s32 	%p2191, %r8097, %r77;
	mov.u32 	%r8098, %r77;
	@%p2191 bra 	$L__BB1_1367;
$L__BB1_1382:
	setp.eq.s32 	%p2192, %r79, 0;
	@%p2192 bra 	$L__BB1_1391;
	setp.neu.f64 	%p2193, %fd1639, 0d0000000000000000;
	setp.lt.s32 	%p2194, %r350, 0;
	mul.wide.u32 	%rd615, %r8098, 8;
	add.s64 	%rd616, %rd284, %rd615;
	ld.f64 	%fd1662, [%rd616];
	add.s32 	%r3349, %r8098, 1;
	cvt.rn.f64.u32 	%fd1663, %r3349;
	{
	.reg .b32 %temp; 
	mov.b64 	{%temp, %r356}, %fd1663;
	}
	shr.u32 	%r3350, %r356, 20;
	and.b32  	%r3351, %r3350, 2047;
	add.s32 	%r3352, %r3351, -1012;
	mov.b64 	%rd617, %fd1663;
	shl.b64 	%rd618, %rd617, %r3352;
	setp.eq.s64 	%p2195, %rd618, -9223372036854775808;
	{ // callseq 379, 0
	.param .b64 param0;
	st.param.f64 	[param0], %fd1640;
	.param .b64 param1;
	st.param.f64 	[param1], %fd1663;
	.param .b64 retval0;
	call.uni (retval0), 
	__internal_accurate_pow, 
	(
	param0, 
	param1
	);
	ld.param.f64 	%fd6495, [retval0];
	} // callseq 379
	and.pred  	%p99, %p2194, %p2195;
	neg.f64 	%fd6497, %fd6495;
	selp.f64 	%fd10462, %fd6497, %fd6495, %p99;
	@%p2193 bra 	$L__BB1_1385;
	setp.eq.s64 	%p2196, %rd618, -9223372036854775808;
	selp.b32 	%r3353, %r350, 0, %p2196;
	setp.lt.s32 	%p2197, %r356, 0;
	or.b32  	%r3354, %r3353, 2146435072;
	selp.b32 	%r3355, %r3354, %r3353, %p2197;
	mov.b32 	%r3356, 0;
	mov.b64 	%fd10462, {%r3356, %r3355};
$L__BB1_1385:
	add.f64 	%fd6498, %fd1639, %fd1663;
	{
	.reg .b32 %temp; 
	mov.b64 	{%temp, %r3357}, %fd6498;
	}
	and.b32  	%r3358, %r3357, 2146435072;
	setp.ne.s32 	%p2198, %r3358, 2146435072;
	@%p2198 bra 	$L__BB1_1390;
	setp.nan.f64 	%p2199, %fd1639, %fd1639;
	@%p2199 bra 	$L__BB1_1389;
	setp.neu.f64 	%p2200, %fd1640, 0d7FF0000000000000;
	@%p2200 bra 	$L__BB1_1390;
	setp.lt.s32 	%p2201, %r356, 0;
	selp.b32 	%r3359, 0, 2146435072, %p2201;
	and.b32  	%r3360, %r356, 2147483647;
	setp.ne.s32 	%p2202, %r3360, 1071644672;
	or.b32  	%r3361, %r3359, -2147483648;
	selp.b32 	%r3362, %r3361, %r3359, %p2202;
	selp.b32 	%r3363, %r3362, %r3359, %p99;
	mov.b32 	%r3364, 0;
	mov.b64 	%fd10462, {%r3364, %r3363};
	bra.uni 	$L__BB1_1390;
$L__BB1_1389:
	add.rn.f64 	%fd10462, %fd1639, %fd1663;
$L__BB1_1390:
	setp.eq.f64 	%p2203, %fd1639, 0d3FF0000000000000;
	selp.f64 	%fd6499, 0d3FF0000000000000, %fd10462, %p2203;
	div.rn.f64 	%fd6500, %fd1662, %fd1663;
	fma.rn.f64 	%fd10459, %fd6500, %fd6499, %fd10459;
$L__BB1_1391:
	sub.f64 	%fd10474, %fd258, %fd10459;
	bra.uni 	$L__BB1_1420;
$L__BB1_1392:
	ld.param.u32 	%r7917, [_Z13distributor_PdPdS_S_iii_param_5];
	setp.lt.s32 	%p2130, %r7917, 1;
	sub.f64 	%fd1673, %fd10105, %fd260;
	mov.f64 	%fd10469, 0d0000000000000000;
	@%p2130 bra 	$L__BB1_1419;
	setp.eq.s32 	%p2131, %r78, 0;
	{
	.reg .b32 %temp; 
	mov.b64 	{%temp, %r357}, %fd1673;
	}
	abs.f64 	%fd1674, %fd1673;
	mov.f64 	%fd10469, 0d0000000000000000;
	mov.b32 	%r8100, 0;
	@%p2131 bra 	$L__BB1_1410;
	mov.f64 	%fd10469, 0d0000000000000000;
	mov.b32 	%r8099, 0;
$L__BB1_1395:
	setp.neu.f64 	%p2132, %fd1673, 0d0000000000000000;
	setp.lt.s32 	%p2133, %r357, 0;
	mul.wide.u32 	%rd601, %r8099, 8;
	add.s64 	%rd134, %rd284, %rd601;
	ld.f64 	%fd1676, [%rd134];
	add.s32 	%r3269, %r8099, 1;
	cvt.rn.f64.u32 	%fd1677, %r3269;
	{
	.reg .b32 %temp; 
	mov.b64 	{%temp, %r359}, %fd1677;
	}
	shr.u32 	%r3270, %r359, 20;
	and.b32  	%r3271, %r3270, 2047;
	add.s32 	%r3272, %r3271, -1012;
	mov.b64 	%rd602, %fd1677;
	shl.b64 	%rd603, %rd602, %r3272;
	setp.eq.s64 	%p2134, %rd603, -9223372036854775808;
	{ // callseq 374, 0
	.param .b64 param0;
	st.param.f64 	[param0], %fd1674;
	.param .b64 param1;
	st.param.f64 	[param1], %fd1677;
	.param .b64 retval0;
	call.uni (retval0), 
	__internal_accurate_pow, 
	(
	param0, 
	param1
	);
	ld.param.f64 	%fd6461, [retval0];
	} // callseq 374
	and.pred  	%p100, %p2133, %p2134;
	neg.f64 	%fd6463, %fd6461;
	selp.f64 	%fd10466, %fd6463, %fd6461, %p100;
	@%p2132 bra 	$L__BB1_1397;
	setp.eq.s64 	%p2135, %rd603, -9223372036854775808;
	selp.b32 	%r3273, %r357, 0, %p2135;
	setp.lt.s32 	%p2136, %r359, 0;
	or.b32  	%r3274, %r3273, 2146435072;
	selp.b32 	%r3275, %r3274, %r3273, %p2136;
	mov.b32 	%r3276, 0;
	mov.b64 	%fd10466, {%r3276, %r3275};
$L__BB1_1397:
	add.f64 	%fd6464, %fd1673, %fd1677;
	{
	.reg .b32 %temp; 
	mov.b64 	{%temp, %r3277}, %fd6464;
	}
	and.b32  	%r3278, %r3277, 2146435072;
	setp.ne.s32 	%p2137, %r3278, 2146435072;
	@%p2137 bra 	$L__BB1_1402;
	setp.num.f64 	%p2138, %fd1673, %fd1673;
	@%p2138 bra 	$L__BB1_1400;
	add.rn.f64 	%fd10466, %fd1673, %fd1677;
	bra.uni 	$L__BB1_1402;
$L__BB1_1400:
	setp.neu.f64 	%p2139, %fd1674, 0d7FF0000000000000;
	@%p2139 bra 	$L__BB1_1402;
	setp.lt.s32 	%p2140, %r359, 0;
	selp.b32 	%r3279, 0, 2146435072, %p2140;
	and.b32  	%r3280, %r359, 2147483647;
	setp.ne.s32 	%p2141, %r3280, 1071644672;
	or.b32  	%r3281, %r3279, -2147483648;
	selp.b32 	%r3282, %r3281, %r3279, %p2141;
	selp.b32 	%r3283, %r3282, %r3279, %p100;
	mov.b32 	%r3284, 0;
	mov.b64 	%fd10466, {%r3284, %r3283};
$L__BB1_1402:
	setp.eq.f64 	%p2142, %fd1673, 0d3FF0000000000000;
	setp.neu.f64 	%p2143, %fd1673, 0d0000000000000000;
	setp.lt.s32 	%p2144, %r357, 0;
	selp.f64 	%fd6465, 0d3FF0000000000000, %fd10466, %p2142;
	div.rn.f64 	%fd6466, %fd1676, %fd1677;
	fma.rn.f64 	%fd1684, %fd6466, %fd6465, %fd10469;
	ld.f64 	%fd1685, [%rd134+8];
	add.s32 	%r8099, %r8099, 2;
	cvt.rn.f64.u32 	%fd1686, %r8099;
	{
	.reg .b32 %temp; 
	mov.b64 	{%temp, %r361}, %fd1686;
	}
	shr.u32 	%r3285, %r361, 20;
	and.b32  	%r3286, %r3285, 2047;
	add.s32 	%r3287, %r3286, -1012;
	mov.b64 	%rd604, %fd1686;
	shl.b64 	%rd605, %rd604, %r3287;
	setp.eq.s64 	%p2145, %rd605, -9223372036854775808;
	{ // callseq 375, 0
	.param .b64 param0;
	st.param.f64 	[param0], %fd1674;
	.param .b64 param1;
	st.param.f64 	[param1], %fd1686;
	.param .b64 retval0;
	call.uni (retval0), 
	__internal_accurate_pow, 
	(
	param0, 
	param1
	);
	ld.param.f64 	%fd6467, [retval0];
	} // callseq 375
	and.pred  	%p101, %p2144, %p2145;
	neg.f64 	%fd6469, %fd6467;
	selp.f64 	%fd10468, %fd6469, %fd6467, %p101;
	@%p2143 bra 	$L__BB1_1404;
	setp.eq.s64 	%p2146, %rd605, -9223372036854775808;
	selp.b32 	%r3288, %r357, 0, %p2146;
	setp.lt.s32 	%p2147, %r361, 0;
	or.b32  	%r3289, %r3288, 2146435072;
	selp.b32 	%r3290, %r3289, %r3288, %p2147;
	mov.b32 	%r3291, 0;
	mov.b64 	%fd10468, {%r3291, %r3290};
$L__BB1_1404:
	add.f64 	%fd6470, %fd1673, %fd1686;
	{
	.reg .b32 %temp; 
	mov.b64 	{%temp, %r3292}, %fd6470;
	}
	and.b32  	%r3293, %r3292, 2146435072;
	setp.ne.s32 	%p2148, %r3293, 2146435072;
	@%p2148 bra 	$L__BB1_1409;
	setp.nan.f64 	%p2149, %fd1673, %fd1673;
	@%p2149 bra 	$L__BB1_1408;
	setp.neu.f64 	%p2150, %fd1674, 0d7FF0000000000000;
	@%p2150 bra 	$L__BB1_1409;
	setp.lt.s32 	%p2151, %r361, 0;
	selp.b32 	%r3294, 0, 2146435072, %p2151;
	and.b32  	%r3295, %r361, 2147483647;
	setp.ne.s32 	%p2152, %r3295, 1071644672;
	or.b32  	%r3296, %r3294, -2147483648;
	selp.b32 	%r3297, %r3296, %r3294, %p2152;
	selp.b32 	%r3298, %r3297, %r3294, %p101;
	mov.b32 	%r3299, 0;
	mov.b64 	%fd10468, {%r3299, %r3298};
	bra.uni 	$L__BB1_1409;
$L__BB1_1408:
	add.rn.f64 	%fd10468, %fd1673, %fd1686;
$L__BB1_1409:
	setp.eq.f64 	%p2153, %fd1673, 0d3FF0000000000000;
	selp.f64 	%fd6471, 0d3FF0000000000000, %fd10468, %p2153;
	div.rn.f64 	%fd6472, %fd1685, %fd1686;
	fma.rn.f64 	%fd10469, %fd6472, %fd6471, %fd1684;
	setp.ne.s32 	%p2154, %r8099, %r77;
	mov.u32 	%r8100, %r77;
	@%p2154 bra 	$L__BB1_1395;
$L__BB1_1410:
	setp.eq.s32 	%p2155, %r79, 0;
	@%p2155 bra 	$L__BB1_1419;
	setp.neu.f64 	%p2156, %fd1673, 0d0000000000000000;
	setp.lt.s32 	%p2157, %r357, 0;
	mul.wide.u32 	%rd606, %r8100, 8;
	add.s64 	%rd607, %rd284, %rd606;
	ld.f64 	%fd1696, [%rd607];
	add.s32 	%r3300, %r8100, 1;
	cvt.rn.f64.u32 	%fd1697, %r3300;
	{
	.reg .b32 %temp; 
	mov.b64 	{%temp, %r363}, %fd1697;
	}
	shr.u32 	%r3301, %r363, 20;
	and.b32  	%r3302, %r3301, 2047;
	add.s32 	%r3303, %r3302, -1012;
	mov.b64 	%rd608, %fd1697;
	shl.b64 	%rd609, %rd608, %r3303;
	setp.eq.s64 	%p2158, %rd609, -9223372036854775808;
	{ // callseq 376, 0
	.param .b64 param0;
	st.param.f64 	[param0], %fd1674;
	.param .b64 param1;
	st.param.f64 	[param1], %fd1697;
	.param .b64 retval0;
	call.uni (retval0), 
	__internal_accurate_pow, 
	(
	param0, 
	param1
	);
	ld.param.f64 	%fd6473, [retval0];
	} // callseq 376
	and.pred  	%p102, %p2157, %p2158;
	neg.f64 	%fd6475, %fd6473;
	selp.f64 	%fd10472, %fd6475, %fd6473, %p102;
	@%p2156 bra 	$L__BB1_1413;
	setp.eq.s64 	%p2159, %rd609, -9223372036854775808;
	selp.b32 	%r3304, %r357, 0, %p2159;
	setp.lt.s32 	%p2160, %r363, 0;
	or.b32  	%r3305, %r3304, 2146435072;
	selp.b32 	%r3306, %r3305, %r3304, %p2160;
	mov.b32 	%r3307, 0;
	mov.b64 	%fd10472, {%r3307, %r3306};
$L__BB1_1413:
	add.f64 	%fd6476, %fd1673, %fd1697;
	{
	.reg .b32 %temp; 
	mov.b64 	{%temp, %r3308}, %fd6476;
	}
	and.b32  	%r3309, %r3308, 2146435072;
	setp.ne.s32 	%p2161, %r3309, 2146435072;
	@%p2161 bra 	$L__BB1_1418;
	setp.nan.f64 	%p2162, %fd1673, %fd1673;
	@%p2162 bra 	$L__BB1_1417;
	setp.neu.f64 	%p2163, %fd1674, 0d7FF0000000000000;
	@%p2163 bra 	$L__BB1_1418;
	setp.lt.s32 	%p2164, %r363, 0;
	selp.b32 	%r3310, 0, 2146435072, %p2164;
	and.b32  	%r3311, %r363, 2147483647;
	setp.ne.s32 	%p2165, %r3311, 1071644672;
	or.b32  	%r3312, %r3310, -2147483648;
	selp.b32 	%r3313, %r3312, %r3310, %p2165;
	selp.b32 	%r3314, %r3313, %r3310, %p102;
	mov.b32 	%r3315, 0;
	mov.b64 	%fd10472, {%r3315, %r3314};
	bra.uni 	$L__BB1_1418;
$L__BB1_1417:
	add.rn.f64 	%fd10472, %fd1673, %fd1697;
$L__BB1_1418:
	setp.eq.f64 	%p2166, %fd1673, 0d3FF0000000000000;
	selp.f64 	%fd6477, 0d3FF0000000000000, %fd10472, %p2166;
	div.rn.f64 	%fd6478, %fd1696, %fd1697;
	fma.rn.f64 	%fd10469, %fd6478, %fd6477, %fd10469;
$L__BB1_1419:
	add.f64 	%fd10474, %fd258, %fd10469;
$L__BB1_1420:
	setp.lt.s32 	%p2204, %r75, 0;
	setp.eq.s32 	%p2205, %r1408, 1062207488;
	sub.f64 	%fd1708, %fd1635, %fd10474;
	div.rn.f64 	%fd1709, %fd1637, 0d4020A1C833FFF0AA;
	{
	.reg .b32 %temp; 
	mov.b64 	{%temp, %r364}, %fd1709;
	}
	abs.f64 	%fd1710, %fd1709;
	{ // callseq 380, 0
	.param .b64 param0;
	st.param.f64 	[param0], %fd1710;
	.param .b64 param1;
	st.param.f64 	[param1], 0d4000000000000000;
	.param .b64 retval0;
	call.uni (retval0), 
	__internal_accurate_pow, 
	(
	param0, 
	param1
	);
	ld.param.f64 	%fd6501, [retval0];
	} // callseq 380
	setp.lt.s32 	%p2207, %r364, 0;
	neg.f64 	%fd6503, %fd6501;
	selp.f64 	%fd6504, %fd6503, %fd6501, %p2205;
	selp.f64 	%fd6505, %fd6504, %fd6501, %p2207;
	setp.eq.f64 	%p2208, %fd1709, 0d0000000000000000;
	selp.b32 	%r3365, %r364, 0, %p2205;
	or.b32  	%r3366, %r3365, 2146435072;
	selp.b32 	%r3367, %r3366, %r3365, %p2204;
	mov.b32 	%r3368, 0;
	mov.b64 	%fd6506, {%r3368, %r3367};
	selp.f64 	%fd10538, %fd6506, %fd6505, %p2208;
	add.f64 	%fd6507, %fd1709, 0d4000000000000000;
	{
	.reg .b32 %temp; 
	mov.b64 	{%temp, %r3369}, %fd6507;
	}
	and.b32  	%r365, %r3369, 2146435072;
	setp.ne.s32 	%p2209, %r365, 2146435072;
	mov.f64 	%fd10475, %fd10538;
	@%p2209 bra 	$L__BB1_1425;
	setp.num.f64 	%p2210, %fd1709, %fd1709;
	@%p2210 bra 	$L__BB1_1423;
	mov.f64 	%fd6508, 0d4000000000000000;
	add.rn.f64 	%fd10475, %fd1709, %fd6508;
	bra.uni 	$L__BB1_1425;
$L__BB1_1423:
	setp.neu.f64 	%p2211, %fd1710, 0d7FF0000000000000;
	mov.f64 	%fd10475, %fd10538;
	@%p2211 bra 	$L__BB1_1425;
	setp.lt.s32 	%p2212, %r364, 0;
	selp.b32 	%r3370, %r95, %r94, %p23;
	selp.b32 	%r3371, %r3370, %r94, %p2212;
	mov.b32 	%r3372, 0;
	mov.b64 	%fd10475, {%r3372, %r3371};
$L__BB1_1425:
	setp.lt.s32 	%p2213, %r76, 0;
	setp.eq.s32 	%p2214, %r3205, 1072693248;
	setp.eq.f64 	%p2215, %fd1709, 0d3FF0000000000000;
	add.f64 	%fd6509, %fd10475, 0d3FF0000000000000;
	sqrt.rn.f64 	%fd6510, %fd6509;
	mul.f64 	%fd6511, %fd6510, 0d3FF8000000000000;
	selp.f64 	%fd1715, 0d4000F876CCDF6CDA, %fd6511, %p2215;
	{
	.reg .b32 %temp; 
	mov.b64 	{%temp, %r366}, %fd1715;
	}
	abs.f64 	%fd1716, %fd1715;
	{ // callseq 381, 0
	.param .b64 param0;
	st.param.f64 	[param0], %fd1716;
	.param .b64 param1;
	st.param.f64 	[param1], 0d4010000000000000;
	.param .b64 retval0;
	call.uni (retval0), 
	__internal_accurate_pow, 
	(
	param0, 
	param1
	);
	ld.param.f64 	%fd6512, [retval0];
	} // callseq 381
	setp.lt.s32 	%p2216, %r366, 0;
	neg.f64 	%fd6514, %fd6512;
	selp.f64 	%fd6515, %fd6514, %fd6512, %p2214;
	selp.f64 	%fd6516, %fd6515, %fd6512, %p2216;
	setp.eq.f64 	%p2217, %fd1715, 0d0000000000000000;
	selp.b32 	%r3374, %r366, 0, %p2214;
	or.b32  	%r3375, %r3374, 2146435072;
	selp.b32 	%r3376, %r3375, %r3374, %p2213;
	mov.b32 	%r3377, 0;
	mov.b64 	%fd6517, {%r3377, %r3376};
	selp.f64 	%fd10476, %fd6517, %fd6516, %p2217;
	add.f64 	%fd6518, %fd1715, 0d4010000000000000;
	{
	.reg .b32 %temp; 
	mov.b64 	{%temp, %r3378}, %fd6518;
	}
	and.b32  	%r3379, %r3378, 2146435072;
	setp.ne.s32 	%p2218, %r3379, 2146435072;
	@%p2218 bra 	$L__BB1_1430;
	setp.num.f64 	%p2219, %fd1715, %fd1715;
	@%p2219 bra 	$L__BB1_1428;
	mov.f64 	%fd6519, 0d4010000000000000;
	add.rn.f64 	%fd10476, %fd1715, %fd6519;
	bra.uni 	$L__BB1_1430;
$L__BB1_1428:
	setp.neu.f64 	%p2220, %fd1716, 0d7FF0000000000000;
	@%p2220 bra 	$L__BB1_1430;
	setp.lt.s32 	%p2221, %r366, 0;
	setp.lt.s32 	%p2222, %r76, 0;
	selp.b32 	%r3380, 0, 2146435072, %p2222;
	or.b32  	%r3381, %r3380, -2147483648;
	selp.b32 	%r3382, %r3381, %r3380, %p24;
	selp.b32 	%r3383, %r3382, %r3380, %p2221;
	mov.b32 	%r3384, 0;
	mov.b64 	%fd10476, {%r3384, %r3383};
$L__BB1_1430:
	setp.lt.s32 	%p2223, %r75, 0;
	setp.eq.s32 	%p2224, %r1408, 1062207488;
	setp.eq.f64 	%p2226, %fd1715, 0d3FF0000000000000;
	selp.f64 	%fd6520, 0d3FF0000000000000, %fd10476, %p2226;
	div.rn.f64 	%fd6521, %fd249, %fd6520;
	mul.f64 	%fd1721, %fd6521, 0d4010000000000000;
	{
	.reg .b32 %temp; 
	mov.b64 	{%temp, %r367}, %fd1708;
	}
	abs.f64 	%fd1722, %fd1708;
	{ // callseq 382, 0
	.param .b64 param0;
	st.param.f64 	[param0], %fd1722;
	.param .b64 param1;
	st.param.f64 	[param1], 0d4000000000000000;
	.param .b64 retval0;
	call.uni (retval0), 
	__internal_accurate_pow, 
	(
	param0, 
	param1
	);
	ld.param.f64 	%fd6522, [retval0];
	} // callseq 382
	setp.lt.s32 	%p2227, %r367, 0;
	neg.f64 	%fd6524, %fd6522;
	selp.f64 	%fd6525, %fd6524, %fd6522, %p2224;
	selp.f64 	%fd6526, %fd6525, %fd6522, %p2227;
	setp.eq.f64 	%p2228, %fd1708, 0d0000000000000000;
	selp.b32 	%r3385, %r367, 0, %p2224;
	or.b32  	%r3386, %r3385, 2146435072;
	selp.b32 	%r3387, %r3386, %r3385, %p2223;
	mov.b32 	%r3388, 0;
	mov.b64 	%fd6527, {%r3388, %r3387};
	selp.f64 	%fd10477, %fd6527, %fd6526, %p2228;
	add.f64 	%fd6528, %fd1708, 0d4000000000000000;
	{
	.reg .b32 %temp; 
	mov.b64 	{%temp, %r3389}, %fd6528;
	}
	and.b32  	%r3390, %r3389, 2146435072;
	setp.ne.s32 	%p2229, %r3390, 2146435072;
	@%p2229 bra 	$L__BB1_1435;
	setp.num.f64 	%p2230, %fd1708, %fd1708;
	@%p2230 bra 	$L__BB1_1433;
	mov.f64 	%fd6529, 0d4000000000000000;
	add.rn.f64 	%fd10477, %fd1708, %fd6529;
	bra.uni 	$L__BB1_1435;
$L__BB1_1433:
	setp.neu.f64 	%p2231, %fd1722, 0d7FF0000000000000;
	@%p2231 bra 	$L__BB1_1435;
	setp.lt.s32 	%p2232, %r367, 0;
	selp.b32 	%r3391, %r95, %r94, %p23;
	selp.b32 	%r3392, %r3391, %r94, %p2232;
	mov.b32 	%r3393, 0;
	mov.b64 	%fd10477, {%r3393, %r3392};
$L__BB1_1435:
	setp.lt.s32 	%p2233, %r75, 0;
	setp.eq.s32 	%p2234, %r1408, 1062207488;
	setp.eq.f64 	%p2236, %fd1708, 0d3FF0000000000000;
	selp.f64 	%fd1727, 0d3FF0000000000000, %fd10477, %p2236;
	{
	.reg .b32 %temp; 
	mov.b64 	{%temp, %r368}, %fd1636;
	}
	abs.f64 	%fd1728, %fd1636;
	{ // callseq 383, 0
	.param .b64 param0;
	st.param.f64 	[param0], %fd1728;
	.param .b64 param1;
	st.param.f64 	[param1], 0d4000000000000000;
	.param .b64 retval0;
	call.uni (retval0), 
	__internal_accurate_pow, 
	(
	param0, 
	param1
	);
	ld.param.f64 	%fd6530, [retval0];
	} // callseq 383
	setp.lt.s32 	%p2237, %r368, 0;
	neg.f64 	%fd6532, %fd6530;
	selp.f64 	%fd6533, %fd6532, %fd6530, %p2234;
	selp.f64 	%fd6534, %fd6533, %fd6530, %p2237;
	setp.eq.f64 	%p2238, %fd1636, 0d0000000000000000;
	selp.b32 	%r3394, %r368, 0, %p2234;
	or.b32  	%r3395, %r3394, 2146435072;
	selp.b32 	%r3396, %r3395, %r3394, %p2233;
	mov.b32 	%r3397, 0;
	mov.b64 	%fd6535, {%r3397, %r3396};
	selp.f64 	%fd10537, %fd6535, %fd6534, %p2238;
	add.f64 	%fd6536, %fd1636, 0d4000000000000000;
	{
	.reg .b32 %temp; 
	mov.b64 	{%temp, %r3398}, %fd6536;
	}
	and.b32  	%r369, %r3398, 2146435072;
	setp.ne.s32 	%p2239, %r369, 2146435072;
	mov.f64 	%fd10478, %fd10537;
	@%p2239 bra 	$L__BB1_1440;
	setp.num.f64 	%p2240, %fd1636, %fd1636;
	@%p2240 bra 	$L__BB1_1438;
	mov.f64 	%fd6537, 0d4000000000000000;
	add.rn.f64 	%fd10478, %fd1636, %fd6537;
	bra.uni 	$L__BB1_1440;
$L__BB1_1438:
	setp.neu.f64 	%p2241, %fd1728, 0d7FF0000000000000;
	mov.f64 	%fd10478, %fd10537;
	@%p2241 bra 	$L__BB1_1440;
	setp.lt.s32 	%p2242, %r368, 0;
	selp.b32 	%r3399, %r95, %r94, %p23;
	selp.b32 	%r3400, %r3399, %r94, %p2242;
	mov.b32 	%r3401, 0;
	mov.b64 	%fd10478, {%r3401, %r3400};
$L__BB1_1440:
	setp.ne.s32 	%p2243, %r365, 2146435072;
	setp.eq.f64 	%p2244, %fd1636, 0d3FF0000000000000;
	selp.f64 	%fd6538, 0d3FF0000000000000, %fd10478, %p2244;
	add.f64 	%fd1733, %fd1727, %fd6538;
	mov.f64 	%fd10479, %fd10538;
	@%p2243 bra 	$L__BB1_1445;
	setp.num.f64 	%p2245, %fd1709, %fd1709;
	@%p2245 bra 	$L__BB1_1443;
	mov.f64 	%fd6539, 0d4000000000000000;
	add.rn.f64 	%fd10479, %fd1709, %fd6539;
	bra.uni 	$L__BB1_1445;
$L__BB1_1443:
	setp.neu.f64 	%p2246, %fd1710, 0d7FF0000000000000;
	mov.f64 	%fd10479, %fd10538;
	@%p2246 bra 	$L__BB1_1445;
	setp.lt.s32 	%p2247, %r364, 0;
	selp.b32 	%r3402, %r95, %r94, %p23;
	selp.b32 	%r3403, %r3402, %r94, %p2247;
	mov.b32 	%r3404, 0;
	mov.b64 	%fd10479, {%r3404, %r3403};
$L__BB1_1445:
	setp.eq.f64 	%p2248, %fd1709, 0d3FF0000000000000;
	setp.lt.s32 	%p2249, %r75, 0;
	setp.eq.s32 	%p2250, %r1408, 1062207488;
	add.f64 	%fd6540, %fd10479, 0d3FF0000000000000;
	sqrt.rn.f64 	%fd6541, %fd6540;
	mul.f64 	%fd6542, %fd6541, 0d3FF8000000000000;
	selp.f64 	%fd1737, 0d4000F876CCDF6CDA, %fd6542, %p2248;
	{
	.reg .b32 %temp; 
	mov.b64 	{%temp, %r370}, %fd1737;
	}
	abs.f64 	%fd1738, %fd1737;
	{ // callseq 384, 0
	.param .b64 param0;
	st.param.f64 	[param0], %fd1738;
	.param .b64 param1;
	st.param.f64 	[param1], 0d4000000000000000;
	.param .b64 retval0;
	call.uni (retval0), 
	__internal_accurate_pow, 
	(
	param0, 
	param1
	);
	ld.param.f64 	%fd6543, [retval0];
	} // callseq 384
	setp.lt.s32 	%p2252, %r370, 0;
	neg.f64 	%fd6545, %fd6543;
	selp.f64 	%fd6546, %fd6545, %fd6543, %p2250;
	selp.f64 	%fd6547, %fd6546, %fd6543, %p2252;
	setp.eq.f64 	%p2253, %fd1737, 0d0000000000000000;
	selp.b32 	%r3405, %r370, 0, %p2250;
	or.b32  	%r3406, %r3405, 2146435072;
	selp.b32 	%r3407, %r3406, %r3405, %p2249;
	mov.b32 	%r3408, 0;
	mov.b64 	%fd6548, {%r3408, %r3407};
	selp.f64 	%fd10480, %fd6548, %fd6547, %p2253;
	add.f64 	%fd6549, %fd1737, 0d4000000000000000;
	{
	.reg .b32 %temp; 
	mov.b64 	{%temp, %r3409}, %fd6549;
	}
	and.b32  	%r3410, %r3409, 2146435072;
	setp.ne.s32 	%p2254, %r3410, 2146435072;
	@%p2254 bra 	$L__BB1_1450;
	setp.num.f64 	%p2255, %fd1737, %fd1737;
	@%p2255 bra 	$L__BB1_1448;
	mov.f64 	%fd6550, 0d4000000000000000;
	add.rn.f64 	%fd10480, %fd1737, %fd6550;
	bra.uni 	$L__BB1_1450;
$L__BB1_1448:
	setp.neu.f64 	%p2256, %fd1738, 0d7FF0000000000000;
	@%p2256 bra 	$L__BB1_1450;
	selp.b32 	%r3411, %r95, %r94, %p23;
	selp.b32 	%r3412, %r3411, %r94, %p2252;
	mov.b32 	%r3413, 0;
	mov.b64 	%fd10480, {%r3413, %r3412};
$L__BB1_1450:
	setp.eq.f64 	%p2258, %fd1737, 0d3FF0000000000000;
	selp.f64 	%fd6551, 0d3FF0000000000000, %fd10480, %p2258;
	mul.f64 	%fd6552, %fd1733, 0dC000000000000000;
	div.rn.f64 	%fd1743, %fd6552, %fd6551;
	fma.rn.f64 	%fd6553, %fd1743, 0d3FF71547652B82FE, 0d4338000000000000;
	{
	.reg .b32 %temp; 
	mov.b64 	{%r371, %temp}, %fd6553;
	}
	mov.f64 	%fd6554, 0dC338000000000000;
	add.rn.f64 	%fd6555, %fd6553, %fd6554;
	fma.rn.f64 	%fd6556, %fd6555, 0dBFE62E42FEFA39EF, %fd1743;
	fma.rn.f64 	%fd6557, %fd6555, 0dBC7ABC9E3B39803F, %fd6556;
	fma.rn.f64 	%fd6558, %fd6557, 0d3E5ADE1569CE2BDF, 0d3E928AF3FCA213EA;
	fma.rn.f64 	%fd6559, %fd6558, %fd6557, 0d3EC71DEE62401315;
	fma.rn.f64 	%fd6560, %fd6559, %fd6557, 0d3EFA01997C89EB71;
	fma.rn.f64 	%fd6561, %fd6560, %fd6557, 0d3F2A01A014761F65;
	fma.rn.f64 	%fd6562, %fd6561, %fd6557, 0d3F56C16C1852B7AF;
	fma.rn.f64 	%fd6563, %fd6562, %fd6557, 0d3F81111111122322;
	fma.rn.f64 	%fd6564, %fd6563, %fd6557, 0d3FA55555555502A1;
	fma.rn.f64 	%fd6565, %fd6564, %fd6557, 0d3FC5555555555511;
	fma.rn.f64 	%fd6566, %fd6565, %fd6557, 0d3FE000000000000B;
	fma.rn.f64 	%fd6567, %fd6566, %fd6557, 0d3FF0000000000000;
	fma.rn.f64 	%fd6568, %fd6567, %fd6557, 0d3FF0000000000000;
	{
	.reg .b32 %temp; 
	mov.b64 	{%r372, %temp}, %fd6568;
	}
	{
	.reg .b32 %temp; 
	mov.b64 	{%temp, %r373}, %fd6568;
	}
	shl.b32 	%r3414, %r371, 20;
	add.s32 	%r3415, %r3414, %r373;
	mov.b64 	%fd10481, {%r372, %r3415};
	{
	.reg .b32 %temp; 
	mov.b64 	{%temp, %r3416}, %fd1743;
	}
	mov.b32 	%f55, %r3416;
	abs.f32 	%f13, %f55;
	setp.lt.f32 	%p2259, %f13, 0f4086232B;
	@%p2259 bra 	$L__BB1_1453;
	setp.lt.f64 	%p2260, %fd1743, 0d0000000000000000;
	add.f64 	%fd6569, %fd1743, 0d7FF0000000000000;
	selp.f64 	%fd10481, 0d0000000000000000, %fd6569, %p2260;
	setp.geu.f32 	%p2261, %f13, 0f40874800;
	@%p2261 bra 	$L__BB1_1453;
	shr.u32 	%r3417, %r371, 31;
	add.s32 	%r3418, %r371, %r3417;
	shr.s32 	%r3419, %r3418, 1;
	shl.b32 	%r3420, %r3419, 20;
	add.s32 	%r3421, %r373, %r3420;
	mov.b64 	%fd6570, {%r372, %r3421};
	sub.s32 	%r3422, %r371, %r3419;
	shl.b32 	%r3423, %r3422, 20;
	add.s32 	%r3424, %r3423, 1072693248;
	mov.b32 	%r3425, 0;
	mov.b64 	%fd6571, {%r3425, %r3424};
	mul.f64 	%fd10481, %fd6571, %fd6570;
$L__BB1_1453:
	setp.geu.f64 	%p2262, %fd10105, %fd260;
	mul.f64 	%fd6572, %fd1708, %fd1721;
	mul.f64 	%fd1748, %fd6572, %fd10481;
	@%p2262 bra 	$L__BB1_1482;
	ld.param.u32 	%r7922, [_Z13distributor_PdPdS_S_iii_param_5];
	setp.lt.s32 	%p2301, %r7922, 1;
	sub.f64 	%fd1749, %fd260, %fd10105;
	mov.f64 	%fd10487, 0d0000000000000000;
	@%p2301 bra 	$L__BB1_1481;
	setp.eq.s32 	%p2302, %r78, 0;
	{
	.reg .b32 %temp; 
	mov.b64 	{%temp, %r374}, %fd1749;
	}
	abs.f64 	%fd1750, %fd1749;
	mov.f64 	%fd10487, 0d0000000000000000;
	mov.b32 	%r8102, 0;
	@%p2302 bra 	$L__BB1_1472;
	mov.f64 	%fd10487, 0d0000000000000000;
	mov.b32 	%r8101, 0;
$L__BB1_1457:
	setp.neu.f64 	%p2303, %fd1749, 0d0000000000000000;
	setp.lt.s32 	%p2304, %r374, 0;
	mul.wide.u32 	%rd631, %r8101, 8;
	add.s64 	%rd632, %rd284, %rd631;
	ld.f64 	%fd1752, [%rd632];
	add.s32 	%r3478, %r8101, 1;
	cvt.rn.f64.u32 	%fd1753, %r3478;
	{
	.reg .b32 %temp; 
	mov.b64 	{%temp, %r376}, %fd1753;
	}
	shr.u32 	%r3479, %r376, 20;
	and.b32  	%r3480, %r3479, 2047;
	add.s32 	%r3481, %r3480, -1012;
	mov.b64 	%rd633, %fd1753;
	shl.b64 	%rd634, %rd633, %r3481;
	setp.eq.s64 	%p2305, %rd634, -9223372036854775808;
	{ // callseq 388, 0
	.param .b64 param0;
	st.param.f64 	[param0], %fd1750;
	.param .b64 param1;
	st.param.f64 	[param1], %fd1753;
	.param .b64 retval0;
	call.uni (retval0), 
	__internal_accurate_pow, 
	(
	param0, 
	param1
	);
	ld.param.f64 	%fd6599, [retval0];
	} // callseq 388
	and.pred  	%p103, %p2304, %p2305;
	neg.f64 	%fd6601, %fd6599;
	selp.f64 	%fd10484, %fd6601, %fd6599, %p103;
	@%p2303 bra 	$L__BB1_1459;
	selp.b32 	%r3482, %r374, 0, %p2305;
	setp.lt.s32 	%p2307, %r376, 0;
	or.b32  	%r3483, %r3482, 2146435072;
	selp.b32 	%r3484, %r3483, %r3482, %p2307;
	mov.b32 	%r3485, 0;
	mov.b64 	%fd10484, {%r3485, %r3484};
$L__BB1_1459:
	add.f64 	%fd6602, %fd1749, %fd1753;
	{
	.reg .b32 %temp; 
	mov.b64 	{%temp, %r3486}, %fd6602;
	}
	and.b32  	%r3487, %r3486, 2146435072;
	setp.ne.s32 	%p2308, %r3487, 2146435072;
	@%p2308 bra 	$L__BB1_1464;
	setp.num.f64 	%p2309, %fd1749, %fd1749;
	@%p2309 bra 	$L__BB1_1462;
	add.rn.f64 	%fd10484, %fd1749, %fd1753;
	bra.uni 	$L__BB1_1464;
$L__BB1_1462:
	setp.neu.f64 	%p2310, %fd1750, 0d7FF0000000000000;
	@%p2310 bra 	$L__BB1_1464;
	setp.lt.s32 	%p2311, %r376, 0;
	selp.b32 	%r3488, 0, 2146435072, %p2311;
	and.b32  	%r3489, %r376, 2147483647;
	setp.ne.s32 	%p2312, %r3489, 1071644672;
	or.b32  	%r3490, %r3488, -2147483648;
	selp.b32 	%r3491, %r3490, %r3488, %p2312;
	selp.b32 	%r3492, %r3491, %r3488, %p103;
	mov.b32 	%r3493, 0;
	mov.b64 	%fd10484, {%r3493, %r3492};
$L__BB1_1464:
	setp.eq.f64 	%p2313, %fd1749, 0d3FF0000000000000;
	selp.f64 	%fd6603, 0d3FF0000000000000, %fd10484, %p2313;
	div.rn.f64 	%fd6604, %fd1752, %fd1753;
	fma.rn.f64 	%fd1760, %fd6604, %fd6603, %fd10487;
	ld.f64 	%fd1761, [%rd632+8];
	add.s32 	%r8101, %r8101, 2;
	cvt.rn.f64.u32 	%fd1762, %r8101;
	{
	.reg .b32 %temp; 
	mov.b64 	{%temp, %r378}, %fd1762;
	}
	shr.u32 	%r3494, %r378, 20;
	and.b32  	%r3495, %r3494, 2047;
	add.s32 	%r3496, %r3495, -1012;
	mov.b64 	%rd637, %fd1762;
	shl.b64 	%rd638, %rd637, %r3496;
	setp.eq.s64 	%p2316, %rd638, -9223372036854775808;
	{ // callseq 389, 0
	.param .b64 param0;
	st.param.f64 	[param0], %fd1750;
	.param .b64 param1;
	st.param.f64 	[param1], %fd1762;
	.param .b64 retval0;
	call.uni (retval0), 
	__internal_accurate_pow, 
	(
	param0, 
	param1
	);
	ld.param.f64 	%fd6605, [retval0];
	} // callseq 389
	and.pred  	%p104, %p2304, %p2316;
	neg.f64 	%fd6607, %fd6605;
	selp.f64 	%fd10486, %fd6607, %fd6605, %p104;
	@%p2303 bra 	$L__BB1_1466;
	selp.b32 	%r3497, %r374, 0, %p2316;
	setp.lt.s32 	%p2318, %r378, 0;
	or.b32  	%r3498, %r3497, 2146435072;
	selp.b32 	%r3499, %r3498, %r3497, %p2318;
	mov.b32 	%r3500, 0;
	mov.b64 	%fd10486, {%r3500, %r3499};
$L__BB1_1466:
	add.f64 	%fd6608, %fd1749, %fd1762;
	{
	.reg .b32 %temp; 
	mov.b64 	{%temp, %r3501}, %fd6608;
	}
	and.b32  	%r3502, %r3501, 2146435072;
	setp.ne.s32 	%p2319, %r3502, 2146435072;
	@%p2319 bra 	$L__BB1_1471;
	setp.nan.f64 	%p2320, %fd1749, %fd1749;
	@%p2320 bra 	$L__BB1_1470;
	setp.neu.f64 	%p2321, %fd1750, 0d7FF0000000000000;
	@%p2321 bra 	$L__BB1_1471;
	setp.lt.s32 	%p2322, %r378, 0;
	selp.b32 	%r3503, 0, 2146435072, %p2322;
	and.b32  	%r3504, %r378, 2147483647;
	setp.ne.s32 	%p2323, %r3504, 1071644672;
	or.b32  	%r3505, %r3503, -2147483648;
	selp.b32 	%r3506, %r3505, %r3503, %p2323;
	selp.b32 	%r3507, %r3506, %r3503, %p104;
	mov.b32 	%r3508, 0;
	mov.b64 	%fd10486, {%r3508, %r3507};
	bra.uni 	$L__BB1_1471;
$L__BB1_1470:
	add.rn.f64 	%fd10486, %fd1749, %fd1762;
$L__BB1_1471:
	ld.param.u32 	%r7923, [_Z13distributor_PdPdS_S_iii_param_5];
	selp.f64 	%fd6609, 0d3FF0000000000000, %fd10486, %p2313;
	div.rn.f64 	%fd6610, %fd1761, %fd1762;
	fma.rn.f64 	%fd10487, %fd6610, %fd6609, %fd1760;
	and.b32  	%r8102, %r7923, 2147483646;
	setp.ne.s32 	%p2325, %r8101, %r8102;
	@%p2325 bra 	$L__BB1_1457;
$L__BB1_1472:
	ld.param.u32 	%r7924, [_Z13distributor_PdPdS_S_iii_param_5];
	and.b32  	%r3509, %r7924, 1;
	setp.eq.b32 	%p2326, %r3509, 1;
	not.pred 	%p2327, %p2326;
	@%p2327 bra 	$L__BB1_1481;
	setp.neu.f64 	%p2328, %fd1749, 0d0000000000000000;
	setp.lt.s32 	%p2329, %r374, 0;
	mul.wide.u32 	%rd639, %r8102, 8;
	add.s64 	%rd640, %rd284, %rd639;
	ld.f64 	%fd1772, [%rd640];
	add.s32 	%r3510, %r8102, 1;
	cvt.rn.f64.u32 	%fd1773, %r3510;
	{
	.reg .b32 %temp; 
	mov.b64 	{%temp, %r381}, %fd1773;
	}
	shr.u32 	%r3511, %r381, 20;
	and.b32  	%r3512, %r3511, 2047;
	add.s32 	%r3513, %r3512, -1012;
	mov.b64 	%rd641, %fd1773;
	shl.b64 	%rd642, %rd641, %r3513;
	setp.eq.s64 	%p2330, %rd642, -9223372036854775808;
	{ // callseq 390, 0
	.param .b64 param0;
	st.param.f64 	[param0], %fd1750;
	.param .b64 param1;
	st.param.f64 	[param1], %fd1773;
	.param .b64 retval0;
	call.uni (retval0), 
	__internal_accurate_pow, 
	(
	param0, 
	param1
	);
	ld.param.f64 	%fd6611, [retval0];
	} // callseq 390
	and.pred  	%p105, %p2329, %p2330;
	neg.f64 	%fd6613, %fd6611;
	selp.f64 	%fd10490, %fd6613, %fd6611, %p105;
	@%p2328 bra 	$L__BB1_1475;
	selp.b32 	%r3514, %r374, 0, %p2330;
	setp.lt.s32 	%p2332, %r381, 0;
	or.b32  	%r3515, %r3514, 2146435072;
	selp.b32 	%r3516, %r3515, %r3514, %p2332;
	mov.b32 	%r3517, 0;
	mov.b64 	%fd10490, {%r3517, %r3516};
$L__BB1_1475:
	add.f64 	%fd6614, %fd1749, %fd1773;
	{
	.reg .b32 %temp; 
	mov.b64 	{%temp, %r3518}, %fd6614;
	}
	and.b32  	%r3519, %r3518, 2146435072;
	setp.ne.s32 	%p2333, %r3519, 2146435072;
	@%p2333 bra 	$L__BB1_1480;
	setp.nan.f64 	%p2334, %fd1749, %fd1749;
	@%p2334 bra 	$L__BB1_1479;
	setp.neu.f64 	%p2335, %fd1750, 0d7FF0000000000000;
	@%p2335 bra 	$L__BB1_1480;
	setp.lt.s32 	%p2336, %r381, 0;
	selp.b32 	%r3520, 0, 2146435072, %p2336;
	and.b32  	%r3521, %r381, 2147483647;
	setp.ne.s32 	%p2337, %r3521, 1071644672;
	or.b32  	%r3522, %r3520, -2147483648;
	selp.b32 	%r3523, %r3522, %r3520, %p2337;
	selp.b32 	%r3524, %r3523, %r3520, %p105;
	mov.b32 	%r3525, 0;
	mov.b64 	%fd10490, {%r3525, %r3524};
	bra.uni 	$L__BB1_1480;
$L__BB1_1479:
	add.rn.f64 	%fd10490, %fd1749, %fd1773;
$L__BB1_1480:
	setp.eq.f64 	%p2338, %fd1749, 0d3FF0000000000000;
	selp.f64 	%fd6615, 0d3FF0000000000000, %fd10490, %p2338;
	div.rn.f64 	%fd6616, %fd1772, %fd1773;
	fma.rn.f64 	%fd10487, %fd6616, %fd6615, %fd10487;
$L__BB1_1481:
	sub.f64 	%fd10502, %fd258, %fd10487;
	bra.uni 	$L__BB1_1510;
$L__BB1_1482:
	ld.param.u32 	%r7919, [_Z13distributor_PdPdS_S_iii_param_5];
	setp.lt.s32 	%p2263, %r7919, 1;
	sub.f64 	%fd1783, %fd10105, %fd260;
	mov.f64 	%fd10497, 0d0000000000000000;
	@%p2263 bra 	$L__BB1_1509;
	setp.eq.s32 	%p2264, %r78, 0;
	{
	.reg .b32 %temp; 
	mov.b64 	{%temp, %r382}, %fd1783;
	}
	abs.f64 	%fd1784, %fd1783;
	mov.f64 	%fd10497, 0d0000000000000000;
	mov.b32 	%r8104, 0;
	@%p2264 bra 	$L__BB1_1500;
	mov.f64 	%fd10497, 0d0000000000000000;
	mov.b32 	%r8103, 0;
$L__BB1_1485:
	setp.neu.f64 	%p2265, %fd1783, 0d0000000000000000;
	setp.lt.s32 	%p2266, %r382, 0;
	mul.wide.u32 	%rd619, %r8103, 8;
	add.s64 	%rd620, %rd284, %rd619;
	ld.f64 	%fd1786, [%rd620];
	add.s32 	%r3428, %r8103, 1;
	cvt.rn.f64.u32 	%fd1787, %r3428;
	{
	.reg .b32 %temp; 
	mov.b64 	{%temp, %r384}, %fd1787;
	}
	shr.u32 	%r3429, %r384, 20;
	and.b32  	%r3430, %r3429, 2047;
	add.s32 	%r3431, %r3430, -1012;
	mov.b64 	%rd621, %fd1787;
	shl.b64 	%rd622, %rd621, %r3431;
	setp.eq.s64 	%p2267, %rd622, -9223372036854775808;
	{ // callseq 385, 0
	.param .b64 param0;
	st.param.f64 	[param0], %fd1784;
	.param .b64 param1;
	st.param.f64 	[param1], %fd1787;
	.param .b64 retval0;
	call.uni (retval0), 
	__internal_accurate_pow, 
	(
	param0, 
	param1
	);
	ld.param.f64 	%fd6577, [retval0];
	} // callseq 385
	and.pred  	%p106, %p2266, %p2267;
	neg.f64 	%fd6579, %fd6577;
	selp.f64 	%fd10494, %fd6579, %fd6577, %p106;
	@%p2265 bra 	$L__BB1_1487;
	selp.b32 	%r3432, %r382, 0, %p2267;
	setp.lt.s32 	%p2269, %r384, 0;
	or.b32  	%r3433, %r3432, 2146435072;
	selp.b32 	%r3434, %r3433, %r3432, %p2269;
	mov.b32 	%r3435, 0;
	mov.b64 	%fd10494, {%r3435, %r3434};
$L__BB1_1487:
	add.f64 	%fd6580, %fd1783, %fd1787;
	{
	.reg .b32 %temp; 
	mov.b64 	{%temp, %r3436}, %fd6580;
	}
	and.b32  	%r3437, %r3436, 2146435072;
	setp.ne.s32 	%p2270, %r3437, 2146435072;
	@%p2270 bra 	$L__BB1_1492;
	setp.num.f64 	%p2271, %fd1783, %fd1783;
	@%p2271 bra 	$L__BB1_1490;
	add.rn.f64 	%fd10494, %fd1783, %fd1787;
	bra.uni 	$L__BB1_1492;
$L__BB1_1490:
	setp.neu.f64 	%p2272, %fd1784, 0d7FF0000000000000;
	@%p2272 bra 	$L__BB1_1492;
	setp.lt.s32 	%p2273, %r384, 0;
	selp.b32 	%r3438, 0, 2146435072, %p2273;
	and.b32  	%r3439, %r384, 2147483647;
	setp.ne.s32 	%p2274, %r3439, 1071644672;
	or.b32  	%r3440, %r3438, -2147483648;
	selp.b32 	%r3441, %r3440, %r3438, %p2274;
	selp.b32 	%r3442, %r3441, %r3438, %p106;
	mov.b32 	%r3443, 0;
	mov.b64 	%fd10494, {%r3443, %r3442};
$L__BB1_1492:
	setp.eq.f64 	%p2275, %fd1783, 0d3FF0000000000000;
	selp.f64 	%fd6581, 0d3FF0000000000000, %fd10494, %p2275;
	div.rn.f64 	%fd6582, %fd1786, %fd1787;
	fma.rn.f64 	%fd1794, %fd6582, %fd6581, %fd10497;
	ld.f64 	%fd1795, [%rd620+8];
	add.s32 	%r8103, %r8103, 2;
	cvt.rn.f64.u32 	%fd1796, %r8103;
	{
	.reg .b32 %temp; 
	mov.b64 	{%temp, %r386}, %fd1796;
	}
	shr.u32 	%r3444, %r386, 20;
	and.b32  	%r3445, %r3444, 2047;
	add.s32 	%r3446, %r3445, -1012;
	mov.b64 	%rd625, %fd1796;
	shl.b64 	%rd626, %rd625, %r3446;
	setp.eq.s64 	%p2278, %rd626, -9223372036854775808;
	{ // callseq 386, 0
	.param .b64 param0;
	st.param.f64 	[param0], %fd1784;
	.param .b64 param1;
	st.param.f64 	[param1], %fd1796;
	.param .b64 retval0;
	call.uni (retval0), 
	__internal_accurate_pow, 
	(
	param0, 
	param1
	);
	ld.param.f64 	%fd6583, [retval0];
	} // callseq 386
	and.pred  	%p107, %p2266, %p2278;
	neg.f64 	%fd6585, %fd6583;
	selp.f64 	%fd10496, %fd6585, %fd6583, %p107;
	@%p2265 bra 	$L__BB1_1494;
	selp.b32 	%r3447, %r382, 0, %p2278;
	setp.lt.s32 	%p2280, %r386, 0;
	or.b32  	%r3448, %r3447, 2146435072;
	selp.b32 	%r3449, %r3448, %r3447, %p2280;
	mov.b32 	%r3450, 0;
	mov.b64 	%fd10496, {%r3450, %r3449};
$L__BB1_1494:
	add.f64 	%fd6586, %fd1783, %fd1796;
	{
	.reg .b32 %temp; 
	mov.b64 	{%temp, %r3451}, %fd6586;
	}
	and.b32  	%r3452, %r3451, 2146435072;
	setp.ne.s32 	%p2281, %r3452, 2146435072;
	@%p2281 bra 	$L__BB1_1499;
	setp.nan.f64 	%p2282, %fd1783, %fd1783;
	@%p2282 bra 	$L__BB1_1498;
	setp.neu.f64 	%p2283, %fd1784, 0d7FF0000000000000;
	@%p2283 bra 	$L__BB1_1499;
	setp.lt.s32 	%p2284, %r386, 0;
	selp.b32 	%r3453, 0, 2146435072, %p2284;
	and.b32  	%r3454, %r386, 2147483647;
	setp.ne.s32 	%p2285, %r3454, 1071644672;
	or.b32  	%r3455, %r3453, -2147483648;
	selp.b32 	%r3456, %r3455, %r3453, %p2285;
	selp.b32 	%r3457, %r3456, %r3453, %p107;
	mov.b32 	%r3458, 0;
	mov.b64 	%fd10496, {%r3458, %r3457};
	bra.uni 	$L__BB1_1499;
$L__BB1_1498:
	add.rn.f64 	%fd10496, %fd1783, %fd1796;
$L__BB1_1499:
	ld.param.u32 	%r7920, [_Z13distributor_PdPdS_S_iii_param_5];
	selp.f64 	%fd6587, 0d3FF0000000000000, %fd10496, %p2275;
	div.rn.f64 	%fd6588, %fd1795, %fd1796;
	fma.rn.f64 	%fd10497, %fd6588, %fd6587, %fd1794;
	and.b32  	%r8104, %r7920, 2147483646;
	setp.ne.s32 	%p2287, %r8103, %r8104;
	@%p2287 bra 	$L__BB1_1485;
$L__BB1_1500:
	ld.param.u32 	%r7921, [_Z13distributor_PdPdS_S_iii_param_5];
	and.b32  	%r3459, %r7921, 1;
	setp.eq.b32 	%p2288, %r3459, 1;
	not.pred 	%p2289, %p2288;
	@%p2289 bra 	$L__BB1_1509;
	setp.neu.f64 	%p2290, %fd1783, 0d0000000000000000;
	setp.lt.s32 	%p2291, %r382, 0;
	mul.wide.u32 	%rd627, %r8104, 8;
	add.s64 	%rd628, %rd284, %rd627;
	ld.f64 	%fd1806, [%rd628];
	add.s32 	%r3460, %r8104, 1;
	cvt.rn.f64.u32 	%fd1807, %r3460;
	{
	.reg .b32 %temp; 
	mov.b64 	{%temp, %r389}, %fd1807;
	}
	shr.u32 	%r3461, %r389, 20;
	and.b32  	%r3462, %r3461, 2047;
	add.s32 	%r3463, %r3462, -1012;
	mov.b64 	%rd629, %fd1807;
	shl.b64 	%rd630, %rd629, %r3463;
	setp.eq.s64 	%p2292, %rd630, -9223372036854775808;
	{ // callseq 387, 0
	.param .b64 param0;
	st.param.f64 	[param0], %fd1784;
	.param .b64 param1;
	st.param.f64 	[param1], %fd1807;
	.param .b64 retval0;
	call.uni (retval0), 
	__internal_accurate_pow, 
	(
	param0, 
	param1
	);
	ld.param.f64 	%fd6589, [retval0];
	} // callseq 387
	and.pred  	%p108, %p2291, %p2292;
	neg.f64 	%fd6591, %fd6589;
	selp.f64 	%fd10500, %fd6591, %fd6589, %p108;
	@%p2290 bra 	$L__BB1_1503;
	selp.b32 	%r3464, %r382, 0, %p2292;
	setp.lt.s32 	%p2294, %r389, 0;
	or.b32  	%r3465, %r3464, 2146435072;
	selp.b32 	%r3466, %r3465, %r3464, %p2294;
	mov.b32 	%r3467, 0;
	mov.b64 	%fd10500, {%r3467, %r3466};
$L__BB1_1503:
	add.f64 	%fd6592, %fd1783, %fd1807;
	{
	.reg .b32 %temp; 
	mov.b64 	{%temp, %r3468}, %fd6592;
	}
	and.b32  	%r3469, %r3468, 2146435072;
	setp.ne.s32 	%p2295, %r3469, 2146435072;
	@%p2295 bra 	$L__BB1_1508;
	setp.nan.f64 	%p2296, %fd1783, %fd1783;
	@%p2296 bra 	$L__BB1_1507;
	setp.neu.f64 	%p2297, %fd1784, 0d7FF0000000000000;
	@%p2297 bra 	$L__BB1_1508;
	setp.lt.s32 	%p2298, %r389, 0;
	selp.b32 	%r3470, 0, 2146435072, %p2298;
	and.b32  	%r3471, %r389, 2147483647;
	setp.ne.s32 	%p2299, %r3471, 1071644672;
	or.b32  	%r3472, %r3470, -2147483648;
	selp.b32 	%r3473, %r3472, %r3470, %p2299;
	selp.b32 	%r3474, %r3473, %r3470, %p108;
	mov.b32 	%r3475, 0;
	mov.b64 	%fd10500, {%r3475, %r3474};
	bra.uni 	$L__BB1_1508;
$L__BB1_1507:
	add.rn.f64 	%fd10500, %fd1783, %fd1807;
$L__BB1_1508:
	setp.eq.f64 	%p2300, %fd1783, 0d3FF0000000000000;
	selp.f64 	%fd6593, 0d3FF0000000000000, %fd10500, %p2300;
	div.rn.f64 	%fd6594, %fd1806, %fd1807;
	fma.rn.f64 	%fd10497, %fd6594, %fd6593, %fd10497;
$L__BB1_1509:
	add.f64 	%fd10502, %fd258, %fd10497;
$L__BB1_1510:
	setp.ne.s32 	%p2339, %r365, 2146435072;
	sub.f64 	%fd1818, %fd1635, %fd10502;
	mov.f64 	%fd10503, %fd10538;
	@%p2339 bra 	$L__BB1_1515;
	setp.num.f64 	%p2340, %fd1709, %fd1709;
	@%p2340 bra 	$L__BB1_1513;
	mov.f64 	%fd6617, 0d4000000000000000;
	add.rn.f64 	%fd10503, %fd1709, %fd6617;
	bra.uni 	$L__BB1_1515;
$L__BB1_1513:
	setp.neu.f64 	%p2341, %fd1710, 0d7FF0000000000000;
	mov.f64 	%fd10503, %fd10538;
	@%p2341 bra 	$L__BB1_1515;
	setp.lt.s32 	%p2342, %r364, 0;
	selp.b32 	%r3526, %r95, %r94, %p23;
	selp.b32 	%r3527, %r3526, %r94, %p2342;
	mov.b32 	%r3528, 0;
	mov.b64 	%fd10503, {%r3528, %r3527};
$L__BB1_1515:
	setp.eq.f64 	%p2343, %fd1709, 0d3FF0000000000000;
	setp.lt.s32 	%p2344, %r76, 0;
	and.b32  	%r3529, %r76, 2146435072;
	setp.eq.s32 	%p2345, %r3529, 1072693248;
	add.f64 	%fd6618, %fd10503, 0d3FF0000000000000;
	sqrt.rn.f64 	%fd6619, %fd6618;
	mul.f64 	%fd6620, %fd6619, 0d3FF8000000000000;
	selp.f64 	%fd1822, 0d4000F876CCDF6CDA, %fd6620, %p2343;
	{
	.reg .b32 %temp; 
	mov.b64 	{%temp, %r390}, %fd1822;
	}
	abs.f64 	%fd1823, %fd1822;
	{ // callseq 391, 0
	.param .b64 param0;
	st.param.f64 	[param0], %fd1823;
	.param .b64 param1;
	st.param.f64 	[param1], 0d4010000000000000;
	.param .b64 retval0;
	call.uni (retval0), 
	__internal_accurate_pow, 
	(
	param0, 
	param1
	);
	ld.param.f64 	%fd6621, [retval0];
	} // callseq 391
	setp.lt.s32 	%p2346, %r390, 0;
	neg.f64 	%fd6623, %fd6621;
	selp.f64 	%fd6624, %fd6623, %fd6621, %p2345;
	selp.f64 	%fd6625, %fd6624, %fd6621, %p2346;
	setp.eq.f64 	%p2347, %fd1822, 0d0000000000000000;
	selp.b32 	%r3530, %r390, 0, %p2345;
	or.b32  	%r3531, %r3530, 2146435072;
	selp.b32 	%r3532, %r3531, %r3530, %p2344;
	mov.b32 	%r3533, 0;
	mov.b64 	%fd6626, {%r3533, %r3532};
	selp.f64 	%fd10504, %fd6626, %fd6625, %p2347;
	add.f64 	%fd6627, %fd1822, 0d4010000000000000;
	{
	.reg .b32 %temp; 
	mov.b64 	{%temp, %r3534}, %fd6627;
	}
	and.b32  	%r3535, %r3534, 2146435072;
	setp.ne.s32 	%p2348, %r3535, 2146435072;
	@%p2348 bra 	$L__BB1_1520;
	setp.num.f64 	%p2349, %fd1822, %fd1822;
	@%p2349 bra 	$L__BB1_1518;
	mov.f64 	%fd6628, 0d4010000000000000;
	add.rn.f64 	%fd10504, %fd1822, %fd6628;
	bra.uni 	$L__BB1_1520;
$L__BB1_1518:
	setp.neu.f64 	%p2350, %fd1823, 0d7FF0000000000000;
	@%p2350 bra 	$L__BB1_1520;
	setp.lt.s32 	%p2351, %r390, 0;
	setp.lt.s32 	%p2352, %r76, 0;
	selp.b32 	%r3536, 0, 2146435072, %p2352;
	or.b32  	%r3537, %r3536, -2147483648;
	selp.b32 	%r3538, %r3537, %r3536, %p24;
	selp.b32 	%r3539, %r3538, %r3536, %p2351;
	mov.b32 	%r3540, 0;
	mov.b64 	%fd10504, {%r3540, %r3539};
$L__BB1_1520:
	setp.lt.s32 	%p2353, %r75, 0;
	and.b32  	%r391, %r75, 2146435072;
	setp.eq.s32 	%p2354, %r391, 1062207488;
	setp.eq.f64 	%p2355, %fd1822, 0d3FF0000000000000;
	selp.f64 	%fd6629, 0d3FF0000000000000, %fd10504, %p2355;
	div.rn.f64 	%fd6630, %fd249, %fd6629;
	mul.f64 	%fd1828, %fd6630, 0d4010000000000000;
	{
	.reg .b32 %temp; 
	mov.b64 	{%temp, %r392}, %fd1818;
	}
	abs.f64 	%fd1829, %fd1818;
	{ // callseq 392, 0
	.param .b64 param0;
	st.param.f64 	[param0], %fd1829;
	.param .b64 param1;
	st.param.f64 	[param1], 0d4000000000000000;
	.param .b64 retval0;
	call.uni (retval0), 
	__internal_accurate_pow, 
	(
	param0, 
	param1
	);
	ld.param.f64 	%fd6631, [retval0];
	} // callseq 392
	setp.lt.s32 	%p2356, %r392, 0;
	neg.f64 	%fd6633, %fd6631;
	selp.f64 	%fd6634, %fd6633, %fd6631, %p2354;
	selp.f64 	%fd6635, %fd6634, %fd6631, %p2356;
	setp.eq.f64 	%p2357, %fd1818, 0d0000000000000000;
	selp.b32 	%r3541, %r392, 0, %p2354;
	or.b32  	%r3542, %r3541, 2146435072;
	selp.b32 	%r3543, %r3542, %r3541, %p2353;
	mov.b32 	%r3544, 0;
	mov.b64 	%fd6636, {%r3544, %r3543};
	selp.f64 	%fd10505, %fd6636, %fd6635, %p2357;
	add.f64 	%fd6637, %fd1818, 0d4000000000000000;
	{
	.reg .b32 %temp; 
	mov.b64 	{%temp, %r3545}, %fd6637;
	}
	and.b32  	%r3546, %r3545, 2146435072;
	setp.ne.s32 	%p2358, %r3546, 2146435072;
	@%p2358 bra 	$L__BB1_1525;
	setp.num.f64 	%p2359, %fd1818, %fd1818;
	@%p2359 bra 	$L__BB1_1523;
	mov.f64 	%fd6638, 0d4000000000000000;
	add.rn.f64 	%fd10505, %fd1818, %fd6638;
	bra.uni 	$L__BB1_1525;
$L__BB1_1523:
	setp.neu.f64 	%p2360, %fd1829, 0d7FF0000000000000;
	@%p2360 bra 	$L__BB1_1525;
	selp.b32 	%r3547, %r95, %r94, %p23;
	selp.b32 	%r3548, %r3547, %r94, %p2356;
	mov.b32 	%r3549, 0;
	mov.b64 	%fd10505, {%r3549, %r3548};
$L__BB1_1525:
	setp.ne.s32 	%p2362, %r369, 2146435072;
	setp.eq.f64 	%p2363, %fd1818, 0d3FF0000000000000;
	selp.f64 	%fd1834, 0d3FF0000000000000, %fd10505, %p2363;
	mov.f64 	%fd10506, %fd10537;
	@%p2362 bra 	$L__BB1_1530;
	setp.num.f64 	%p2364, %fd1636, %fd1636;
	@%p2364 bra 	$L__BB1_1528;
	mov.f64 	%fd6639, 0d4000000000000000;
	add.rn.f64 	%fd10506, %fd1636, %fd6639;
	bra.uni 	$L__BB1_1530;
$L__BB1_1528:
	setp.neu.f64 	%p2365, %fd1728, 0d7FF0000000000000;
	mov.f64 	%fd10506, %fd10537;
	@%p2365 bra 	$L__BB1_1530;
	setp.lt.s32 	%p2366, %r368, 0;
	selp.b32 	%r3550, %r95, %r94, %p23;
	selp.b32 	%r3551, %r3550, %r94, %p2366;
	mov.b32 	%r3552, 0;
	mov.b64 	%fd10506, {%r3552, %r3551};
$L__BB1_1530:
	setp.eq.f64 	%p2367, %fd1636, 0d3FF0000000000000;
	setp.ne.s32 	%p2368, %r365, 2146435072;
	selp.f64 	%fd6640, 0d3FF0000000000000, %fd10506, %p2367;
	add.f64 	%fd1838, %fd1834, %fd6640;
	mov.f64 	%fd10507, %fd10538;
	@%p2368 bra 	$L__BB1_1535;
	setp.num.f64 	%p2369, %fd1709, %fd1709;
	@%p2369 bra 	$L__BB1_1533;
	mov.f64 	%fd6641, 0d4000000000000000;
	add.rn.f64 	%fd10507, %fd1709, %fd6641;
	bra.uni 	$L__BB1_1535;
$L__BB1_1533:
	setp.neu.f64 	%p2370, %fd1710, 0d7FF0000000000000;
	mov.f64 	%fd10507, %fd10538;
	@%p2370 bra 	$L__BB1_1535;
	setp.lt.s32 	%p2371, %r364, 0;
	selp.b32 	%r3553, %r95, %r94, %p23;
	selp.b32 	%r3554, %r3553, %r94, %p2371;
	mov.b32 	%r3555, 0;
	mov.b64 	%fd10507, {%r3555, %r3554};
$L__BB1_1535:
	setp.eq.f64 	%p2372, %fd1709, 0d3FF0000000000000;
	setp.lt.s32 	%p2373, %r75, 0;
	setp.eq.s32 	%p2374, %r391, 1062207488;
	add.f64 	%fd6642, %fd10507, 0d3FF0000000000000;
	sqrt.rn.f64 	%fd6643, %fd6642;
	mul.f64 	%fd6644, %fd6643, 0d3FF8000000000000;
	selp.f64 	%fd1842, 0d4000F876CCDF6CDA, %fd6644, %p2372;
	{
	.reg .b32 %temp; 
	mov.b64 	{%temp, %r393}, %fd1842;
	}
	abs.f64 	%fd1843, %fd1842;
	{ // callseq 393, 0
	.param .b64 param0;
	st.param.f64 	[param0], %fd1843;
	.param .b64 param1;
	st.param.f64 	[param1], 0d4000000000000000;
	.param .b64 retval0;
	call.uni (retval0), 
	__internal_accurate_pow, 
	(
	param0, 
	param1
	);
	ld.param.f64 	%fd6645, [retval0];
	} // callseq 393
	setp.lt.s32 	%p2376, %r393, 0;
	neg.f64 	%fd6647, %fd6645;
	selp.f64 	%fd6648, %fd6647, %fd6645, %p2374;
	selp.f64 	%fd6649, %fd6648, %fd6645, %p2376;
	setp.eq.f64 	%p2377, %fd1842, 0d0000000000000000;
	selp.b32 	%r3556, %r393, 0, %p2374;
	or.b32  	%r3557, %r3556, 2146435072;
	selp.b32 	%r3558, %r3557, %r3556, %p2373;
	mov.b32 	%r3559, 0;
	mov.b64 	%fd6650, {%r3559, %r3558};
	selp.f64 	%fd10508, %fd6650, %fd6649, %p2377;
	add.f64 	%fd6651, %fd1842, 0d4000000000000000;
	{
	.reg .b32 %temp; 
	mov.b64 	{%temp, %r3560}, %fd6651;
	}
	and.b32  	%r3561, %r3560, 2146435072;
	setp.ne.s32 	%p2378, %r3561, 2146435072;
	@%p2378 bra 	$L__BB1_1540;
	setp.num.f64 	%p2379, %fd1842, %fd1842;
	@%p2379 bra 	$L__BB1_1538;
	mov.f64 	%fd6652, 0d4000000000000000;
	add.rn.f64 	%fd10508, %fd1842, %fd6652;
	bra.uni 	$L__BB1_1540;
$L__BB1_1538:
	setp.neu.f64 	%p2380, %fd1843, 0d7FF0000000000000;
	@%p2380 bra 	$L__BB1_1540;
	selp.b32 	%r3562, %r95, %r94, %p23;
	selp.b32 	%r3563, %r3562, %r94, %p2376;
	mov.b32 	%r3564, 0;
	mov.b64 	%fd10508, {%r3564, %r3563};
$L__BB1_1540:
	setp.eq.f64 	%p2382, %fd1842, 0d3FF0000000000000;
	selp.f64 	%fd6653, 0d3FF0000000000000, %fd10508, %p2382;
	mul.f64 	%fd6654, %fd1838, 0dC000000000000000;
	div.rn.f64 	%fd1848, %fd6654, %fd6653;
	fma.rn.f64 	%fd6655, %fd1848, 0d3FF71547652B82FE, 0d4338000000000000;
	{
	.reg .b32 %temp; 
	mov.b64 	{%r394, %temp}, %fd6655;
	}
	mov.f64 	%fd6656, 0dC338000000000000;
	add.rn.f64 	%fd6657, %fd6655, %fd6656;
	fma.rn.f64 	%fd6658, %fd6657, 0dBFE62E42FEFA39EF, %fd1848;
	fma.rn.f64 	%fd6659, %fd6657, 0dBC7ABC9E3B39803F, %fd6658;
	fma.rn.f64 	%fd6660, %fd6659, 0d3E5ADE1569CE2BDF, 0d3E928AF3FCA213EA;
	fma.rn.f64 	%fd6661, %fd6660, %fd6659, 0d3EC71DEE62401315;
	fma.rn.f64 	%fd6662, %fd6661, %fd6659, 0d3EFA01997C89EB71;
	fma.rn.f64 	%fd6663, %fd6662, %fd6659, 0d3F2A01A014761F65;
	fma.rn.f64 	%fd6664, %fd6663, %fd6659, 0d3F56C16C1852B7AF;
	fma.rn.f64 	%fd6665, %fd6664, %fd6659, 0d3F81111111122322;
	fma.rn.f64 	%fd6666, %fd6665, %fd6659, 0d3FA55555555502A1;
	fma.rn.f64 	%fd6667, %fd6666, %fd6659, 0d3FC5555555555511;
	fma.rn.f64 	%fd6668, %fd6667, %fd6659, 0d3FE000000000000B;
	fma.rn.f64 	%fd6669, %fd6668, %fd6659, 0d3FF0000000000000;
	fma.rn.f64 	%fd6670, %fd6669, %fd6659, 0d3FF0000000000000;
	{
	.reg .b32 %temp; 
	mov.b64 	{%r395, %temp}, %fd6670;
	}
	{
	.reg .b32 %temp; 
	mov.b64 	{%temp, %r396}, %fd6670;
	}
	shl.b32 	%r3565, %r394, 20;
	add.s32 	%r3566, %r3565, %r396;
	mov.b64 	%fd10509, {%r395, %r3566};
	{
	.reg .b32 %temp; 
	mov.b64 	{%temp, %r3567}, %fd1848;
	}
	mov.b32 	%f56, %r3567;
	abs.f32 	%f14, %f56;
	setp.lt.f32 	%p2383, %f14, 0f4086232B;
	@%p2383 bra 	$L__BB1_1543;
	setp.lt.f64 	%p2384, %fd1848, 0d0000000000000000;
	add.f64 	%fd6671, %fd1848, 0d7FF0000000000000;
	selp.f64 	%fd10509, 0d0000000000000000, %fd6671, %p2384;
	setp.geu.f32 	%p2385, %f14, 0f40874800;
	@%p2385 bra 	$L__BB1_1543;
	shr.u32 	%r3568, %r394, 31;
	add.s32 	%r3569, %r394, %r3568;
	shr.s32 	%r3570, %r3569, 1;
	shl.b32 	%r3571, %r3570, 20;
	add.s32 	%r3572, %r396, %r3571;
	mov.b64 	%fd6672, {%r395, %r3572};
	sub.s32 	%r3573, %r394, %r3570;
	shl.b32 	%r3574, %r3573, 20;
	add.s32 	%r3575, %r3574, 1072693248;
	mov.b32 	%r3576, 0;
	mov.b64 	%fd6673, {%r3576, %r3575};
	mul.f64 	%fd10509, %fd6673, %fd6672;
$L__BB1_1543:
	ld.param.u32 	%r7925, [_Z13distributor_PdPdS_S_iii_param_5];
	add.s32 	%r397, %r7925, -1;
	setp.geu.f64 	%p2386, %fd10105, %fd260;
	mul.f64 	%fd6674, %fd1636, %fd1828;
	mul.f64 	%fd1853, %fd6674, %fd10509;
	@%p2386 bra 	$L__BB1_1572;
	ld.param.u32 	%r7929, [_Z13distributor_PdPdS_S_iii_param_5];
	setp.lt.s32 	%p2425, %r7929, 1;
	sub.f64 	%fd1854, %fd260, %fd10105;
	mov.f64 	%fd10515, 0d0000000000000000;
	@%p2425 bra 	$L__BB1_1571;
	setp.eq.s32 	%p2426, %r397, 0;
	{
	.reg .b32 %temp; 
	mov.b64 	{%temp, %r398}, %fd1854;
	}
	abs.f64 	%fd1855, %fd1854;
	mov.f64 	%fd10515, 0d0000000000000000;
	mov.b32 	%r8106, 0;
	@%p2426 bra 	$L__BB1_1562;
	mov.f64 	%fd10515, 0d0000000000000000;
	mov.b32 	%r8105, 0;
$L__BB1_1547:
	setp.neu.f64 	%p2427, %fd1854, 0d0000000000000000;
	setp.lt.s32 	%p2428, %r398, 0;
	mul.wide.u32 	%rd655, %r8105, 8;
	add.s64 	%rd656, %rd284, %rd655;
	ld.f64 	%fd1857, [%rd656];
	add.s32 	%r3629, %r8105, 1;
	cvt.rn.f64.u32 	%fd1858, %r3629;
	{
	.reg .b32 %temp; 
	mov.b64 	{%temp, %r400}, %fd1858;
	}
	shr.u32 	%r3630, %r400, 20;
	and.b32  	%r3631, %r3630, 2047;
	add.s32 	%r3632, %r3631, -1012;
	mov.b64 	%rd657, %fd1858;
	shl.b64 	%rd658, %rd657, %r3632;
	setp.eq.s64 	%p2429, %rd658, -9223372036854775808;
	{ // callseq 397, 0
	.param .b64 param0;
	st.param.f64 	[param0], %fd1855;
	.param .b64 param1;
	st.param.f64 	[param1], %fd1858;
	.param .b64 retval0;
	call.uni (retval0), 
	__internal_accurate_pow, 
	(
	param0, 
	param1
	);
	ld.param.f64 	%fd6701, [retval0];
	} // callseq 397
	and.pred  	%p109, %p2428, %p2429;
	neg.f64 	%fd6703, %fd6701;
	selp.f64 	%fd10512, %fd6703, %fd6701, %p109;
	@%p2427 bra 	$L__BB1_1549;
	selp.b32 	%r3633, %r398, 0, %p2429;
	setp.lt.s32 	%p2431, %r400, 0;
	or.b32  	%r3634, %r3633, 2146435072;
	selp.b32 	%r3635, %r3634, %r3633, %p2431;
	mov.b32 	%r3636, 0;
	mov.b64 	%fd10512, {%r3636, %r3635};
$L__BB1_1549:
	add.f64 	%fd6704, %fd1854, %fd1858;
	{
	.reg .b32 %temp; 
	mov.b64 	{%temp, %r3637}, %fd6704;
	}
	and.b32  	%r3638, %r3637, 2146435072;
	setp.ne.s32 	%p2432, %r3638, 2146435072;
	@%p2432 bra 	$L__BB1_1554;
	setp.num.f64 	%p2433, %fd1854, %fd1854;
	@%p2433 bra 	$L__BB1_1552;
	add.rn.f64 	%fd10512, %fd1854, %fd1858;
	bra.uni 	$L__BB1_1554;
$L__BB1_1552:
	setp.neu.f64 	%p2434, %fd1855, 0d7FF0000000000000;
	@%p2434 bra 	$L__BB1_1554;
	setp.lt.s32 	%p2435, %r400, 0;
	selp.b32 	%r3639, 0, 2146435072, %p2435;
	and.b32  	%r3640, %r400, 2147483647;
	setp.ne.s32 	%p2436, %r3640, 1071644672;
	or.b32  	%r3641, %r3639, -2147483648;
	selp.b32 	%r3642, %r3641, %r3639, %p2436;
	selp.b32 	%r3643, %r3642, %r3639, %p109;
	mov.b32 	%r3644, 0;
	mov.b64 	%fd10512, {%r3644, %r3643};
$L__BB1_1554:
	setp.eq.f64 	%p2437, %fd1854, 0d3FF0000000000000;
	selp.f64 	%fd6705, 0d3FF0000000000000, %fd10512, %p2437;
	div.rn.f64 	%fd6706, %fd1857, %fd1858;
	fma.rn.f64 	%fd1865, %fd6706, %fd6705, %fd10515;
	ld.f64 	%fd1866, [%rd656+8];
	add.s32 	%r8105, %r8105, 2;
	cvt.rn.f64.u32 	%fd1867, %r8105;
	{
	.reg .b32 %temp; 
	mov.b64 	{%temp, %r402}, %fd1867;
	}
	shr.u32 	%r3645, %r402, 20;
	and.b32  	%r3646, %r3645, 2047;
	add.s32 	%r3647, %r3646, -1012;
	mov.b64 	%rd661, %fd1867;
	shl.b64 	%rd662, %rd661, %r3647;
	setp.eq.s64 	%p2440, %rd662, -9223372036854775808;
	{ // callseq 398, 0
	.param .b64 param0;
	st.param.f64 	[param0], %fd1855;
	.param .b64 param1;
	st.param.f64 	[param1], %fd1867;
	.param .b64 retval0;
	call.uni (retval0), 
	__internal_accurate_pow, 
	(
	param0, 
	param1
	);
	ld.param.f64 	%fd6707, [retval0];
	} // callseq 398
	and.pred  	%p110, %p2428, %p2440;
	neg.f64 	%fd6709, %fd6707;
	selp.f64 	%fd10514, %fd6709, %fd6707, %p110;
	@%p2427 bra 	$L__BB1_1556;
	selp.b32 	%r3648, %r398, 0, %p2440;
	setp.lt.s32 	%p2442, %r402, 0;
	or.b32  	%r3649, %r3648, 2146435072;
	selp.b32 	%r3650, %r3649, %r3648, %p2442;
	mov.b32 	%r3651, 0;
	mov.b64 	%fd10514, {%r3651, %r3650};
$L__BB1_1556:
	add.f64 	%fd6710, %fd1854, %fd1867;
	{
	.reg .b32 %temp; 
	mov.b64 	{%temp, %r3652}, %fd6710;
	}
	and.b32  	%r3653, %r3652, 2146435072;
	setp.ne.s32 	%p2443, %r3653, 2146435072;
	@%p2443 bra 	$L__BB1_1561;
	setp.nan.f64 	%p2444, %fd1854, %fd1854;
	@%p2444 bra 	$L__BB1_1560;
	setp.neu.f64 	%p2445, %fd1855, 0d7FF0000000000000;
	@%p2445 bra 	$L__BB1_1561;
	setp.lt.s32 	%p2446, %r402, 0;
	selp.b32 	%r3654, 0, 2146435072, %p2446;
	and.b32  	%r3655, %r402, 2147483647;
	setp.ne.s32 	%p2447, %r3655, 1071644672;
	or.b32  	%r3656, %r3654, -2147483648;
	selp.b32 	%r3657, %r3656, %r3654, %p2447;
	selp.b32 	%r3658, %r3657, %r3654, %p110;
	mov.b32 	%r3659, 0;
	mov.b64 	%fd10514, {%r3659, %r3658};
	bra.uni 	$L__BB1_1561;
$L__BB1_1560:
	add.rn.f64 	%fd10514, %fd1854, %fd1867;
$L__BB1_1561:
	ld.param.u32 	%r7930, [_Z13distributor_PdPdS_S_iii_param_5];
	selp.f64 	%fd6711, 0d3FF0000000000000, %fd10514, %p2437;
	div.rn.f64 	%fd6712, %fd1866, %fd1867;
	fma.rn.f64 	%fd10515, %fd6712, %fd6711, %fd1865;
	and.b32  	%r8106, %r7930, 2147483646;
	setp.ne.s32 	%p2449, %r8105, %r8106;
	@%p2449 bra 	$L__BB1_1547;
$L__BB1_1562:
	ld.param.u32 	%r7931, [_Z13distributor_PdPdS_S_iii_param_5];
	and.b32  	%r3660, %r7931, 1;
	setp.eq.b32 	%p2450, %r3660, 1;
	not.pred 	%p2451, %p2450;
	@%p2451 bra 	$L__BB1_1571;
	setp.neu.f64 	%p2452, %fd1854, 0d0000000000000000;
	setp.lt.s32 	%p2453, %r398, 0;
	mul.wide.u32 	%rd663, %r8106, 8;
	add.s64 	%rd664, %rd284, %rd663;
	ld.f64 	%fd1877, [%rd664];
	add.s32 	%r3661, %r8106, 1;
	cvt.rn.f64.u32 	%fd1878, %r3661;
	{
	.reg .b32 %temp; 
	mov.b64 	{%temp, %r405}, %fd1878;
	}
	shr.u32 	%r3662, %r405, 20;
	and.b32  	%r3663, %r3662, 2047;
	add.s32 	%r3664, %r3663, -1012;
	mov.b64 	%rd665, %fd1878;
	shl.b64 	%rd666, %rd665, %r3664;
	setp.eq.s64 	%p2454, %rd666, -9223372036854775808;
	{ // callseq 399, 0
	.param .b64 param0;
	st.param.f64 	[param0], %fd1855;
	.param .b64 param1;
	st.param.f64 	[param1], %fd1878;
	.param .b64 retval0;
	call.uni (retval0), 
	__internal_accurate_pow, 
	(
	param0, 
	param1
	);
	ld.param.f64 	%fd6713, [retval0];
	} // callseq 399
	and.pred  	%p111, %p2453, %p2454;
	neg.f64 	%fd6715, %fd6713;
	selp.f64 	%fd10518, %fd6715, %fd6713, %p111;
	@%p2452 bra 	$L__BB1_1565;
	selp.b32 	%r3665, %r398, 0, %p2454;
	setp.lt.s32 	%p2456, %r405, 0;
	or.b32  	%r3666, %r3665, 2146435072;
	selp.b32 	%r3667, %r3666, %r3665, %p2456;
	mov.b32 	%r3668, 0;
	mov.b64 	%fd10518, {%r3668, %r3667};
$L__BB1_1565:
	add.f64 	%fd6716, %fd1854, %fd1878;
	{
	.reg .b32 %temp; 
	mov.b64 	{%temp, %r3669}, %fd6716;
	}
	and.b32  	%r3670, %r3669, 2146435072;
	setp.ne.s32 	%p2457, %r3670, 2146435072;
	@%p2457 bra 	$L__BB1_1570;
	setp.nan.f64 	%p2458, %fd1854, %fd1854;
	@%p2458 bra 	$L__BB1_1569;
	setp.neu.f64 	%p2459, %fd1855, 0d7FF0000000000000;
	@%p2459 bra 	$L__BB1_1570;
	setp.lt.s32 	%p2460, %r405, 0;
	selp.b32 	%r3671, 0, 2146435072, %p2460;
	and.b32  	%r3672, %r405, 2147483647;
	setp.ne.s32 	%p2461, %r3672, 1071644672;
	or.b32  	%r3673, %r3671, -2147483648;
	selp.b32 	%r3674, %r3673, %r3671, %p2461;
	selp.b32 	%r3675, %r3674, %r3671, %p111;
	mov.b32 	%r3676, 0;
	mov.b64 	%fd10518, {%r3676, %r3675};
	bra.uni 	$L__BB1_1570;
$L__BB1_1569:
	add.rn.f64 	%fd10518, %fd1854, %fd1878;
$L__BB1_1570:
	setp.eq.f64 	%p2462, %fd1854, 0d3FF0000000000000;
	selp.f64 	%fd6717, 0d3FF0000000000000, %fd10518, %p2462;
	div.rn.f64 	%fd6718, %fd1877, %fd1878;
	fma.rn.f64 	%fd10515, %fd6718, %fd6717, %fd10515;
$L__BB1_1571:
	ld.param.f64 	%fd10003, [_Z13distributor_PdPdS_S_iii_param_0];
	mul.f64 	%fd6719, %fd10003, 0d3FE0000000000000;
	sub.f64 	%fd10530, %fd6719, %fd10515;
	bra.uni 	$L__BB1_1600;
$L__BB1_1572:
	ld.param.u32 	%r7926, [_Z13distributor_PdPdS_S_iii_param_5];
	setp.lt.s32 	%p2387, %r7926, 1;
	sub.f64 	%fd1888, %fd10105, %fd260;
	mov.f64 	%fd10525, 0d0000000000000000;
	@%p2387 bra 	$L__BB1_1599;
	setp.eq.s32 	%p2388, %r397, 0;
	{
	.reg .b32 %temp; 
	mov.b64 	{%temp, %r406}, %fd1888;
	}
	abs.f64 	%fd1889, %fd1888;
	mov.f64 	%fd10525, 0d0000000000000000;
	mov.b32 	%r8108, 0;
	@%p2388 bra 	$L__BB1_1590;
	mov.f64 	%fd10525, 0d0000000000000000;
	mov.b32 	%r8107, 0;
$L__BB1_1575:
	setp.neu.f64 	%p2389, %fd1888, 0d0000000000000000;
	setp.lt.s32 	%p2390, %r406, 0;
	mul.wide.u32 	%rd643, %r8107, 8;
	add.s64 	%rd644, %rd284, %rd643;
	ld.f64 	%fd1891, [%rd644];
	add.s32 	%r3579, %r8107, 1;
	cvt.rn.f64.u32 	%fd1892, %r3579;
	{
	.reg .b32 %temp; 
	mov.b64 	{%temp, %r408}, %fd1892;
	}
	shr.u32 	%r3580, %r408, 20;
	and.b32  	%r3581, %r3580, 2047;
	add.s32 	%r3582, %r3581, -1012;
	mov.b64 	%rd645, %fd1892;
	shl.b64 	%rd646, %rd645, %r3582;
	setp.eq.s64 	%p2391, %rd646, -9223372036854775808;
	{ // callseq 394, 0
	.param .b64 param0;
	st.param.f64 	[param0], %fd1889;
	.param .b64 param1;
	st.param.f64 	[param1], %fd1892;
	.param .b64 retval0;
	call.uni (retval0), 
	__internal_accurate_pow, 
	(
	param0, 
	param1
	);
	ld.param.f64 	%fd6679, [retval0];
	} // callseq 394
	and.pred  	%p112, %p2390, %p2391;
	neg.f64 	%fd6681, %fd6679;
	selp.f64 	%fd10522, %fd6681, %fd6679, %p112;
	@%p2389 bra 	$L__BB1_1577;
	selp.b32 	%r3583, %r406, 0, %p2391;
	setp.lt.s32 	%p2393, %r408, 0;
	or.b32  	%r3584, %r3583, 2146435072;
	selp.b32 	%r3585, %r3584, %r3583, %p2393;
	mov.b32 	%r3586, 0;
	mov.b64 	%fd10522, {%r3586, %r3585};
$L__BB1_1577:
	add.f64 	%fd6682, %fd1888, %fd1892;
	{
	.reg .b32 %temp; 
	mov.b64 	{%temp, %r3587}, %fd6682;
	}
	and.b32  	%r3588, %r3587, 2146435072;
	setp.ne.s32 	%p2394, %r3588, 2146435072;
	@%p2394 bra 	$L__BB1_1582;
	setp.num.f64 	%p2395, %fd1888, %fd1888;
	@%p2395 bra 	$L__BB1_1580;
	add.rn.f64 	%fd10522, %fd1888, %fd1892;
	bra.uni 	$L__BB1_1582;
$L__BB1_1580:
	setp.neu.f64 	%p2396, %fd1889, 0d7FF0000000000000;
	@%p2396 bra 	$L__BB1_1582;
	setp.lt.s32 	%p2397, %r408, 0;
	selp.b32 	%r3589, 0, 2146435072, %p2397;
	and.b32  	%r3590, %r408, 2147483647;
	setp.ne.s32 	%p2398, %r3590, 1071644672;
	or.b32  	%r3591, %r3589, -2147483648;
	selp.b32 	%r3592, %r3591, %r3589, %p2398;
	selp.b32 	%r3593, %r3592, %r3589, %p112;
	mov.b32 	%r3594, 0;
	mov.b64 	%fd10522, {%r3594, %r3593};
$L__BB1_1582:
	setp.eq.f64 	%p2399, %fd1888, 0d3FF0000000000000;
	selp.f64 	%fd6683, 0d3FF0000000000000, %fd10522, %p2399;
	div.rn.f64 	%fd6684, %fd1891, %fd1892;
	fma.rn.f64 	%fd1899, %fd6684, %fd6683, %fd10525;
	ld.f64 	%fd1900, [%rd644+8];
	add.s32 	%r8107, %r8107, 2;
	cvt.rn.f64.u32 	%fd1901, %r8107;
	{
	.reg .b32 %temp; 
	mov.b64 	{%temp, %r410}, %fd1901;
	}
	shr.u32 	%r3595, %r410, 20;
	and.b32  	%r3596, %r3595, 2047;
	add.s32 	%r3597, %r3596, -1012;
	mov.b64 	%rd649, %fd1901;
	shl.b64 	%rd650, %rd649, %r3597;
	setp.eq.s64 	%p2402, %rd650, -9223372036854775808;
	{ // callseq 395, 0
	.param .b64 param0;
	st.param.f64 	[param0], %fd1889;
	.param .b64 param1;
	st.param.f64 	[param1], %fd1901;
	.param .b64 retval0;
	call.uni (retval0), 
	__internal_accurate_pow, 
	(
	param0, 
	param1
	);
	ld.param.f64 	%fd6685, [retval0];
	} // callseq 395
	and.pred  	%p113, %p2390, %p2402;
	neg.f64 	%fd6687, %fd6685;
	selp.f64 	%fd10524, %fd6687, %fd6685, %p113;
	@%p2389 bra 	$L__BB1_1584;
	selp.b32 	%r3598, %r406, 0, %p2402;
	setp.lt.s32 	%p2404, %r410, 0;
	or.b32  	%r3599, %r3598, 2146435072;
	selp.b32 	%r3600, %r3599, %r3598, %p2404;
	mov.b32 	%r3601, 0;
	mov.b64 	%fd10524, {%r3601, %r3600};
$L__BB1_1584:
	add.f64 	%fd6688, %fd1888, %fd1901;
	{
	.reg .b32 %temp; 
	mov.b64 	{%temp, %r3602}, %fd6688;
	}
	and.b32  	%r3603, %r3602, 2146435072;
	setp.ne.s32 	%p2405, %r3603, 2146435072;
	@%p2405 bra 	$L__BB1_1589;
	setp.nan.f64 	%p2406, %fd1888, %fd1888;
	@%p2406 bra 	$L__BB1_1588;
	setp.neu.f64 	%p2407, %fd1889, 0d7FF0000000000000;
	@%p2407 bra 	$L__BB1_1589;
	setp.lt.s32 	%p2408, %r410, 0;
	selp.b32 	%r3604, 0, 2146435072, %p2408;
	and.b32  	%r3605, %r410, 2147483647;
	setp.ne.s32 	%p2409, %r3605, 1071644672;
	or.b32  	%r3606, %r3604, -2147483648;
	selp.b32 	%r3607, %r3606, %r3604, %p2409;
	selp.b32 	%r3608, %r3607, %r3604, %p113;
	mov.b32 	%r3609, 0;
	mov.b64 	%fd10524, {%r3609, %r3608};
	bra.uni 	$L__BB1_1589;
$L__BB1_1588:
	add.rn.f64 	%fd10524, %fd1888, %fd1901;
$L__BB1_1589:
	ld.param.u32 	%r7927, [_Z13distributor_PdPdS_S_iii_param_5];
	selp.f64 	%fd6689, 0d3FF0000000000000, %fd10524, %p2399;
	div.rn.f64 	%fd6690, %fd1900, %fd1901;
	fma.rn.f64 	%fd10525, %fd6690, %fd6689, %fd1899;
	and.b32  	%r8108, %r7927, 2147483646;
	setp.ne.s32 	%p2411, %r8107, %r8108;
	@%p2411 bra 	$L__BB1_1575;
$L__BB1_1590:
	ld.param.u32 	%r7928, [_Z13distributor_PdPdS_S_iii_param_5];
	and.b32  	%r3610, %r7928, 1;
	setp.eq.b32 	%p2412, %r3610, 1;
	not.pred 	%p2413, %p2412;
	@%p2413 bra 	$L__BB1_1599;
	setp.neu.f64 	%p2414, %fd1888, 0d0000000000000000;
	setp.lt.s32 	%p2415, %r406, 0;
	mul.wide.u32 	%rd651, %r8108, 8;
	add.s64 	%rd652, %rd284, %rd651;
	ld.f64 	%fd1911, [%rd652];
	add.s32 	%r3611, %r8108, 1;
	cvt.rn.f64.u32 	%fd1912, %r3611;
	{
	.reg .b32 %temp; 
	mov.b64 	{%temp, %r413}, %fd1912;
	}
	shr.u32 	%r3612, %r413, 20;
	and.b32  	%r3613, %r3612, 2047;
	add.s32 	%r3614, %r3613, -1012;
	mov.b64 	%rd653, %fd1912;
	shl.b64 	%rd654, %rd653, %r3614;
	setp.eq.s64 	%p2416, %rd654, -9223372036854775808;
	{ // callseq 396, 0
	.param .b64 param0;
	st.param.f64 	[param0], %fd1889;
	.param .b64 param1;
	st.param.f64 	[param1], %fd1912;
	.param .b64 retval0;
	call.uni (retval0), 
	__internal_accurate_pow, 
	(
	param0, 
	param1
	);
	ld.param.f64 	%fd6691, [retval0];
	} // callseq 396
	and.pred  	%p114, %p2415, %p2416;
	neg.f64 	%fd6693, %fd6691;
	selp.f64 	%fd10528, %fd6693, %fd6691, %p114;
	@%p2414 bra 	$L__BB1_1593;
	selp.b32 	%r3615, %r406, 0, %p2416;
	setp.lt.s32 	%p2418, %r413, 0;
	or.b32  	%r3616, %r3615, 2146435072;
	selp.b32 	%r3617, %r3616, %r3615, %p2418;
	mov.b32 	%r3618, 0;
	mov.b64 	%fd10528, {%r3618, %r3617};
$L__BB1_1593:
	add.f64 	%fd6694, %fd1888, %fd1912;
	{
	.reg .b32 %temp; 
	mov.b64 	{%temp, %r3619}, %fd6694;
	}
	and.b32  	%r3620, %r3619, 2146435072;
	setp.ne.s32 	%p2419, %r3620, 2146435072;
	@%p2419 bra 	$L__BB1_1598;
	setp.nan.f64 	%p2420, %fd1888, %fd1888;
	@%p2420 bra 	$L__BB1_1597;
	setp.neu.f64 	%p2421, %fd1889, 0d7FF0000000000000;
	@%p2421 bra 	$L__BB1_1598;
	setp.lt.s32 	%p2422, %r413, 0;
	selp.b32 	%r3621, 0, 2146435072, %p2422;
	and.b32  	%r3622, %r413, 2147483647;
	setp.ne.s32 	%p2423, %r3622, 1071644672;
	or.b32  	%r3623, %r3621, -2147483648;
	selp.b32 	%r3624, %r3623, %r3621, %p2423;
	selp.b32 	%r3625, %r3624, %r3621, %p114;
	mov.b32 	%r3626, 0;
	mov.b64 	%fd10528, {%r3626, %r3625};
	bra.uni 	$L__BB1_1598;
$L__BB1_1597:
	add.rn.f64 	%fd10528, %fd1888, %fd1912;
$L__BB1_1598:
	setp.eq.f64 	%p2424, %fd1888, 0d3FF0000000000000;
	selp.f64 	%fd6695, 0d3FF0000000000000, %fd10528, %p2424;
	div.rn.f64 	%fd6696, %fd1911, %fd1912;
	fma.rn.f64 	%fd10525, %fd6696, %fd6695, %fd10525;
$L__BB1_1599:
	ld.param.f64 	%fd10002, [_Z13distributor_PdPdS_S_iii_param_0];
	fma.rn.f64 	%fd10530, %fd10002, 0d3FE0000000000000, %fd10525;
$L__BB1_1600:
	or.b32  	%r414, %r94, -2147483648;
	setp.ne.s32 	%p2463, %r365, 2146435072;
	sub.f64 	%fd1923, %fd1635, %fd10530;
	mov.f64 	%fd10531, %fd10538;
	@%p2463 bra 	$L__BB1_1605;
	setp.num.f64 	%p2464, %fd1709, %fd1709;
	@%p2464 bra 	$L__BB1_1603;
	mov.f64 	%fd6720, 0d4000000000000000;
	add.rn.f64 	%fd10531, %fd1709, %fd6720;
	bra.uni 	$L__BB1_1605;
$L__BB1_1603:
	setp.neu.f64 	%p2465, %fd1710, 0d7FF0000000000000;
	mov.f64 	%fd10531, %fd10538;
	@%p2465 bra 	$L__BB1_1605;
	setp.lt.s32 	%p2466, %r364, 0;
	selp.b32 	%r3677, %r414, %r94, %p23;
	selp.b32 	%r3678, %r3677, %r94, %p2466;
	mov.b32 	%r3679, 0;
	mov.b64 	%fd10531, {%r3679, %r3678};
$L__BB1_1605:
	setp.eq.f64 	%p2467, %fd1709, 0d3FF0000000000000;
	setp.lt.s32 	%p2468, %r76, 0;
	and.b32  	%r3680, %r76, 2146435072;
	setp.eq.s32 	%p2469, %r3680, 1072693248;
	add.f64 	%fd6721, %fd10531, 0d3FF0000000000000;
	sqrt.rn.f64 	%fd6722, %fd6721;
	mul.f64 	%fd6723, %fd6722, 0d3FF8000000000000;
	selp.f64 	%fd1927, 0d4000F876CCDF6CDA, %fd6723, %p2467;
	mov.f64 	%fd6724, 0d3FF8000000000000;
	div.rn.f64 	%fd1928, %fd6724, %fd1927;
	{
	.reg .b32 %temp; 
	mov.b64 	{%temp, %r415}, %fd1928;
	}
	abs.f64 	%fd1929, %fd1928;
	{ // callseq 400, 0
	.param .b64 param0;
	st.param.f64 	[param0], %fd1929;
	.param .b64 param1;
	st.param.f64 	[param1], 0d4010000000000000;
	.param .b64 retval0;
	call.uni (retval0), 
	__internal_accurate_pow, 
	(
	param0, 
	param1
	);
	ld.param.f64 	%fd6725, [retval0];
	} // callseq 400
	setp.lt.s32 	%p2470, %r415, 0;
	neg.f64 	%fd6727, %fd6725;
	selp.f64 	%fd6728, %fd6727, %fd6725, %p2469;
	selp.f64 	%fd6729, %fd6728, %fd6725, %p2470;
	setp.eq.f64 	%p2471, %fd1928, 0d0000000000000000;
	selp.b32 	%r3681, %r415, 0, %p2469;
	or.b32  	%r3682, %r3681, 2146435072;
	selp.b32 	%r3683, %r3682, %r3681, %p2468;
	mov.b32 	%r3684, 0;
	mov.b64 	%fd6730, {%r3684, %r3683};
	selp.f64 	%fd10532, %fd6730, %fd6729, %p2471;
	add.f64 	%fd6731, %fd1928, 0d4010000000000000;
	{
	.reg .b32 %temp; 
	mov.b64 	{%temp, %r3685}, %fd6731;
	}
	and.b32  	%r3686, %r3685, 2146435072;
	setp.ne.s32 	%p2472, %r3686, 2146435072;
	@%p2472 bra 	$L__BB1_1610;
	setp.num.f64 	%p2473, %fd1928, %fd1928;
	@%p2473 bra 	$L__BB1_1608;
	mov.f64 	%fd6732, 0d4010000000000000;
	add.rn.f64 	%fd10532, %fd1928, %fd6732;
	bra.uni 	$L__BB1_1610;
$L__BB1_1608:
	setp.neu.f64 	%p2474, %fd1929, 0d7FF0000000000000;
	@%p2474 bra 	$L__BB1_1610;
	selp.b32 	%r3687, 0, 2146435072, %p2468;
	or.b32  	%r3688, %r3687, -2147483648;
	selp.b32 	%r3689, %r3688, %r3687, %p24;
	selp.b32 	%r3690, %r3689, %r3687, %p2470;
	mov.b32 	%r3691, 0;
	mov.b64 	%fd10532, {%r3691, %r3690};
$L__BB1_1610:
	setp.lt.s32 	%p2477, %r75, 0;
	and.b32  	%r3692, %r75, 2146435072;
	setp.eq.s32 	%p2478, %r3692, 1062207488;
	setp.eq.f64 	%p2479, %fd1928, 0d3FF0000000000000;
	add.f64 	%fd6733, %fd10532, %fd10532;
	selp.f64 	%fd6734, 0d4000000000000000, %fd6733, %p2479;
	div.rn.f64 	%fd6735, %fd1637, %fd250;
	mul.f64 	%fd1934, %fd6734, %fd6735;
	{
	.reg .b32 %temp; 
	mov.b64 	{%temp, %r416}, %fd1923;
	}
	abs.f64 	%fd1935, %fd1923;
	{ // callseq 401, 0
	.param .b64 param0;
	st.param.f64 	[param0], %fd1935;
	.param .b64 param1;
	st.param.f64 	[param1], 0d4000000000000000;
	.param .b64 retval0;
	call.uni (retval0), 
	__internal_accurate_pow, 
	(
	param0, 
	param1
	);
	ld.param.f64 	%fd6736, [retval0];
	} // callseq 401
	setp.lt.s32 	%p2480, %r416, 0;
	neg.f64 	%fd6738, %fd6736;
	selp.f64 	%fd6739, %fd6738, %fd6736, %p2478;
	selp.f64 	%fd6740, %fd6739, %fd6736, %p2480;
	setp.eq.f64 	%p2481, %fd1923, 0d0000000000000000;
	selp.b32 	%r3693, %r416, 0, %p2478;
	or.b32  	%r3694, %r3693, 2146435072;
	selp.b32 	%r3695, %r3694, %r3693, %p2477;
	mov.b32 	%r3696, 0;
	mov.b64 	%fd6741, {%r3696, %r3695};
	selp.f64 	%fd10536, %fd6741, %fd6740, %p2481;
	add.f64 	%fd6742, %fd1923, 0d4000000000000000;
	{
	.reg .b32 %temp; 
	mov.b64 	{%temp, %r3697}, %fd6742;
	}
	and.b32  	%r417, %r3697, 2146435072;
	setp.ne.s32 	%p2482, %r417, 2146435072;
	mov.f64 	%fd10533, %fd10536;
	@%p2482 bra 	$L__BB1_1615;
	setp.num.f64 	%p2483, %fd1923, %fd1923;
	@%p2483 bra 	$L__BB1_1613;
	mov.f64 	%fd6743, 0d4000000000000000;
	add.rn.f64 	%fd10533, %fd1923, %fd6743;
	bra.uni 	$L__BB1_1615;
$L__BB1_1613:
	setp.neu.f64 	%p2484, %fd1935, 0d7FF0000000000000;
	mov.f64 	%fd10533, %fd10536;
	@%p2484 bra 	$L__BB1_1615;
	selp.b32 	%r3698, %r414, %r94, %p23;
	selp.b32 	%r3699, %r3698, %r94, %p2480;
	mov.b32 	%r3700, 0;
	mov.b64 	%fd10533, {%r3700, %r3699};
$L__BB1_1615:
	setp.ne.s32 	%p2486, %r369, 2146435072;
	mov.f64 	%fd10534, %fd10537;
	@%p2486 bra 	$L__BB1_1620;
	setp.num.f64 	%p2487, %fd1636, %fd1636;
	@%p2487 bra 	$L__BB1_1618;
	mov.f64 	%fd6744, 0d4000000000000000;
	add.rn.f64 	%fd10534, %fd1636, %fd6744;
	bra.uni 	$L__BB1_1620;
$L__BB1_1618:
	setp.neu.f64 	%p2488, %fd1728, 0d7FF0000000000000;
	mov.f64 	%fd10534, %fd10537;
	@%p2488 bra 	$L__BB1_1620;
	setp.lt.s32 	%p2489, %r368, 0;
	selp.b32 	%r3701, %r414, %r94, %p23;
	selp.b32 	%r3702, %r3701, %r94, %p2489;
	mov.b32 	%r3703, 0;
	mov.b64 	%fd10534, {%r3703, %r3702};
$L__BB1_1620:
	setp.eq.f64 	%p2490, %fd1636, 0d3FF0000000000000;
	selp.f64 	%fd6745, 0d3FF0000000000000, %fd10534, %p2490;
	setp.eq.f64 	%p2493, %fd1923, 0d3FF0000000000000;
	selp.f64 	%fd6746, 0d3FF0000000000000, %fd10533, %p2493;
	add.f64 	%fd1943, %fd6746, %fd6745;
	{
	.reg .b32 %temp; 
	mov.b64 	{%temp, %r419}, %fd1927;
	}
	abs.f64 	%fd1944, %fd1927;
	{ // callseq 402, 0
	.param .b64 param0;
	st.param.f64 	[param0], %fd1944;
	.param .b64 param1;
	st.param.f64 	[param1], 0d4000000000000000;
	.param .b64 retval0;
	call.uni (retval0), 
	__internal_accurate_pow, 
	(
	param0, 
	param1
	);
	ld.param.f64 	%fd6747, [retval0];
	} // callseq 402
	setp.lt.s32 	%p2494, %r419, 0;
	neg.f64 	%fd6749, %fd6747;
	selp.f64 	%fd6750, %fd6749, %fd6747, %p2478;
	selp.f64 	%fd6751, %fd6750, %fd6747, %p2494;
	setp.eq.f64 	%p2495, %fd1927, 0d0000000000000000;
	selp.b32 	%r3704, %r419, 0, %p2478;
	or.b32  	%r3705, %r3704, 2146435072;
	selp.b32 	%r3706, %r3705, %r3704, %p2477;
	mov.b32 	%r3707, 0;
	mov.b64 	%fd6752, {%r3707, %r3706};
	selp.f64 	%fd10535, %fd6752, %fd6751, %p2495;
	add.f64 	%fd6753, %fd1927, 0d4000000000000000;
	{
	.reg .b32 %temp; 
	mov.b64 	{%temp, %r3708}, %fd6753;
	}
	and.b32  	%r3709, %r3708, 2146435072;
	setp.ne.s32 	%p2496, %r3709, 2146435072;
	@%p2496 bra 	$L__BB1_1625;
	setp.num.f64 	%p2497, %fd1927, %fd1927;
	@%p2497 bra 	$L__BB1_1623;
	mov.f64 	%fd6754, 0d4000000000000000;
	add.rn.f64 	%fd10535, %fd1927, %fd6754;
	bra.uni 	$L__BB1_1625;
$L__BB1_1623:
	setp.neu.f64 	%p2498, %fd1944, 0d7FF0000000000000;
	@%p2498 bra 	$L__BB1_1625;
	selp.b32 	%r3710, %r414, %r94, %p23;
	selp.b32 	%r3711, %r3710, %r94, %p2494;
	mov.b32 	%r3712, 0;
	mov.b64 	%fd10535, {%r3712, %r3711};
$L__BB1_1625:
	setp.ne.s32 	%p2500, %r417, 2146435072;
	setp.eq.f64 	%p2501, %fd1927, 0d3FF0000000000000;
	selp.f64 	%fd6755, 0d3FF0000000000000, %fd10535, %p2501;
	div.rn.f64 	%fd6756, %fd1943, %fd6755;
	add.f64 	%fd6757, %fd6756, %fd6756;
	mov.f64 	%fd6758, 0d3FF0000000000000;
	sub.f64 	%fd6759, %fd6758, %fd6757;
	mul.f64 	%fd1949, %fd1934, %fd6759;
	@%p2500 bra 	$L__BB1_1630;
	setp.num.f64 	%p2502, %fd1923, %fd1923;
	@%p2502 bra 	$L__BB1_1628;
	mov.f64 	%fd6760, 0d4000000000000000;
	add.rn.f64 	%fd10536, %fd1923, %fd6760;
	bra.uni 	$L__BB1_1630;
$L__BB1_1628:
	setp.neu.f64 	%p2503, %fd1935, 0d7FF0000000000000;
	@%p2503 bra 	$L__BB1_1630;
	setp.lt.s32 	%p2504, %r416, 0;
	selp.b32 	%r3713, %r414, %r94, %p23;
	selp.b32 	%r3714, %r3713, %r94, %p2504;
	mov.b32 	%r3715, 0;
	mov.b64 	%fd10536, {%r3715, %r3714};
$L__BB1_1630:
	setp.eq.f64 	%p2505, %fd1923, 0d3FF0000000000000;
	setp.ne.s32 	%p2506, %r369, 2146435072;
	selp.f64 	%fd1953, 0d3FF0000000000000, %fd10536, %p2505;
	@%p2506 bra 	$L__BB1_1635;
	setp.num.f64 	%p2507, %fd1636, %fd1636;
	@%p2507 bra 	$L__BB1_1633;
	mov.f64 	%fd6761, 0d4000000000000000;
	add.rn.f64 	%fd10537, %fd1636, %fd6761;
	bra.uni 	$L__BB1_1635;
$L__BB1_1633:
	setp.neu.f64 	%p2508, %fd1728, 0d7FF0000000000000;
	@%p2508 bra 	$L__BB1_1635;
	setp.lt.s32 	%p2509, %r368, 0;
	selp.b32 	%r3716, %r414, %r94, %p23;
	selp.b32 	%r3717, %r3716, %r94, %p2509;
	mov.b32 	%r3718, 0;
	mov.b64 	%fd10537, {%r3718, %r3717};
$L__BB1_1635:
	setp.eq.f64 	%p2510, %fd1636, 0d3FF0000000000000;
	setp.ne.s32 	%p2511, %r365, 2146435072;
	selp.f64 	%fd6762, 0d3FF0000000000000, %fd10537, %p2510;
	add.f64 	%fd1957, %fd1953, %fd6762;
	@%p2511 bra 	$L__BB1_1640;
	setp.num.f64 	%p2512, %fd1709, %fd1709;
	@%p2512 bra 	$L__BB1_1638;
	mov.f64 	%fd6763, 0d4000000000000000;
	add.rn.f64 	%fd10538, %fd1709, %fd6763;
	bra.uni 	$L__BB1_1640;
$L__BB1_1638:
	setp.neu.f64 	%p2513, %fd1710, 0d7FF0000000000000;
	@%p2513 bra 	$L__BB1_1640;
	setp.lt.s32 	%p2514, %r364, 0;
	selp.b32 	%r3719, %r414, %r94, %p23;
	selp.b32 	%r3720, %r3719, %r94, %p2514;
	mov.b32 	%r3721, 0;
	mov.b64 	%fd10538, {%r3721, %r3720};
$L__BB1_1640:
	setp.eq.f64 	%p2515, %fd1709, 0d3FF0000000000000;
	setp.lt.s32 	%p2516, %r75, 0;
	setp.eq.s32 	%p2517, %r3692, 1062207488;
	add.f64 	%fd6764, %fd10538, 0d3FF0000000000000;
	sqrt.rn.f64 	%fd6765, %fd6764;
	mul.f64 	%fd6766, %fd6765, 0d3FF8000000000000;
	selp.f64 	%fd1961, 0d4000F876CCDF6CDA, %fd6766, %p2515;
	{
	.reg .b32 %temp; 
	mov.b64 	{%temp, %r420}, %fd1961;
	}
	abs.f64 	%fd1962, %fd1961;
	{ // callseq 403, 0
	.param .b64 param0;
	st.param.f64 	[param0], %fd1962;
	.param .b64 param1;
	st.param.f64 	[param1], 0d4000000000000000;
	.param .b64 retval0;
	call.uni (retval0), 
	__internal_accurate_pow, 
	(
	param0, 
	param1
	);
	ld.param.f64 	%fd6767, [retval0];
	} // callseq 403
	setp.lt.s32 	%p2519, %r420, 0;
	neg.f64 	%fd6769, %fd6767;
	selp.f64 	%fd6770, %fd6769, %fd6767, %p2517;
	selp.f64 	%fd6771, %fd6770, %fd6767, %p2519;
	setp.eq.f64 	%p2520, %fd1961, 0d0000000000000000;
	selp.b32 	%r3722, %r420, 0, %p2517;
	or.b32  	%r3723, %r3722, 2146435072;
	selp.b32 	%r3724, %r3723, %r3722, %p2516;
	mov.b32 	%r3725, 0;
	mov.b64 	%fd6772, {%r3725, %r3724};
	selp.f64 	%fd10539, %fd6772, %fd6771, %p2520;
	add.f64 	%fd6773, %fd1961, 0d4000000000000000;
	{
	.reg .b32 %temp; 
	mov.b64 	{%temp, %r3726}, %fd6773;
	}
	and.b32  	%r3727, %r3726, 2146435072;
	setp.ne.s32 	%p2521, %r3727, 2146435072;
	@%p2521 bra 	$L__BB1_1645;
	setp.num.f64 	%p2522, %fd1961, %fd1961;
	@%p2522 bra 	$L__BB1_1643;
	mov.f64 	%fd6774, 0d4000000000000000;
	add.rn.f64 	%fd10539, %fd1961, %fd6774;
	bra.uni 	$L__BB1_1645;
$L__BB1_1643:
	setp.neu.f64 	%p2523, %fd1962, 0d7FF0000000000000;
	@%p2523 bra 	$L__BB1_1645;
	setp.lt.s32 	%p2524, %r420, 0;
	selp.b32 	%r3728, %r414, %r94, %p23;
	selp.b32 	%r3729, %r3728, %r94, %p2524;
	mov.b32 	%r3730, 0;
	mov.b64 	%fd10539, {%r3730, %r3729};
$L__BB1_1645:
	setp.eq.f64 	%p2525, %fd1961, 0d3FF0000000000000;
	selp.f64 	%fd6775, 0d3FF0000000000000, %fd10539, %p2525;
	mul.f64 	%fd6776, %fd1957, 0dC000000000000000;
	div.rn.f64 	%fd1967, %fd6776, %fd6775;
	fma.rn.f64 	%fd6777, %fd1967, 0d3FF71547652B82FE, 0d4338000000000000;
	{
	.reg .b32 %temp; 
	mov.b64 	{%r421, %temp}, %fd6777;
	}
	mov.f64 	%fd6778, 0dC338000000000000;
	add.rn.f64 	%fd6779, %fd6777, %fd6778;
	fma.rn.f64 	%fd6780, %fd6779, 0dBFE62E42FEFA39EF, %fd1967;
	fma.rn.f64 	%fd6781, %fd6779, 0dBC7ABC9E3B39803F, %fd6780;
	fma.rn.f64 	%fd6782, %fd6781, 0d3E5ADE1569CE2BDF, 0d3E928AF3FCA213EA;
	fma.rn.f64 	%fd6783, %fd6782, %fd6781, 0d3EC71DEE62401315;
	fma.rn.f64 	%fd6784, %fd6783, %fd6781, 0d3EFA01997C89EB71;
	fma.rn.f64 	%fd6785, %fd6784, %fd6781, 0d3F2A01A014761F65;
	fma.rn.f64 	%fd6786, %fd6785, %fd6781, 0d3F56C16C1852B7AF;
	fma.rn.f64 	%fd6787, %fd6786, %fd6781, 0d3F81111111122322;
	fma.rn.f64 	%fd6788, %fd6787, %fd6781, 0d3FA55555555502A1;
	fma.rn.f64 	%fd6789, %fd6788, %fd6781, 0d3FC5555555555511;
	fma.rn.f64 	%fd6790, %fd6789, %fd6781, 0d3FE000000000000B;
	fma.rn.f64 	%fd6791, %fd6790, %fd6781, 0d3FF0000000000000;
	fma.rn.f64 	%fd6792, %fd6791, %fd6781, 0d3FF0000000000000;
	{
	.reg .b32 %temp; 
	mov.b64 	{%r422, %temp}, %fd6792;
	}
	{
	.reg .b32 %temp; 
	mov.b64 	{%temp, %r423}, %fd6792;
	}
	shl.b32 	%r3731, %r421, 20;
	add.s32 	%r3732, %r3731, %r423;
	mov.b64 	%fd10540, {%r422, %r3732};
	{
	.reg .b32 %temp; 
	mov.b64 	{%temp, %r3733}, %fd1967;
	}
	mov.b32 	%f57, %r3733;
	abs.f32 	%f15, %f57;
	setp.lt.f32 	%p2526, %f15, 0f4086232B;
	@%p2526 bra 	$L__BB1_1648;
	setp.lt.f64 	%p2527, %fd1967, 0d0000000000000000;
	add.f64 	%fd6793, %fd1967, 0d7FF0000000000000;
	selp.f64 	%fd10540, 0d0000000000000000, %fd6793, %p2527;
	setp.geu.f32 	%p2528, %f15, 0f40874800;
	@%p2528 bra 	$L__BB1_1648;
	shr.u32 	%r3734, %r421, 31;
	add.s32 	%r3735, %r421, %r3734;
	shr.s32 	%r3736, %r3735, 1;
	shl.b32 	%r3737, %r3736, 20;
	add.s32 	%r3738, %r423, %r3737;
	mov.b64 	%fd6794, {%r422, %r3738};
	sub.s32 	%r3739, %r421, %r3736;
	shl.b32 	%r3740, %r3739, 20;
	add.s32 	%r3741, %r3740, 1072693248;
	mov.b32 	%r3742, 0;
	mov.b64 	%fd6795, {%r3742, %r3741};
	mul.f64 	%fd10540, %fd6795, %fd6794;
$L__BB1_1648:
	ld.param.u32 	%r7932, [_Z13distributor_PdPdS_S_iii_param_5];
	ld.param.f64 	%fd10004, [_Z13distributor_PdPdS_S_iii_param_0];
	mul.f64 	%fd1972, %fd10004, 0d3FE0000000000000;
	and.b32  	%r424, %r7932, 2147483646;
	add.s32 	%r425, %r7932, -1;
	and.b32  	%r426, %r7932, 1;
	mul.f64 	%fd6796, %fd1949, %fd10540;
	mul.f64 	%fd1973, %fd6796, 0dBFD87DB97BC71F63;
	mul.f64 	%fd6797, %fd1630, 0d3FCA5AD296B4A5AD;
	fma.rn.f64 	%fd6798, %fd595, 0d4000425ED097B426, %fd10632;
	mul.f64 	%fd6799, %fd941, 0d4020000000000000;
	sub.f64 	%fd6800, %fd6798, %fd6799;
	fma.rn.f64 	%fd6801, %fd1287, 0d401CB1A72C69CB1A, %fd6800;
	sub.f64 	%fd6802, %fd6801, %fd6797;
	mul.f64 	%fd1974, %fd259, %fd6802;
	mul.f64 	%fd1975, %fd1748, 0dBFD87DB97BC71F63;
	mul.f64 	%fd6803, %fd1632, 0d3FCA5AD296B4A5AD;
	fma.rn.f64 	%fd6804, %fd597, 0d4000425ED097B426, %fd10630;
	mul.f64 	%fd6805, %fd943, 0d4020000000000000;
	sub.f64 	%fd6806, %fd6804, %fd6805;
	fma.rn.f64 	%fd6807, %fd1289, 0d401CB1A72C69CB1A, %fd6806;
	sub.f64 	%fd6808, %fd6807, %fd6803;
	mul.f64 	%fd1976, %fd259, %fd6808;
	mul.f64 	%fd1977, %fd1853, 0dBFD87DB97BC71F63;
	mul.f64 	%fd6809, %fd1634, 0d3FCA5AD296B4A5AD;
	fma.rn.f64 	%fd6810, %fd599, 0d4000425ED097B426, %fd10628;
	mul.f64 	%fd6811, %fd945, 0d4020000000000000;
	sub.f64 	%fd6812, %fd6810, %fd6811;
	fma.rn.f64 	%fd6813, %fd1291, 0d401CB1A72C69CB1A, %fd6812;
	sub.f64 	%fd6814, %fd6813, %fd6809;
	mul.f64 	%fd1978, %fd259, %fd6814;
	mul.f64 	%fd6815, %fd259, %fd10632;
	mul.f64 	%fd6816, %fd6815, 0d3FD2F684BDA12F68;
	sub.f64 	%fd6817, %fd10633, %fd6816;
	fma.rn.f64 	%fd6818, %fd595, 0d3FD0000000000000, %fd10632;
	mul.f64 	%fd6819, %fd259, %fd6818;
	fma.rn.f64 	%fd6820, %fd6819, 0d4000000000000000, %fd6817;
	mul.f64 	%fd6821, %fd1286, 0d3FF61B58BA0961B6;
	sub.f64 	%fd6822, %fd6820, %fd6821;
	fma.rn.f64 	%fd6823, %fd1629, 0d3FDCFD813F604FD8, %fd6822;
	mul.f64 	%fd6824, %fd1974, 0d3FD199999999999A;
	sub.f64 	%fd1979, %fd6823, %fd6824;
	mul.f64 	%fd6825, %fd595, 0d3FD2F684BDA12F68;
	sub.f64 	%fd6826, %fd10632, %fd6825;
	fma.rn.f64 	%fd6827, %fd941, 0d4000000000000000, %fd6826;
	mul.f64 	%fd6828, %fd1287, 0d3FF61B58BA0961B6;
	sub.f64 	%fd6829, %fd6827, %fd6828;
	fma.rn.f64 	%fd1980, %fd1630, 0d3FDCFD813F604FD8, %fd6829;
	mul.f64 	%fd6830, %fd259, %fd10630;
	mul.f64 	%fd6831, %fd6830, 0d3FD2F684BDA12F68;
	sub.f64 	%fd6832, %fd10631, %fd6831;
	fma.rn.f64 	%fd6833, %fd597, 0d3FD0000000000000, %fd10630;
	mul.f64 	%fd6834, %fd259, %fd6833;
	fma.rn.f64 	%fd6835, %fd6834, 0d4000000000000000, %fd6832;
	mul.f64 	%fd6836, %fd1288, 0d3FF61B58BA0961B6;
	sub.f64 	%fd6837, %fd6835, %fd6836;
	fma.rn.f64 	%fd6838, %fd1631, 0d3FDCFD813F604FD8, %fd6837;
	mul.f64 	%fd6839, %fd1976, 0d3FD199999999999A;
	sub.f64 	%fd1981, %fd6838, %fd6839;
	mul.f64 	%fd6840, %fd597, 0d3FD2F684BDA12F68;
	sub.f64 	%fd6841, %fd10630, %fd6840;
	fma.rn.f64 	%fd6842, %fd943, 0d4000000000000000, %fd6841;
	mul.f64 	%fd6843, %fd1289, 0d3FF61B58BA0961B6;
	sub.f64 	%fd6844, %fd6842, %fd6843;
	fma.rn.f64 	%fd1982, %fd1632, 0d3FDCFD813F604FD8, %fd6844;
	mul.f64 	%fd6845, %fd259, %fd10628;
	mul.f64 	%fd6846, %fd6845, 0d3FD2F684BDA12F68;
	sub.f64 	%fd6847, %fd10629, %fd6846;
	fma.rn.f64 	%fd6848, %fd599, 0d3FD0000000000000, %fd10628;
	mul.f64 	%fd6849, %fd259, %fd6848;
	fma.rn.f64 	%fd6850, %fd6849, 0d4000000000000000, %fd6847;
	mul.f64 	%fd6851, %fd1290, 0d3FF61B58BA0961B6;
	sub.f64 	%fd6852, %fd6850, %fd6851;
	fma.rn.f64 	%fd6853, %fd1633, 0d3FDCFD813F604FD8, %fd6852;
	mul.f64 	%fd6854, %fd1978, 0d3FD199999999999A;
	sub.f64 	%fd1983, %fd6853, %fd6854;
	mul.f64 	%fd6855, %fd599, 0d3FD2F684BDA12F68;
	sub.f64 	%fd6856, %fd10628, %fd6855;
	fma.rn.f64 	%fd6857, %fd945, 0d4000000000000000, %fd6856;
	mul.f64 	%fd6858, %fd1291, 0d3FF61B58BA0961B6;
	sub.f64 	%fd6859, %fd6857, %fd6858;
	fma.rn.f64 	%fd1984, %fd1634, 0d3FDCFD813F604FD8, %fd6859;
	fma.rn.f64 	%fd1985, %fd259, 0d3FE0000000000000, %fd257;
	setp.geu.f64 	%p2529, %fd1985, %fd260;
	@%p2529 bra 	$L__BB1_1677;
	ld.param.u32 	%r7934, [_Z13distributor_PdPdS_S_iii_param_5];
	setp.lt.s32 	%p2567, %r7934, 1;
	sub.f64 	%fd1986, %fd260, %fd1985;
	mov.f64 	%fd10546, 0d0000000000000000;
	@%p2567 bra 	$L__BB1_1676;
	setp.eq.s32 	%p2568, %r425, 0;
	{
	.reg .b32 %temp; 
	mov.b64 	{%temp, %r427}, %fd1986;
	}
	abs.f64 	%fd1987, %fd1986;
	mov.f64 	%fd10546, 0d0000000000000000;
	mov.b32 	%r8110, 0;
	@%p2568 bra 	$L__BB1_1667;
	mov.f64 	%fd10546, 0d0000000000000000;
	mov.b32 	%r8109, 0;
$L__BB1_1652:
	setp.neu.f64 	%p2569, %fd1986, 0d0000000000000000;
	setp.lt.s32 	%p2570, %r427, 0;
	mul.wide.u32 	%rd676, %r8109, 8;
	add.s64 	%rd150, %rd284, %rd676;
	ld.f64 	%fd1989, [%rd150];
	add.s32 	%r3794, %r8109, 1;
	cvt.rn.f64.u32 	%fd1990, %r3794;
	{
	.reg .b32 %temp; 
	mov.b64 	{%temp, %r429}, %fd1990;
	}
	shr.u32 	%r3795, %r429, 20;
	and.b32  	%r3796, %r3795, 2047;
	add.s32 	%r3797, %r3796, -1012;
	mov.b64 	%rd677, %fd1990;
	shl.b64 	%rd678, %rd677, %r3797;
	setp.eq.s64 	%p2571, %rd678, -9223372036854775808;
	{ // callseq 407, 0
	.param .b64 param0;
	st.param.f64 	[param0], %fd1987;
	.param .b64 param1;
	st.param.f64 	[param1], %fd1990;
	.param .b64 retval0;
	call.uni (retval0), 
	__internal_accurate_pow, 
	(
	param0, 
	param1
	);
	ld.param.f64 	%fd6886, [retval0];
	} // callseq 407
	and.pred  	%p115, %p2570, %p2571;
	neg.f64 	%fd6888, %fd6886;
	selp.f64 	%fd10543, %fd6888, %fd6886, %p115;
	@%p2569 bra 	$L__BB1_1654;
	selp.b32 	%r3798, %r427, 0, %p2571;
	setp.lt.s32 	%p2573, %r429, 0;
	or.b32  	%r3799, %r3798, 2146435072;
	selp.b32 	%r3800, %r3799, %r3798, %p2573;
	mov.b32 	%r3801, 0;
	mov.b64 	%fd10543, {%r3801, %r3800};
$L__BB1_1654:
	add.f64 	%fd6889, %fd1986, %fd1990;
	{
	.reg .b32 %temp; 
	mov.b64 	{%temp, %r3802}, %fd6889;
	}
	and.b32  	%r3803, %r3802, 2146435072;
	setp.ne.s32 	%p2574, %r3803, 2146435072;
	@%p2574 bra 	$L__BB1_1659;
	setp.num.f64 	%p2575, %fd1986, %fd1986;
	@%p2575 bra 	$L__BB1_1657;
	add.rn.f64 	%fd10543, %fd1986, %fd1990;
	bra.uni 	$L__BB1_1659;
$L__BB1_1657:
	setp.neu.f64 	%p2576, %fd1987, 0d7FF0000000000000;
	@%p2576 bra 	$L__BB1_1659;
	setp.lt.s32 	%p2577, %r429, 0;
	selp.b32 	%r3804, 0, 2146435072, %p2577;
	and.b32  	%r3805, %r429, 2147483647;
	setp.ne.s32 	%p2578, %r3805, 1071644672;
	or.b32  	%r3806, %r3804, -2147483648;
	selp.b32 	%r3807, %r3806, %r3804, %p2578;
	selp.b32 	%r3808, %r3807, %r3804, %p115;
	mov.b32 	%r3809, 0;
	mov.b64 	%fd10543, {%r3809, %r3808};
$L__BB1_1659:
	setp.eq.f64 	%p2579, %fd1986, 0d3FF0000000000000;
	selp.f64 	%fd6890, 0d3FF0000000000000, %fd10543, %p2579;
	div.rn.f64 	%fd6891, %fd1989, %fd1990;
	fma.rn.f64 	%fd1997, %fd6891, %fd6890, %fd10546;
	ld.f64 	%fd1998, [%rd150+8];
	add.s32 	%r8109, %r8109, 2;
	cvt.rn.f64.u32 	%fd1999, %r8109;
	{
	.reg .b32 %temp; 
	mov.b64 	{%temp, %r431}, %fd1999;
	}
	shr.u32 	%r3810, %r431, 20;
	and.b32  	%r3811, %r3810, 2047;
	add.s32 	%r3812, %r3811, -1012;
	mov.b64 	%rd679, %fd1999;
	shl.b64 	%rd680, %rd679, %r3812;
	setp.eq.s64 	%p2582, %rd680, -9223372036854775808;
	{ // callseq 408, 0
	.param .b64 param0;
	st.param.f64 	[param0], %fd1987;
	.param .b64 param1;
	st.param.f64 	[param1], %fd1999;
	.param .b64 retval0;
	call.uni (retval0), 
	__internal_accurate_pow, 
	(
	param0, 
	param1
	);
	ld.param.f64 	%fd6892, [retval0];
	} // callseq 408
	and.pred  	%p116, %p2570, %p2582;
	neg.f64 	%fd6894, %fd6892;
	selp.f64 	%fd10545, %fd6894, %fd6892, %p116;
	@%p2569 bra 	$L__BB1_1661;
	selp.b32 	%r3813, %r427, 0, %p2582;
	setp.lt.s32 	%p2584, %r431, 0;
	or.b32  	%r3814, %r3813, 2146435072;
	selp.b32 	%r3815, %r3814, %r3813, %p2584;
	mov.b32 	%r3816, 0;
	mov.b64 	%fd10545, {%r3816, %r3815};
$L__BB1_1661:
	add.f64 	%fd6895, %fd1986, %fd1999;
	{
	.reg .b32 %temp; 
	mov.b64 	{%temp, %r3817}, %fd6895;
	}
	and.b32  	%r3818, %r3817, 2146435072;
	setp.ne.s32 	%p2585, %r3818, 2146435072;
	@%p2585 bra 	$L__BB1_1666;
	setp.nan.f64 	%p2586, %fd1986, %fd1986;
	@%p2586 bra 	$L__BB1_1665;
	setp.neu.f64 	%p2587, %fd1987, 0d7FF0000000000000;
	@%p2587 bra 	$L__BB1_1666;
	setp.lt.s32 	%p2588, %r431, 0;
	selp.b32 	%r3819, 0, 2146435072, %p2588;
	and.b32  	%r3820, %r431, 2147483647;
	setp.ne.s32 	%p2589, %r3820, 1071644672;
	or.b32  	%r3821, %r3819, -2147483648;
	selp.b32 	%r3822, %r3821, %r3819, %p2589;
	selp.b32 	%r3823, %r3822, %r3819, %p116;
	mov.b32 	%r3824, 0;
	mov.b64 	%fd10545, {%r3824, %r3823};
	bra.uni 	$L__BB1_1666;
$L__BB1_1665:
	add.rn.f64 	%fd10545, %fd1986, %fd1999;
$L__BB1_1666:
	selp.f64 	%fd6896, 0d3FF0000000000000, %fd10545, %p2579;
	div.rn.f64 	%fd6897, %fd1998, %fd1999;
	fma.rn.f64 	%fd10546, %fd6897, %fd6896, %fd1997;
	setp.ne.s32 	%p2591, %r8109, %r424;
	mov.u32 	%r8110, %r424;
	@%p2591 bra 	$L__BB1_1652;
$L__BB1_1667:
	setp.eq.s32 	%p2592, %r426, 0;
	@%p2592 bra 	$L__BB1_1676;
	setp.neu.f64 	%p2593, %fd1986, 0d0000000000000000;
	setp.lt.s32 	%p2594, %r427, 0;
	mul.wide.u32 	%rd681, %r8110, 8;
	add.s64 	%rd682, %rd284, %rd681;
	ld.f64 	%fd2009, [%rd682];
	add.s32 	%r3825, %r8110, 1;
	cvt.rn.f64.u32 	%fd2010, %r3825;
	{
	.reg .b32 %temp; 
	mov.b64 	{%temp, %r433}, %fd2010;
	}
	shr.u32 	%r3826, %r433, 20;
	and.b32  	%r3827, %r3826, 2047;
	add.s32 	%r3828, %r3827, -1012;
	mov.b64 	%rd683, %fd2010;
	shl.b64 	%rd684, %rd683, %r3828;
	setp.eq.s64 	%p2595, %rd684, -9223372036854775808;
	{ // callseq 409, 0
	.param .b64 param0;
	st.param.f64 	[param0], %fd1987;
	.param .b64 param1;
	st.param.f64 	[param1], %fd2010;
	.param .b64 retval0;
	call.uni (retval0), 
	__internal_accurate_pow, 
	(
	param0, 
	param1
	);
	ld.param.f64 	%fd6898, [retval0];
	} // callseq 409
	and.pred  	%p117, %p2594, %p2595;
	neg.f64 	%fd6900, %fd6898;
	selp.f64 	%fd10549, %fd6900, %fd6898, %p117;
	@%p2593 bra 	$L__BB1_1670;
	selp.b32 	%r3829, %r427, 0, %p2595;
	setp.lt.s32 	%p2597, %r433, 0;
	or.b32  	%r3830, %r3829, 2146435072;
	selp.b32 	%r3831, %r3830, %r3829, %p2597;
	mov.b32 	%r3832, 0;
	mov.b64 	%fd10549, {%r3832, %r3831};
$L__BB1_1670:
	add.f64 	%fd6901, %fd1986, %fd2010;
	{
	.reg .b32 %temp; 
	mov.b64 	{%temp, %r3833}, %fd6901;
	}
	and.b32  	%r3834, %r3833, 2146435072;
	setp.ne.s32 	%p2598, %r3834, 2146435072;
	@%p2598 bra 	$L__BB1_1675;
	setp.nan.f64 	%p2599, %fd1986, %fd1986;
	@%p2599 bra 	$L__BB1_1674;
	setp.neu.f64 	%p2600, %fd1987, 0d7FF0000000000000;
	@%p2600 bra 	$L__BB1_1675;
	setp.lt.s32 	%p2601, %r433, 0;
	selp.b32 	%r3835, 0, 2146435072, %p2601;
	and.b32  	%r3836, %r433, 2147483647;
	setp.ne.s32 	%p2602, %r3836, 1071644672;
	or.b32  	%r3837, %r3835, -2147483648;
	selp.b32 	%r3838, %r3837, %r3835, %p2602;
	selp.b32 	%r3839, %r3838, %r3835, %p117;
	mov.b32 	%r3840, 0;
	mov.b64 	%fd10549, {%r3840, %r3839};
	bra.uni 	$L__BB1_1675;
$L__BB1_1674:
	add.rn.f64 	%fd10549, %fd1986, %fd2010;
$L__BB1_1675:
	setp.eq.f64 	%p2603, %fd1986, 0d3FF0000000000000;
	selp.f64 	%fd6902, 0d3FF0000000000000, %fd10549, %p2603;
	div.rn.f64 	%fd6903, %fd2009, %fd2010;
	fma.rn.f64 	%fd10546, %fd6903, %fd6902, %fd10546;
$L__BB1_1676:
	sub.f64 	%fd10561, %fd1972, %fd10546;
	bra.uni 	$L__BB1_1705;
$L__BB1_1677:
	ld.param.u32 	%r7933, [_Z13distributor_PdPdS_S_iii_param_5];
	setp.lt.s32 	%p2530, %r7933, 1;
	sub.f64 	%fd2020, %fd1985, %fd260;
	mov.f64 	%fd10556, 0d0000000000000000;
	@%p2530 bra 	$L__BB1_1704;
	setp.eq.s32 	%p2531, %r425, 0;
	{
	.reg .b32 %temp; 
	mov.b64 	{%temp, %r434}, %fd2020;
	}
	abs.f64 	%fd2021, %fd2020;
	mov.f64 	%fd10556, 0d0000000000000000;
	mov.b32 	%r8112, 0;
	@%p2531 bra 	$L__BB1_1695;
	mov.f64 	%fd10556, 0d0000000000000000;
	mov.b32 	%r8111, 0;
$L__BB1_1680:
	setp.neu.f64 	%p2532, %fd2020, 0d0000000000000000;
	setp.lt.s32 	%p2533, %r434, 0;
	mul.wide.u32 	%rd667, %r8111, 8;
	add.s64 	%rd154, %rd284, %rd667;
	ld.f64 	%fd2023, [%rd154];
	add.s32 	%r3745, %r8111, 1;
	cvt.rn.f64.u32 	%fd2024, %r3745;
	{
	.reg .b32 %temp; 
	mov.b64 	{%temp, %r436}, %fd2024;
	}
	shr.u32 	%r3746, %r436, 20;
	and.b32  	%r3747, %r3746, 2047;
	add.s32 	%r3748, %r3747, -1012;
	mov.b64 	%rd668, %fd2024;
	shl.b64 	%rd669, %rd668, %r3748;
	setp.eq.s64 	%p2534, %rd669, -9223372036854775808;
	{ // callseq 404, 0
	.param .b64 param0;
	st.param.f64 	[param0], %fd2021;
	.param .b64 param1;
	st.param.f64 	[param1], %fd2024;
	.param .b64 retval0;
	call.uni (retval0), 
	__internal_accurate_pow, 
	(
	param0, 
	param1
	);
	ld.param.f64 	%fd6864, [retval0];
	} // callseq 404
	and.pred  	%p118, %p2533, %p2534;
	neg.f64 	%fd6866, %fd6864;
	selp.f64 	%fd10553, %fd6866, %fd6864, %p118;
	@%p2532 bra 	$L__BB1_1682;
	selp.b32 	%r3749, %r434, 0, %p2534;
	setp.lt.s32 	%p2536, %r436, 0;
	or.b32  	%r3750, %r3749, 2146435072;
	selp.b32 	%r3751, %r3750, %r3749, %p2536;
	mov.b32 	%r3752, 0;
	mov.b64 	%fd10553, {%r3752, %r3751};
$L__BB1_1682:
	add.f64 	%fd6867, %fd2020, %fd2024;
	{
	.reg .b32 %temp; 
	mov.b64 	{%temp, %r3753}, %fd6867;
	}
	and.b32  	%r3754, %r3753, 2146435072;
	setp.ne.s32 	%p2537, %r3754, 2146435072;
	@%p2537 bra 	$L__BB1_1687;
	setp.num.f64 	%p2538, %fd2020, %fd2020;
	@%p2538 bra 	$L__BB1_1685;
	add.rn.f64 	%fd10553, %fd2020, %fd2024;
	bra.uni 	$L__BB1_1687;
$L__BB1_1685:
	setp.neu.f64 	%p2539, %fd2021, 0d7FF0000000000000;
	@%p2539 bra 	$L__BB1_1687;
	setp.lt.s32 	%p2540, %r436, 0;
	selp.b32 	%r3755, 0, 2146435072, %p2540;
	and.b32  	%r3756, %r436, 2147483647;
	setp.ne.s32 	%p2541, %r3756, 1071644672;
	or.b32  	%r3757, %r3755, -2147483648;
	selp.b32 	%r3758, %r3757, %r3755, %p2541;
	selp.b32 	%r3759, %r3758, %r3755, %p118;
	mov.b32 	%r3760, 0;
	mov.b64 	%fd10553, {%r3760, %r3759};
$L__BB1_1687:
	setp.eq.f64 	%p2542, %fd2020, 0d3FF0000000000000;
	selp.f64 	%fd6868, 0d3FF0000000000000, %fd10553, %p2542;
	div.rn.f64 	%fd6869, %fd2023, %fd2024;
	fma.rn.f64 	%fd2031, %fd6869, %fd6868, %fd10556;
	ld.f64 	%fd2032, [%rd154+8];
	add.s32 	%r8111, %r8111, 2;
	cvt.rn.f64.u32 	%fd2033, %r8111;
	{
	.reg .b32 %temp; 
	mov.b64 	{%temp, %r438}, %fd2033;
	}
	shr.u32 	%r3761, %r438, 20;
	and.b32  	%r3762, %r3761, 2047;
	add.s32 	%r3763, %r3762, -1012;
	mov.b64 	%rd670, %fd2033;
	shl.b64 	%rd671, %rd670, %r3763;
	setp.eq.s64 	%p2545, %rd671, -9223372036854775808;
	{ // callseq 405, 0
	.param .b64 param0;
	st.param.f64 	[param0], %fd2021;
	.param .b64 param1;
	st.param.f64 	[param1], %fd2033;
	.param .b64 retval0;
	call.uni (retval0), 
	__internal_accurate_pow, 
	(
	param0, 
	param1
	);
	ld.param.f64 	%fd6870, [retval0];
	} // callseq 405
	and.pred  	%p119, %p2533, %p2545;
	neg.f64 	%fd6872, %fd6870;
	selp.f64 	%fd10555, %fd6872, %fd6870, %p119;
	@%p2532 bra 	$L__BB1_1689;
	selp.b32 	%r3764, %r434, 0, %p2545;
	setp.lt.s32 	%p2547, %r438, 0;
	or.b32  	%r3765, %r3764, 2146435072;
	selp.b32 	%r3766, %r3765, %r3764, %p2547;
	mov.b32 	%r3767, 0;
	mov.b64 	%fd10555, {%r3767, %r3766};
$L__BB1_1689:
	add.f64 	%fd6873, %fd2020, %fd2033;
	{
	.reg .b32 %temp; 
	mov.b64 	{%temp, %r3768}, %fd6873;
	}
	and.b32  	%r3769, %r3768, 2146435072;
	setp.ne.s32 	%p2548, %r3769, 2146435072;
	@%p2548 bra 	$L__BB1_1694;
	setp.nan.f64 	%p2549, %fd2020, %fd2020;
	@%p2549 bra 	$L__BB1_1693;
	setp.neu.f64 	%p2550, %fd2021, 0d7FF0000000000000;
	@%p2550 bra 	$L__BB1_1694;
	setp.lt.s32 	%p2551, %r438, 0;
	selp.b32 	%r3770, 0, 2146435072, %p2551;
	and.b32  	%r3771, %r438, 2147483647;
	setp.ne.s32 	%p2552, %r3771, 1071644672;
	or.b32  	%r3772, %r3770, -2147483648;
	selp.b32 	%r3773, %r3772, %r3770, %p2552;
	selp.b32 	%r3774, %r3773, %r3770, %p119;
	mov.b32 	%r3775, 0;
	mov.b64 	%fd10555, {%r3775, %r3774};
	bra.uni 	$L__BB1_1694;
$L__BB1_1693:
	add.rn.f64 	%fd10555, %fd2020, %fd2033;
$L__BB1_1694:
	selp.f64 	%fd6874, 0d3FF0000000000000, %fd10555, %p2542;
	div.rn.f64 	%fd6875, %fd2032, %fd2033;
	fma.rn.f64 	%fd10556, %fd6875, %fd6874, %fd2031;
	setp.ne.s32 	%p2554, %r8111, %r424;
	mov.u32 	%r8112, %r424;
	@%p2554 bra 	$L__BB1_1680;
$L__BB1_1695:
	setp.eq.s32 	%p2555, %r426, 0;
	@%p2555 bra 	$L__BB1_1704;
	setp.neu.f64 	%p2556, %fd2020, 0d0000000000000000;
	setp.lt.s32 	%p2557, %r434, 0;
	mul.wide.u32 	%rd672, %r8112, 8;
	add.s64 	%rd673, %rd284, %rd672;
	ld.f64 	%fd2043, [%rd673];
	add.s32 	%r3776, %r8112, 1;
	cvt.rn.f64.u32 	%fd2044, %r3776;
	{
	.reg .b32 %temp; 
	mov.b64 	{%temp, %r440}, %fd2044;
	}
	shr.u32 	%r3777, %r440, 20;
	and.b32  	%r3778, %r3777, 2047;
	add.s32 	%r3779, %r3778, -1012;
	mov.b64 	%rd674, %fd2044;
	shl.b64 	%rd675, %rd674, %r3779;
	setp.eq.s64 	%p2558, %rd675, -9223372036854775808;
	{ // callseq 406, 0
	.param .b64 param0;
	st.param.f64 	[param0], %fd2021;
	.param .b64 param1;
	st.param.f64 	[param1], %fd2044;
	.param .b64 retval0;
	call.uni (retval0), 
	__internal_accurate_pow, 
	(
	param0, 
	param1
	);
	ld.param.f64 	%fd6876, [retval0];
	} // callseq 406
	and.pred  	%p120, %p2557, %p2558;
	neg.f64 	%fd6878, %fd6876;
	selp.f64 	%fd10559, %fd6878, %fd6876, %p120;
	@%p2556 bra 	$L__BB1_1698;
	selp.b32 	%r3780, %r434, 0, %p2558;
	setp.lt.s32 	%p2560, %r440, 0;
	or.b32  	%r3781, %r3780, 2146435072;
	selp.b32 	%r3782, %r3781, %r3780, %p2560;
	mov.b32 	%r3783, 0;
	mov.b64 	%fd10559, {%r3783, %r3782};
$L__BB1_1698:
	add.f64 	%fd6879, %fd2020, %fd2044;
	{
	.reg .b32 %temp; 
	mov.b64 	{%temp, %r3784}, %fd6879;
	}
	and.b32  	%r3785, %r3784, 2146435072;
	setp.ne.s32 	%p2561, %r3785, 2146435072;
	@%p2561 bra 	$L__BB1_1703;
	setp.nan.f64 	%p2562, %fd2020, %fd2020;
	@%p2562 bra 	$L__BB1_1702;
	setp.neu.f64 	%p2563, %fd2021, 0d7FF0000000000000;
	@%p2563 bra 	$L__BB1_1703;
	setp.lt.s32 	%p2564, %r440, 0;
	selp.b32 	%r3786, 0, 2146435072, %p2564;
	and.b32  	%r3787, %r440, 2147483647;
	setp.ne.s32 	%p2565, %r3787, 1071644672;
	or.b32  	%r3788, %r3786, -2147483648;
	selp.b32 	%r3789, %r3788, %r3786, %p2565;
	selp.b32 	%r3790, %r3789, %r3786, %p120;
	mov.b32 	%r3791, 0;
	mov.b64 	%fd10559, {%r3791, %r3790};
	bra.uni 	$L__BB1_1703;
$L__BB1_1702:
	add.rn.f64 	%fd10559, %fd2020, %fd2044;
$L__BB1_1703:
	setp.eq.f64 	%p2566, %fd2020, 0d3FF0000000000000;
	selp.f64 	%fd6880, 0d3FF0000000000000, %fd10559, %p2566;
	div.rn.f64 	%fd6881, %fd2043, %fd2044;
	fma.rn.f64 	%fd10556, %fd6881, %fd6880, %fd10556;
$L__BB1_1704:
	add.f64 	%fd10561, %fd1972, %fd10556;
$L__BB1_1705:
	setp.lt.s32 	%p2604, %r75, 0;
	and.b32  	%r441, %r75, 2146435072;
	setp.eq.s32 	%p2605, %r441, 1062207488;
	sub.f64 	%fd2055, %fd1979, %fd10561;
	div.rn.f64 	%fd2056, %fd1983, 0d4020A1C833FFF0AA;
	{
	.reg .b32 %temp; 
	mov.b64 	{%temp, %r442}, %fd2056;
	}
	abs.f64 	%fd2057, %fd2056;
	{ // callseq 410, 0
	.param .b64 param0;
	st.param.f64 	[param0], %fd2057;
	.param .b64 param1;
	st.param.f64 	[param1], 0d4000000000000000;
	.param .b64 retval0;
	call.uni (retval0), 
	__internal_accurate_pow, 
	(
	param0, 
	param1
	);
	ld.param.f64 	%fd6904, [retval0];
	} // callseq 410
	setp.lt.s32 	%p2606, %r442, 0;
	neg.f64 	%fd6906, %fd6904;
	selp.f64 	%fd6907, %fd6906, %fd6904, %p2605;
	selp.f64 	%fd6908, %fd6907, %fd6904, %p2606;
	setp.eq.f64 	%p2607, %fd2056, 0d0000000000000000;
	selp.b32 	%r3841, %r442, 0, %p2605;
	or.b32  	%r3842, %r3841, 2146435072;
	selp.b32 	%r3843, %r3842, %r3841, %p2604;
	mov.b32 	%r3844, 0;
	mov.b64 	%fd6909, {%r3844, %r3843};
	selp.f64 	%fd10625, %fd6909, %fd6908, %p2607;
	add.f64 	%fd6910, %fd2056, 0d4000000000000000;
	{
	.reg .b32 %temp; 
	mov.b64 	{%temp, %r3845}, %fd6910;
	}
	and.b32  	%r443, %r3845, 2146435072;
	setp.ne.s32 	%p2608, %r443, 2146435072;
	mov.f64 	%fd10562, %fd10625;
	@%p2608 bra 	$L__BB1_1710;
	setp.num.f64 	%p2609, %fd2056, %fd2056;
	@%p2609 bra 	$L__BB1_1708;
	mov.f64 	%fd6911, 0d4000000000000000;
	add.rn.f64 	%fd10562, %fd2056, %fd6911;
	bra.uni 	$L__BB1_1710;
$L__BB1_1708:
	setp.neu.f64 	%p2610, %fd2057, 0d7FF0000000000000;
	mov.f64 	%fd10562, %fd10625;
	@%p2610 bra 	$L__BB1_1710;
	setp.lt.s32 	%p2611, %r442, 0;
	selp.b32 	%r3846, %r414, %r94, %p23;
	selp.b32 	%r3847, %r3846, %r94, %p2611;
	mov.b32 	%r3848, 0;
	mov.b64 	%fd10562, {%r3848, %r3847};
$L__BB1_1710:
	setp.lt.s32 	%p2612, %r76, 0;
	and.b32  	%r3849, %r76, 2146435072;
	setp.eq.s32 	%p2613, %r3849, 1072693248;
	setp.eq.f64 	%p2614, %fd2056, 0d3FF0000000000000;
	add.f64 	%fd6912, %fd10562, 0d3FF0000000000000;
	sqrt.rn.f64 	%fd6913, %fd6912;
	mul.f64 	%fd6914, %fd6913, 0d3FF8000000000000;
	selp.f64 	%fd2062, 0d4000F876CCDF6CDA, %fd6914, %p2614;
	{
	.reg .b32 %temp; 
	mov.b64 	{%temp, %r444}, %fd2062;
	}
	abs.f64 	%fd2063, %fd2062;
	{ // callseq 411, 0
	.param .b64 param0;
	st.param.f64 	[param0], %fd2063;
	.param .b64 param1;
	st.param.f64 	[param1], 0d4010000000000000;
	.param .b64 retval0;
	call.uni (retval0), 
	__internal_accurate_pow, 
	(
	param0, 
	param1
	);
	ld.param.f64 	%fd6915, [retval0];
	} // callseq 411
	setp.lt.s32 	%p2615, %r444, 0;
	neg.f64 	%fd6917, %fd6915;
	selp.f64 	%fd6918, %fd6917, %fd6915, %p2613;
	selp.f64 	%fd6919, %fd6918, %fd6915, %p2615;
	setp.eq.f64 	%p2616, %fd2062, 0d0000000000000000;
	selp.b32 	%r3850, %r444, 0, %p2613;
	or.b32  	%r3851, %r3850, 2146435072;
	selp.b32 	%r3852, %r3851, %r3850, %p2612;
	mov.b32 	%r3853, 0;
	mov.b64 	%fd6920, {%r3853, %r3852};
	selp.f64 	%fd10563, %fd6920, %fd6919, %p2616;
	add.f64 	%fd6921, %fd2062, 0d4010000000000000;
	{
	.reg .b32 %temp; 
	mov.b64 	{%temp, %r3854}, %fd6921;
	}
	and.b32  	%r3855, %r3854, 2146435072;
	setp.ne.s32 	%p2617, %r3855, 2146435072;
	@%p2617 bra 	$L__BB1_1715;
	setp.num.f64 	%p2618, %fd2062, %fd2062;
	@%p2618 bra 	$L__BB1_1713;
	mov.f64 	%fd6922, 0d4010000000000000;
	add.rn.f64 	%fd10563, %fd2062, %fd6922;
	bra.uni 	$L__BB1_1715;
$L__BB1_1713:
	setp.neu.f64 	%p2619, %fd2063, 0d7FF0000000000000;
	@%p2619 bra 	$L__BB1_1715;
	selp.b32 	%r3856, 0, 2146435072, %p2612;
	or.b32  	%r3857, %r3856, -2147483648;
	selp.b32 	%r3858, %r3857, %r3856, %p24;
	selp.b32 	%r3859, %r3858, %r3856, %p2615;
	mov.b32 	%r3860, 0;
	mov.b64 	%fd10563, {%r3860, %r3859};
$L__BB1_1715:
	setp.lt.s32 	%p2622, %r75, 0;
	setp.eq.s32 	%p2623, %r441, 1062207488;
	setp.eq.f64 	%p2625, %fd2062, 0d3FF0000000000000;
	selp.f64 	%fd6923, 0d3FF0000000000000, %fd10563, %p2625;
	div.rn.f64 	%fd6924, %fd249, %fd6923;
	mul.f64 	%fd2068, %fd6924, 0d4010000000000000;
	{
	.reg .b32 %temp; 
	mov.b64 	{%temp, %r445}, %fd2055;
	}
	abs.f64 	%fd2069, %fd2055;
	{ // callseq 412, 0
	.param .b64 param0;
	st.param.f64 	[param0], %fd2069;
	.param .b64 param1;
	st.param.f64 	[param1], 0d4000000000000000;
	.param .b64 retval0;
	call.uni (retval0), 
	__internal_accurate_pow, 
	(
	param0, 
	param1
	);
	ld.param.f64 	%fd6925, [retval0];
	} // callseq 412
	setp.lt.s32 	%p2626, %r445, 0;
	neg.f64 	%fd6927, %fd6925;
	selp.f64 	%fd6928, %fd6927, %fd6925, %p2623;
	selp.f64 	%fd6929, %fd6928, %fd6925, %p2626;
	setp.eq.f64 	%p2627, %fd2055, 0d0000000000000000;
	selp.b32 	%r3861, %r445, 0, %p2623;
	or.b32  	%r3862, %r3861, 2146435072;
	selp.b32 	%r3863, %r3862, %r3861, %p2622;
	mov.b32 	%r3864, 0;
	mov.b64 	%fd6930, {%r3864, %r3863};
	selp.f64 	%fd10564, %fd6930, %fd6929, %p2627;
	add.f64 	%fd6931, %fd2055, 0d4000000000000000;
	{
	.reg .b32 %temp; 
	mov.b64 	{%temp, %r3865}, %fd6931;
	}
	and.b32  	%r3866, %r3865, 2146435072;
	setp.ne.s32 	%p2628, %r3866, 2146435072;
	@%p2628 bra 	$L__BB1_1720;
	setp.num.f64 	%p2629, %fd2055, %fd2055;
	@%p2629 bra 	$L__BB1_1718;
	mov.f64 	%fd6932, 0d4000000000000000;
	add.rn.f64 	%fd10564, %fd2055, %fd6932;
	bra.uni 	$L__BB1_1720;
$L__BB1_1718:
	setp.neu.f64 	%p2630, %fd2069, 0d7FF0000000000000;
	@%p2630 bra 	$L__BB1_1720;
	selp.b32 	%r3867, %r414, %r94, %p23;
	selp.b32 	%r3868, %r3867, %r94, %p2626;
	mov.b32 	%r3869, 0;
	mov.b64 	%fd10564, {%r3869, %r3868};
$L__BB1_1720:
	setp.eq.f64 	%p2634, %fd2055, 0d3FF0000000000000;
	selp.f64 	%fd2074, 0d3FF0000000000000, %fd10564, %p2634;
	{
	.reg .b32 %temp; 
	mov.b64 	{%temp, %r446}, %fd1981;
	}
	abs.f64 	%fd2075, %fd1981;
	{ // callseq 413, 0
	.param .b64 param0;
	st.param.f64 	[param0], %fd2075;
	.param .b64 param1;
	st.param.f64 	[param1], 0d4000000000000000;
	.param .b64 retval0;
	call.uni (retval0), 
	__internal_accurate_pow, 
	(
	param0, 
	param1
	);
	ld.param.f64 	%fd6933, [retval0];
	} // callseq 413
	setp.lt.s32 	%p2635, %r446, 0;
	neg.f64 	%fd6935, %fd6933;
	selp.f64 	%fd6936, %fd6935, %fd6933, %p2623;
	selp.f64 	%fd6937, %fd6936, %fd6933, %p2635;
	setp.eq.f64 	%p2636, %fd1981, 0d0000000000000000;
	selp.b32 	%r3871, %r446, 0, %p2623;
	or.b32  	%r3872, %r3871, 2146435072;
	selp.b32 	%r3873, %r3872, %r3871, %p2622;
	mov.b32 	%r3874, 0;
	mov.b64 	%fd6938, {%r3874, %r3873};
	selp.f64 	%fd10624, %fd6938, %fd6937, %p2636;
	add.f64 	%fd6939, %fd1981, 0d4000000000000000;
	{
	.reg .b32 %temp; 
	mov.b64 	{%temp, %r3875}, %fd6939;
	}
	and.b32  	%r447, %r3875, 2146435072;
	setp.ne.s32 	%p2637, %r447, 2146435072;
	mov.f64 	%fd10565, %fd10624;
	@%p2637 bra 	$L__BB1_1725;
	setp.num.f64 	%p2638, %fd1981, %fd1981;
	@%p2638 bra 	$L__BB1_1723;
	mov.f64 	%fd6940, 0d4000000000000000;
	add.rn.f64 	%fd10565, %fd1981, %fd6940;
	bra.uni 	$L__BB1_1725;
$L__BB1_1723:
	setp.neu.f64 	%p2639, %fd2075, 0d7FF0000000000000;
	mov.f64 	%fd10565, %fd10624;
	@%p2639 bra 	$L__BB1_1725;
	selp.b32 	%r3876, %r414, %r94, %p23;
	selp.b32 	%r3877, %r3876, %r94, %p2635;
	mov.b32 	%r3878, 0;
	mov.b64 	%fd10565, {%r3878, %r3877};
$L__BB1_1725:
	setp.ne.s32 	%p2641, %r443, 2146435072;
	setp.eq.f64 	%p2642, %fd1981, 0d3FF0000000000000;
	selp.f64 	%fd6941, 0d3FF0000000000000, %fd10565, %p2642;
	add.f64 	%fd2080, %fd2074, %fd6941;
	mov.f64 	%fd10566, %fd10625;
	@%p2641 bra 	$L__BB1_1730;
	setp.num.f64 	%p2643, %fd2056, %fd2056;
	@%p2643 bra 	$L__BB1_1728;
	mov.f64 	%fd6942, 0d4000000000000000;
	add.rn.f64 	%fd10566, %fd2056, %fd6942;
	bra.uni 	$L__BB1_1730;
$L__BB1_1728:
	setp.neu.f64 	%p2644, %fd2057, 0d7FF0000000000000;
	mov.f64 	%fd10566, %fd10625;
	@%p2644 bra 	$L__BB1_1730;
	setp.lt.s32 	%p2645, %r442, 0;
	selp.b32 	%r3879, %r414, %r94, %p23;
	selp.b32 	%r3880, %r3879, %r94, %p2645;
	mov.b32 	%r3881, 0;
	mov.b64 	%fd10566, {%r3881, %r3880};
$L__BB1_1730:
	setp.eq.f64 	%p2646, %fd2056, 0d3FF0000000000000;
	setp.lt.s32 	%p2647, %r75, 0;
	setp.eq.s32 	%p2648, %r441, 1062207488;
	add.f64 	%fd6943, %fd10566, 0d3FF0000000000000;
	sqrt.rn.f64 	%fd6944, %fd6943;
	mul.f64 	%fd6945, %fd6944, 0d3FF8000000000000;
	selp.f64 	%fd2084, 0d4000F876CCDF6CDA, %fd6945, %p2646;
	{
	.reg .b32 %temp; 
	mov.b64 	{%temp, %r448}, %fd2084;
	}
	abs.f64 	%fd2085, %fd2084;
	{ // callseq 414, 0
	.param .b64 param0;
	st.param.f64 	[param0], %fd2085;
	.param .b64 param1;
	st.param.f64 	[param1], 0d4000000000000000;
	.param .b64 retval0;
	call.uni (retval0), 
	__internal_accurate_pow, 
	(
	param0, 
	param1
	);
	ld.param.f64 	%fd6946, [retval0];
	} // callseq 414
	setp.lt.s32 	%p2649, %r448, 0;
	neg.f64 	%fd6948, %fd6946;
	selp.f64 	%fd6949, %fd6948, %fd6946, %p2648;
	selp.f64 	%fd6950, %fd6949, %fd6946, %p2649;
	setp.eq.f64 	%p2650, %fd2084, 0d0000000000000000;
	selp.b32 	%r3883, %r448, 0, %p2648;
	or.b32  	%r3884, %r3883, 2146435072;
	selp.b32 	%r3885, %r3884, %r3883, %p2647;
	mov.b32 	%r3886, 0;
	mov.b64 	%fd6951, {%r3886, %r3885};
	selp.f64 	%fd10567, %fd6951, %fd6950, %p2650;
	add.f64 	%fd6952, %fd2084, 0d4000000000000000;
	{
	.reg .b32 %temp; 
	mov.b64 	{%temp, %r3887}, %fd6952;
	}
	and.b32  	%r3888, %r3887, 2146435072;
	setp.ne.s32 	%p2651, %r3888, 2146435072;
	@%p2651 bra 	$L__BB1_1735;
	setp.num.f64 	%p2652, %fd2084, %fd2084;
	@%p2652 bra 	$L__BB1_1733;
	mov.f64 	%fd6953, 0d4000000000000000;
	add.rn.f64 	%fd10567, %fd2084, %fd6953;
	bra.uni 	$L__BB1_1735;
$L__BB1_1733:
	setp.neu.f64 	%p2653, %fd2085, 0d7FF0000000000000;
	@%p2653 bra 	$L__BB1_1735;
	or.b32  	%r3889, %r94, -2147483648;
	selp.b32 	%r3890, %r3889, %r94, %p23;
	selp.b32 	%r3891, %r3890, %r94, %p2649;
	mov.b32 	%r3892, 0;
	mov.b64 	%fd10567, {%r3892, %r3891};
$L__BB1_1735:
	setp.eq.f64 	%p2655, %fd2084, 0d3FF0000000000000;
	selp.f64 	%fd6954, 0d3FF0000000000000, %fd10567, %p2655;
	mul.f64 	%fd6955, %fd2080, 0dC000000000000000;
	div.rn.f64 	%fd2090, %fd6955, %fd6954;
	fma.rn.f64 	%fd6956, %fd2090, 0d3FF71547652B82FE, 0d4338000000000000;
	{
	.reg .b32 %temp; 
	mov.b64 	{%r449, %temp}, %fd6956;
	}
	mov.f64 	%fd6957, 0dC338000000000000;
	add.rn.f64 	%fd6958, %fd6956, %fd6957;
	fma.rn.f64 	%fd6959, %fd6958, 0dBFE62E42FEFA39EF, %fd2090;
	fma.rn.f64 	%fd6960, %fd6958, 0dBC7ABC9E3B39803F, %fd6959;
	fma.rn.f64 	%fd6961, %fd6960, 0d3E5ADE1569CE2BDF, 0d3E928AF3FCA213EA;
	fma.rn.f64 	%fd6962, %fd6961, %fd6960, 0d3EC71DEE62401315;
	fma.rn.f64 	%fd6963, %fd6962, %fd6960, 0d3EFA01997C89EB71;
	fma.rn.f64 	%fd6964, %fd6963, %fd6960, 0d3F2A01A014761F65;
	fma.rn.f64 	%fd6965, %fd6964, %fd6960, 0d3F56C16C1852B7AF;
	fma.rn.f64 	%fd6966, %fd6965, %fd6960, 0d3F81111111122322;
	fma.rn.f64 	%fd6967, %fd6966, %fd6960, 0d3FA55555555502A1;
	fma.rn.f64 	%fd6968, %fd6967, %fd6960, 0d3FC5555555555511;
	fma.rn.f64 	%fd6969, %fd6968, %fd6960, 0d3FE000000000000B;
	fma.rn.f64 	%fd6970, %fd6969, %fd6960, 0d3FF0000000000000;
	fma.rn.f64 	%fd6971, %fd6970, %fd6960, 0d3FF0000000000000;
	{
	.reg .b32 %temp; 
	mov.b64 	{%r450, %temp}, %fd6971;
	}
	{
	.reg .b32 %temp; 
	mov.b64 	{%temp, %r451}, %fd6971;
	}
	shl.b32 	%r3893, %r449, 20;
	add.s32 	%r3894, %r3893, %r451;
	mov.b64 	%fd10568, {%r450, %r3894};
	{
	.reg .b32 %temp; 
	mov.b64 	{%temp, %r3895}, %fd2090;
	}
	mov.b32 	%f58, %r3895;
	abs.f32 	%f16, %f58;
	setp.lt.f32 	%p2656, %f16, 0f4086232B;
	@%p2656 bra 	$L__BB1_1738;
	setp.lt.f64 	%p2657, %fd2090, 0d0000000000000000;
	add.f64 	%fd6972, %fd2090, 0d7FF0000000000000;
	selp.f64 	%fd10568, 0d0000000000000000, %fd6972, %p2657;
	setp.geu.f32 	%p2658, %f16, 0f40874800;
	@%p2658 bra 	$L__BB1_1738;
	shr.u32 	%r3896, %r449, 31;
	add.s32 	%r3897, %r449, %r3896;
	shr.s32 	%r3898, %r3897, 1;
	shl.b32 	%r3899, %r3898, 20;
	add.s32 	%r3900, %r451, %r3899;
	mov.b64 	%fd6973, {%r450, %r3900};
	sub.s32 	%r3901, %r449, %r3898;
	shl.b32 	%r3902, %r3901, 20;
	add.s32 	%r3903, %r3902, 1072693248;
	mov.b32 	%r3904, 0;
	mov.b64 	%fd6974, {%r3904, %r3903};
	mul.f64 	%fd10568, %fd6974, %fd6973;
$L__BB1_1738:
	ld.param.u32 	%r7935, [_Z13distributor_PdPdS_S_iii_param_5];
	add.s32 	%r452, %r7935, -1;
	mul.f64 	%fd2095, %fd248, 0d3FE0000000000000;
	setp.geu.f64 	%p2659, %fd1985, %fd2095;
	mul.f64 	%fd6975, %fd2055, %fd2068;
	mul.f64 	%fd2096, %fd6975, %fd10568;
	@%p2659 bra 	$L__BB1_1767;
	ld.param.u32 	%r7939, [_Z13distributor_PdPdS_S_iii_param_5];
	setp.lt.s32 	%p2698, %r7939, 1;
	sub.f64 	%fd2097, %fd2095, %fd1985;
	mov.f64 	%fd10574, 0d0000000000000000;
	@%p2698 bra 	$L__BB1_1766;
	setp.eq.s32 	%p2699, %r452, 0;
	{
	.reg .b32 %temp; 
	mov.b64 	{%temp, %r453}, %fd2097;
	}
	abs.f64 	%fd2098, %fd2097;
	mov.f64 	%fd10574, 0d0000000000000000;
	mov.b32 	%r8114, 0;
	@%p2699 bra 	$L__BB1_1757;
	mov.f64 	%fd10574, 0d0000000000000000;
	mov.b32 	%r8113, 0;
$L__BB1_1742:
	setp.neu.f64 	%p2700, %fd2097, 0d0000000000000000;
	setp.lt.s32 	%p2701, %r453, 0;
	mul.wide.u32 	%rd706, %r8113, 8;
	add.s64 	%rd707, %rd284, %rd706;
	ld.f64 	%fd2100, [%rd707];
	add.s32 	%r3967, %r8113, 1;
	cvt.rn.f64.u32 	%fd2101, %r3967;
	{
	.reg .b32 %temp; 
	mov.b64 	{%temp, %r455}, %fd2101;
	}
	shr.u32 	%r3968, %r455, 20;
	and.b32  	%r3969, %r3968, 2047;
	add.s32 	%r3970, %r3969, -1012;
	mov.b64 	%rd708, %fd2101;
	shl.b64 	%rd709, %rd708, %r3970;
	setp.eq.s64 	%p2702, %rd709, -9223372036854775808;
	{ // callseq 418, 0
	.param .b64 param0;
	st.param.f64 	[param0], %fd2098;
	.param .b64 param1;
	st.param.f64 	[param1], %fd2101;
	.param .b64 retval0;
	call.uni (retval0), 
	__internal_accurate_pow, 
	(
	param0, 
	param1
	);
	ld.param.f64 	%fd7007, [retval0];
	} // callseq 418
	and.pred  	%p121, %p2701, %p2702;
	neg.f64 	%fd7009, %fd7007;
	selp.f64 	%fd10571, %fd7009, %fd7007, %p121;
	@%p2700 bra 	$L__BB1_1744;
	selp.b32 	%r3974, %r453, 0, %p2702;
	setp.lt.s32 	%p2704, %r455, 0;
	or.b32  	%r3975, %r3974, 2146435072;
	selp.b32 	%r3976, %r3975, %r3974, %p2704;
	mov.b32 	%r3977, 0;
	mov.b64 	%fd10571, {%r3977, %r3976};
$L__BB1_1744:
	add.f64 	%fd7011, %fd2097, %fd2101;
	{
	.reg .b32 %temp; 
	mov.b64 	{%temp, %r3978}, %fd7011;
	}
	and.b32  	%r3979, %r3978, 2146435072;
	setp.ne.s32 	%p2705, %r3979, 2146435072;
	@%p2705 bra 	$L__BB1_1749;
	setp.num.f64 	%p2706, %fd2097, %fd2097;
	@%p2706 bra 	$L__BB1_1747;
	add.rn.f64 	%fd10571, %fd2097, %fd2101;
	bra.uni 	$L__BB1_1749;
$L__BB1_1747:
	setp.neu.f64 	%p2707, %fd2098, 0d7FF0000000000000;
	@%p2707 bra 	$L__BB1_1749;
	setp.lt.s32 	%p2708, %r455, 0;
	selp.b32 	%r3980, 0, 2146435072, %p2708;
	and.b32  	%r3981, %r455, 2147483647;
	setp.ne.s32 	%p2709, %r3981, 1071644672;
	or.b32  	%r3982, %r3980, -2147483648;
	selp.b32 	%r3983, %r3982, %r3980, %p2709;
	selp.b32 	%r3984, %r3983, %r3980, %p121;
	mov.b32 	%r3985, 0;
	mov.b64 	%fd10571, {%r3985, %r3984};
$L__BB1_1749:
	setp.eq.f64 	%p2710, %fd2097, 0d3FF0000000000000;
	selp.f64 	%fd7014, 0d3FF0000000000000, %fd10571, %p2710;
	div.rn.f64 	%fd7016, %fd2100, %fd2101;
	fma.rn.f64 	%fd2109, %fd7016, %fd7014, %fd10574;
	mul.wide.u32 	%rd713, %r8113, 8;
	add.s64 	%rd714, %rd284, %rd713;
	ld.f64 	%fd2110, [%rd714+8];
	add.s32 	%r8113, %r8113, 2;
	cvt.rn.f64.u32 	%fd2111, %r8113;
	{
	.reg .b32 %temp; 
	mov.b64 	{%temp, %r457}, %fd2111;
	}
	shr.u32 	%r3987, %r457, 20;
	and.b32  	%r3988, %r3987, 2047;
	add.s32 	%r3989, %r3988, -1012;
	mov.b64 	%rd715, %fd2111;
	shl.b64 	%rd716, %rd715, %r3989;
	setp.eq.s64 	%p2713, %rd716, -9223372036854775808;
	{ // callseq 419, 0
	.param .b64 param0;
	st.param.f64 	[param0], %fd2098;
	.param .b64 param1;
	st.param.f64 	[param1], %fd2111;
	.param .b64 retval0;
	call.uni (retval0), 
	__internal_accurate_pow, 
	(
	param0, 
	param1
	);
	ld.param.f64 	%fd7017, [retval0];
	} // callseq 419
	and.pred  	%p122, %p2701, %p2713;
	neg.f64 	%fd7019, %fd7017;
	selp.f64 	%fd10573, %fd7019, %fd7017, %p122;
	@%p2700 bra 	$L__BB1_1751;
	selp.b32 	%r3993, %r453, 0, %p2713;
	setp.lt.s32 	%p2715, %r457, 0;
	or.b32  	%r3994, %r3993, 2146435072;
	selp.b32 	%r3995, %r3994, %r3993, %p2715;
	mov.b32 	%r3996, 0;
	mov.b64 	%fd10573, {%r3996, %r3995};
$L__BB1_1751:
	mul.f64 	%fd7020, %fd248, 0d3FE0000000000000;
	sub.f64 	%fd2115, %fd7020, %fd1985;
	add.f64 	%fd7021, %fd2115, %fd2111;
	{
	.reg .b32 %temp; 
	mov.b64 	{%temp, %r3997}, %fd7021;
	}
	and.b32  	%r3998, %r3997, 2146435072;
	setp.ne.s32 	%p2716, %r3998, 2146435072;
	@%p2716 bra 	$L__BB1_1756;
	setp.nan.f64 	%p2717, %fd2115, %fd2115;
	@%p2717 bra 	$L__BB1_1755;
	setp.neu.f64 	%p2718, %fd2098, 0d7FF0000000000000;
	@%p2718 bra 	$L__BB1_1756;
	setp.lt.s32 	%p2719, %r457, 0;
	selp.b32 	%r3999, 0, 2146435072, %p2719;
	and.b32  	%r4000, %r457, 2147483647;
	setp.ne.s32 	%p2720, %r4000, 1071644672;
	or.b32  	%r4001, %r3999, -2147483648;
	selp.b32 	%r4002, %r4001, %r3999, %p2720;
	selp.b32 	%r4003, %r4002, %r3999, %p122;
	mov.b32 	%r4004, 0;
	mov.b64 	%fd10573, {%r4004, %r4003};
	bra.uni 	$L__BB1_1756;
$L__BB1_1755:
	add.rn.f64 	%fd10573, %fd2115, %fd2111;
$L__BB1_1756:
	ld.param.u32 	%r7940, [_Z13distributor_PdPdS_S_iii_param_5];
	setp.eq.f64 	%p2721, %fd2115, 0d3FF0000000000000;
	selp.f64 	%fd7022, 0d3FF0000000000000, %fd10573, %p2721;
	div.rn.f64 	%fd7023, %fd2110, %fd2111;
	fma.rn.f64 	%fd10574, %fd7023, %fd7022, %fd2109;
	and.b32  	%r8114, %r7940, 2147483646;
	setp.ne.s32 	%p2722, %r8113, %r8114;
	@%p2722 bra 	$L__BB1_1742;
$L__BB1_1757:
	ld.param.u32 	%r7941, [_Z13distributor_PdPdS_S_iii_param_5];
	and.b32  	%r4005, %r7941, 1;
	setp.eq.b32 	%p2723, %r4005, 1;
	not.pred 	%p2724, %p2723;
	@%p2724 bra 	$L__BB1_1766;
	mul.f64 	%fd7024, %fd248, 0d3FE0000000000000;
	sub.f64 	%fd2122, %fd7024, %fd1985;
	setp.neu.f64 	%p2725, %fd2122, 0d0000000000000000;
	setp.lt.s32 	%p2726, %r453, 0;
	mul.wide.u32 	%rd720, %r8114, 8;
	add.s64 	%rd721, %rd284, %rd720;
	ld.f64 	%fd2123, [%rd721];
	add.s32 	%r4006, %r8114, 1;
	cvt.rn.f64.u32 	%fd2124, %r4006;
	{
	.reg .b32 %temp; 
	mov.b64 	{%temp, %r460}, %fd2124;
	}
	shr.u32 	%r4007, %r460, 20;
	and.b32  	%r4008, %r4007, 2047;
	add.s32 	%r4009, %r4008, -1012;
	mov.b64 	%rd722, %fd2124;
	shl.b64 	%rd723, %rd722, %r4009;
	setp.eq.s64 	%p2727, %rd723, -9223372036854775808;
	{ // callseq 420, 0
	.param .b64 param0;
	st.param.f64 	[param0], %fd2098;
	.param .b64 param1;
	st.param.f64 	[param1], %fd2124;
	.param .b64 retval0;
	call.uni (retval0), 
	__internal_accurate_pow, 
	(
	param0, 
	param1
	);
	ld.param.f64 	%fd7025, [retval0];
	} // callseq 420
	and.pred  	%p123, %p2726, %p2727;
	neg.f64 	%fd7027, %fd7025;
	selp.f64 	%fd10577, %fd7027, %fd7025, %p123;
	@%p2725 bra 	$L__BB1_1760;
	selp.b32 	%r4013, %r453, 0, %p2727;
	setp.lt.s32 	%p2729, %r460, 0;
	or.b32  	%r4014, %r4013, 2146435072;
	selp.b32 	%r4015, %r4014, %r4013, %p2729;
	mov.b32 	%r4016, 0;
	mov.b64 	%fd10577, {%r4016, %r4015};
$L__BB1_1760:
	add.f64 	%fd7028, %fd2122, %fd2124;
	{
	.reg .b32 %temp; 
	mov.b64 	{%temp, %r4017}, %fd7028;
	}
	and.b32  	%r4018, %r4017, 2146435072;
	setp.ne.s32 	%p2730, %r4018, 2146435072;
	@%p2730 bra 	$L__BB1_1765;
	setp.nan.f64 	%p2731, %fd2122, %fd2122;
	@%p2731 bra 	$L__BB1_1764;
	setp.neu.f64 	%p2732, %fd2098, 0d7FF0000000000000;
	@%p2732 bra 	$L__BB1_1765;
	setp.lt.s32 	%p2733, %r460, 0;
	selp.b32 	%r4019, 0, 2146435072, %p2733;
	and.b32  	%r4020, %r460, 2147483647;
	setp.ne.s32 	%p2734, %r4020, 1071644672;
	or.b32  	%r4021, %r4019, -2147483648;
	selp.b32 	%r4022, %r4021, %r4019, %p2734;
	selp.b32 	%r4023, %r4022, %r4019, %p123;
	mov.b32 	%r4024, 0;
	mov.b64 	%fd10577, {%r4024, %r4023};
	bra.uni 	$L__BB1_1765;
$L__BB1_1764:
	add.rn.f64 	%fd10577, %fd2122, %fd2124;
$L__BB1_1765:
	setp.eq.f64 	%p2735, %fd2122, 0d3FF0000000000000;
	selp.f64 	%fd7029, 0d3FF0000000000000, %fd10577, %p2735;
	div.rn.f64 	%fd7030, %fd2123, %fd2124;
	fma.rn.f64 	%fd10574, %fd7030, %fd7029, %fd10574;
$L__BB1_1766:
	ld.param.f64 	%fd10006, [_Z13distributor_PdPdS_S_iii_param_0];
	mul.f64 	%fd7031, %fd10006, 0d3FE0000000000000;
	sub.f64 	%fd10589, %fd7031, %fd10574;
	bra.uni 	$L__BB1_1795;
$L__BB1_1767:
	ld.param.u32 	%r7936, [_Z13distributor_PdPdS_S_iii_param_5];
	setp.lt.s32 	%p2660, %r7936, 1;
	sub.f64 	%fd2134, %fd1985, %fd2095;
	mov.f64 	%fd10584, 0d0000000000000000;
	@%p2660 bra 	$L__BB1_1794;
	setp.eq.s32 	%p2661, %r452, 0;
	{
	.reg .b32 %temp; 
	mov.b64 	{%temp, %r461}, %fd2134;
	}
	abs.f64 	%fd2135, %fd2134;
	mov.f64 	%fd10584, 0d0000000000000000;
	mov.b32 	%r8116, 0;
	@%p2661 bra 	$L__BB1_1785;
	mov.f64 	%fd10584, 0d0000000000000000;
	mov.b32 	%r8115, 0;
$L__BB1_1770:
	fma.rn.f64 	%fd6980, %fd248, 0dBFE0000000000000, %fd1985;
	setp.neu.f64 	%p2662, %fd6980, 0d0000000000000000;
	setp.lt.s32 	%p2663, %r461, 0;
	mul.wide.u32 	%rd685, %r8115, 8;
	add.s64 	%rd686, %rd284, %rd685;
	ld.f64 	%fd2137, [%rd686];
	add.s32 	%r3907, %r8115, 1;
	cvt.rn.f64.u32 	%fd2138, %r3907;
	{
	.reg .b32 %temp; 
	mov.b64 	{%temp, %r463}, %fd2138;
	}
	shr.u32 	%r3908, %r463, 20;
	and.b32  	%r3909, %r3908, 2047;
	add.s32 	%r3910, %r3909, -1012;
	mov.b64 	%rd687, %fd2138;
	shl.b64 	%rd688, %rd687, %r3910;
	setp.eq.s64 	%p2664, %rd688, -9223372036854775808;
	{ // callseq 415, 0
	.param .b64 param0;
	st.param.f64 	[param0], %fd2135;
	.param .b64 param1;
	st.param.f64 	[param1], %fd2138;
	.param .b64 retval0;
	call.uni (retval0), 
	__internal_accurate_pow, 
	(
	param0, 
	param1
	);
	ld.param.f64 	%fd6981, [retval0];
	} // callseq 415
	and.pred  	%p124, %p2663, %p2664;
	neg.f64 	%fd6983, %fd6981;
	selp.f64 	%fd10581, %fd6983, %fd6981, %p124;
	@%p2662 bra 	$L__BB1_1772;
	selp.b32 	%r3914, %r461, 0, %p2664;
	setp.lt.s32 	%p2666, %r463, 0;
	or.b32  	%r3915, %r3914, 2146435072;
	selp.b32 	%r3916, %r3915, %r3914, %p2666;
	mov.b32 	%r3917, 0;
	mov.b64 	%fd10581, {%r3917, %r3916};
$L__BB1_1772:
	add.f64 	%fd6984, %fd6980, %fd2138;
	{
	.reg .b32 %temp; 
	mov.b64 	{%temp, %r3918}, %fd6984;
	}
	and.b32  	%r3919, %r3918, 2146435072;
	setp.ne.s32 	%p2667, %r3919, 2146435072;
	@%p2667 bra 	$L__BB1_1777;
	setp.num.f64 	%p2668, %fd6980, %fd6980;
	@%p2668 bra 	$L__BB1_1775;
	add.rn.f64 	%fd10581, %fd6980, %fd2138;
	bra.uni 	$L__BB1_1777;
$L__BB1_1775:
	setp.neu.f64 	%p2669, %fd2135, 0d7FF0000000000000;
	@%p2669 bra 	$L__BB1_1777;
	setp.lt.s32 	%p2670, %r463, 0;
	selp.b32 	%r3920, 0, 2146435072, %p2670;
	and.b32  	%r3921, %r463, 2147483647;
	setp.ne.s32 	%p2671, %r3921, 1071644672;
	or.b32  	%r3922, %r3920, -2147483648;
	selp.b32 	%r3923, %r3922, %r3920, %p2671;
	selp.b32 	%r3924, %r3923, %r3920, %p124;
	mov.b32 	%r3925, 0;
	mov.b64 	%fd10581, {%r3925, %r3924};
$L__BB1_1777:
	setp.eq.f64 	%p2672, %fd6980, 0d3FF0000000000000;
	selp.f64 	%fd6986, 0d3FF0000000000000, %fd10581, %p2672;
	div.rn.f64 	%fd6988, %fd2137, %fd2138;
	fma.rn.f64 	%fd2146, %fd6988, %fd6986, %fd10584;
	ld.f64 	%fd2147, [%rd686+8];
	add.s32 	%r8115, %r8115, 2;
	cvt.rn.f64.u32 	%fd2148, %r8115;
	{
	.reg .b32 %temp; 
	mov.b64 	{%temp, %r465}, %fd2148;
	}
	shr.u32 	%r3927, %r465, 20;
	and.b32  	%r3928, %r3927, 2047;
	add.s32 	%r3929, %r3928, -1012;
	mov.b64 	%rd694, %fd2148;
	shl.b64 	%rd695, %rd694, %r3929;
	setp.eq.s64 	%p2675, %rd695, -9223372036854775808;
	{ // callseq 416, 0
	.param .b64 param0;
	st.param.f64 	[param0], %fd2135;
	.param .b64 param1;
	st.param.f64 	[param1], %fd2148;
	.param .b64 retval0;
	call.uni (retval0), 
	__internal_accurate_pow, 
	(
	param0, 
	param1
	);
	ld.param.f64 	%fd6989, [retval0];
	} // callseq 416
	and.pred  	%p125, %p2663, %p2675;
	neg.f64 	%fd6991, %fd6989;
	selp.f64 	%fd10583, %fd6991, %fd6989, %p125;
	@%p2662 bra 	$L__BB1_1779;
	selp.b32 	%r3933, %r461, 0, %p2675;
	setp.lt.s32 	%p2677, %r465, 0;
	or.b32  	%r3934, %r3933, 2146435072;
	selp.b32 	%r3935, %r3934, %r3933, %p2677;
	mov.b32 	%r3936, 0;
	mov.b64 	%fd10583, {%r3936, %r3935};
$L__BB1_1779:
	fma.rn.f64 	%fd2152, %fd248, 0dBFE0000000000000, %fd1985;
	add.f64 	%fd6992, %fd2152, %fd2148;
	{
	.reg .b32 %temp; 
	mov.b64 	{%temp, %r3937}, %fd6992;
	}
	and.b32  	%r3938, %r3937, 2146435072;
	setp.ne.s32 	%p2678, %r3938, 2146435072;
	@%p2678 bra 	$L__BB1_1784;
	setp.nan.f64 	%p2679, %fd2152, %fd2152;
	@%p2679 bra 	$L__BB1_1783;
	setp.neu.f64 	%p2680, %fd2135, 0d7FF0000000000000;
	@%p2680 bra 	$L__BB1_1784;
	setp.lt.s32 	%p2681, %r465, 0;
	selp.b32 	%r3939, 0, 2146435072, %p2681;
	and.b32  	%r3940, %r465, 2147483647;
	setp.ne.s32 	%p2682, %r3940, 1071644672;
	or.b32  	%r3941, %r3939, -2147483648;
	selp.b32 	%r3942, %r3941, %r3939, %p2682;
	selp.b32 	%r3943, %r3942, %r3939, %p125;
	mov.b32 	%r3944, 0;
	mov.b64 	%fd10583, {%r3944, %r3943};
	bra.uni 	$L__BB1_1784;
$L__BB1_1783:
	add.rn.f64 	%fd10583, %fd2152, %fd2148;
$L__BB1_1784:
	ld.param.u32 	%r7937, [_Z13distributor_PdPdS_S_iii_param_5];
	setp.eq.f64 	%p2683, %fd2152, 0d3FF0000000000000;
	selp.f64 	%fd6993, 0d3FF0000000000000, %fd10583, %p2683;
	div.rn.f64 	%fd6994, %fd2147, %fd2148;
	fma.rn.f64 	%fd10584, %fd6994, %fd6993, %fd2146;
	and.b32  	%r8116, %r7937, 2147483646;
	setp.ne.s32 	%p2684, %r8115, %r8116;
	@%p2684 bra 	$L__BB1_1770;
$L__BB1_1785:
	ld.param.u32 	%r7938, [_Z13distributor_PdPdS_S_iii_param_5];
	and.b32  	%r3945, %r7938, 1;
	setp.eq.b32 	%p2685, %r3945, 1;
	not.pred 	%p2686, %p2685;
	@%p2686 bra 	$L__BB1_1794;
	fma.rn.f64 	%fd2159, %fd248, 0dBFE0000000000000, %fd1985;
	setp.neu.f64 	%p2687, %fd2159, 0d0000000000000000;
	setp.lt.s32 	%p2688, %r461, 0;
	mul.wide.u32 	%rd699, %r8116, 8;
	add.s64 	%rd700, %rd284, %rd699;
	ld.f64 	%fd2160, [%rd700];
	add.s32 	%r3946, %r8116, 1;
	cvt.rn.f64.u32 	%fd2161, %r3946;
	{
	.reg .b32 %temp; 
	mov.b64 	{%temp, %r468}, %fd2161;
	}
	shr.u32 	%r3947, %r468, 20;
	and.b32  	%r3948, %r3947, 2047;
	add.s32 	%r3949, %r3948, -1012;
	mov.b64 	%rd701, %fd2161;
	shl.b64 	%rd702, %rd701, %r3949;
	setp.eq.s64 	%p2689, %rd702, -9223372036854775808;
	{ // callseq 417, 0
	.param .b64 param0;
	st.param.f64 	[param0], %fd2135;
	.param .b64 param1;
	st.param.f64 	[param1], %fd2161;
	.param .b64 retval0;
	call.uni (retval0), 
	__internal_accurate_pow, 
	(
	param0, 
	param1
	);
	ld.param.f64 	%fd6995, [retval0];
	} // callseq 417
	and.pred  	%p126, %p2688, %p2689;
	neg.f64 	%fd6997, %fd6995;
	selp.f64 	%fd10587, %fd6997, %fd6995, %p126;
	@%p2687 bra 	$L__BB1_1788;
	selp.b32 	%r3953, %r461, 0, %p2689;
	setp.lt.s32 	%p2691, %r468, 0;
	or.b32  	%r3954, %r3953, 2146435072;
	selp.b32 	%r3955, %r3954, %r3953, %p2691;
	mov.b32 	%r3956, 0;
	mov.b64 	%fd10587, {%r3956, %r3955};
$L__BB1_1788:
	add.f64 	%fd6998, %fd2159, %fd2161;
	{
	.reg .b32 %temp; 
	mov.b64 	{%temp, %r3957}, %fd6998;
	}
	and.b32  	%r3958, %r3957, 2146435072;
	setp.ne.s32 	%p2692, %r3958, 2146435072;
	@%p2692 bra 	$L__BB1_1793;
	setp.nan.f64 	%p2693, %fd2159, %fd2159;
	@%p2693 bra 	$L__BB1_1792;
	setp.neu.f64 	%p2694, %fd2135, 0d7FF0000000000000;
	@%p2694 bra 	$L__BB1_1793;
	setp.lt.s32 	%p2695, %r468, 0;
	selp.b32 	%r3959, 0, 2146435072, %p2695;
	and.b32  	%r3960, %r468, 2147483647;
	setp.ne.s32 	%p2696, %r3960, 1071644672;
	or.b32  	%r3961, %r3959, -2147483648;
	selp.b32 	%r3962, %r3961, %r3959, %p2696;
	selp.b32 	%r3963, %r3962, %r3959, %p126;
	mov.b32 	%r3964, 0;
	mov.b64 	%fd10587, {%r3964, %r3963};
	bra.uni 	$L__BB1_1793;
$L__BB1_1792:
	add.rn.f64 	%fd10587, %fd2159, %fd2161;
$L__BB1_1793:
	setp.eq.f64 	%p2697, %fd2159, 0d3FF0000000000000;
	selp.f64 	%fd6999, 0d3FF0000000000000, %fd10587, %p2697;
	div.rn.f64 	%fd7000, %fd2160, %fd2161;
	fma.rn.f64 	%fd10584, %fd7000, %fd6999, %fd10584;
$L__BB1_1794:
	ld.param.f64 	%fd10005, [_Z13distributor_PdPdS_S_iii_param_0];
	fma.rn.f64 	%fd10589, %fd10005, 0d3FE0000000000000, %fd10584;
$L__BB1_1795:
	setp.lt.s32 	%p2736, %r75, 0;
	selp.b32 	%r469, 0, 2146435072, %p2736;
	setp.ne.s32 	%p2737, %r443, 2146435072;
	sub.f64 	%fd2172, %fd1979, %fd10589;
	mov.f64 	%fd10590, %fd10625;
	@%p2737 bra 	$L__BB1_1800;
	setp.num.f64 	%p2738, %fd2056, %fd2056;
	@%p2738 bra 	$L__BB1_1798;
	mov.f64 	%fd7032, 0d4000000000000000;
	add.rn.f64 	%fd10590, %fd2056, %fd7032;
	bra.uni 	$L__BB1_1800;
$L__BB1_1798:
	setp.neu.f64 	%p2739, %fd2057, 0d7FF0000000000000;
	mov.f64 	%fd10590, %fd10625;
	@%p2739 bra 	$L__BB1_1800;
	setp.lt.s32 	%p2740, %r442, 0;
	or.b32  	%r4025, %r469, -2147483648;
	selp.b32 	%r4026, %r4025, %r469, %p23;
	selp.b32 	%r4027, %r4026, %r469, %p2740;
	mov.b32 	%r4028, 0;
	mov.b64 	%fd10590, {%r4028, %r4027};
$L__BB1_1800:
	setp.eq.f64 	%p2741, %fd2056, 0d3FF0000000000000;
	setp.lt.s32 	%p2742, %r76, 0;
	and.b32  	%r4029, %r76, 2146435072;
	setp.eq.s32 	%p2743, %r4029, 1072693248;
	add.f64 	%fd7033, %fd10590, 0d3FF0000000000000;
	sqrt.rn.f64 	%fd7034, %fd7033;
	mul.f64 	%fd7035, %fd7034, 0d3FF8000000000000;
	selp.f64 	%fd2176, 0d4000F876CCDF6CDA, %fd7035, %p2741;
	{
	.reg .b32 %temp; 
	mov.b64 	{%temp, %r470}, %fd2176;
	}
	abs.f64 	%fd2177, %fd2176;
	{ // callseq 421, 0
	.param .b64 param0;
	st.param.f64 	[param0], %fd2177;
	.param .b64 param1;
	st.param.f64 	[param1], 0d4010000000000000;
	.param .b64 retval0;
	call.uni (retval0), 
	__internal_accurate_pow, 
	(
	param0, 
	param1
	);
	ld.param.f64 	%fd7036, [retval0];
	} // callseq 421
	setp.lt.s32 	%p2744, %r470, 0;
	neg.f64 	%fd7038, %fd7036;
	selp.f64 	%fd7039, %fd7038, %fd7036, %p2743;
	selp.f64 	%fd7040, %fd7039, %fd7036, %p2744;
	setp.eq.f64 	%p2745, %fd2176, 0d0000000000000000;
	selp.b32 	%r4030, %r470, 0, %p2743;
	or.b32  	%r4031, %r4030, 2146435072;
	selp.b32 	%r4032, %r4031, %r4030, %p2742;
	mov.b32 	%r4033, 0;
	mov.b64 	%fd7041, {%r4033, %r4032};
	selp.f64 	%fd10591, %fd7041, %fd7040, %p2745;
	add.f64 	%fd7042, %fd2176, 0d4010000000000000;
	{
	.reg .b32 %temp; 
	mov.b64 	{%temp, %r4034}, %fd7042;
	}
	and.b32  	%r4035, %r4034, 2146435072;
	setp.ne.s32 	%p2746, %r4035, 2146435072;
	@%p2746 bra 	$L__BB1_1805;
	setp.num.f64 	%p2747, %fd2176, %fd2176;
	@%p2747 bra 	$L__BB1_1803;
	mov.f64 	%fd7043, 0d4010000000000000;
	add.rn.f64 	%fd10591, %fd2176, %fd7043;
	bra.uni 	$L__BB1_1805;
$L__BB1_1803:
	setp.neu.f64 	%p2748, %fd2177, 0d7FF0000000000000;
	@%p2748 bra 	$L__BB1_1805;
	selp.b32 	%r4036, 0, 2146435072, %p2742;
	or.b32  	%r4037, %r4036, -2147483648;
	selp.b32 	%r4038, %r4037, %r4036, %p24;
	selp.b32 	%r4039, %r4038, %r4036, %p2744;
	mov.b32 	%r4040, 0;
	mov.b64 	%fd10591, {%r4040, %r4039};
$L__BB1_1805:
	or.b32  	%r471, %r469, -2147483648;
	and.b32  	%r4041, %r75, 2146435072;
	setp.eq.s32 	%p2752, %r4041, 1062207488;
	setp.eq.f64 	%p2753, %fd2176, 0d3FF0000000000000;
	selp.f64 	%fd7044, 0d3FF0000000000000, %fd10591, %p2753;
	div.rn.f64 	%fd7045, %fd249, %fd7044;
	mul.f64 	%fd2182, %fd7045, 0d4010000000000000;
	{
	.reg .b32 %temp; 
	mov.b64 	{%temp, %r472}, %fd2172;
	}
	abs.f64 	%fd2183, %fd2172;
	{ // callseq 422, 0
	.param .b64 param0;
	st.param.f64 	[param0], %fd2183;
	.param .b64 param1;
	st.param.f64 	[param1], 0d4000000000000000;
	.param .b64 retval0;
	call.uni (retval0), 
	__internal_accurate_pow, 
	(
	param0, 
	param1
	);
	ld.param.f64 	%fd7046, [retval0];
	} // callseq 422
	setp.lt.s32 	%p2754, %r472, 0;
	neg.f64 	%fd7048, %fd7046;
	selp.f64 	%fd7049, %fd7048, %fd7046, %p2752;
	selp.f64 	%fd7050, %fd7049, %fd7046, %p2754;
	setp.eq.f64 	%p2755, %fd2172, 0d0000000000000000;
	selp.b32 	%r4042, %r472, 0, %p2752;
	or.b32  	%r4043, %r4042, 2146435072;
	selp.b32 	%r4044, %r4043, %r4042, %p2736;
	mov.b32 	%r4045, 0;
	mov.b64 	%fd7051, {%r4045, %r4044};
	selp.f64 	%fd10592, %fd7051, %fd7050, %p2755;
	add.f64 	%fd7052, %fd2172, 0d4000000000000000;
	{
	.reg .b32 %temp; 
	mov.b64 	{%temp, %r4046}, %fd7052;
	}
	and.b32  	%r4047, %r4046, 2146435072;
	setp.ne.s32 	%p2756, %r4047, 2146435072;
	@%p2756 bra 	$L__BB1_1810;
	setp.num.f64 	%p2757, %fd2172, %fd2172;
	@%p2757 bra 	$L__BB1_1808;
	mov.f64 	%fd7053, 0d4000000000000000;
	add.rn.f64 	%fd10592, %fd2172, %fd7053;
	bra.uni 	$L__BB1_1810;
$L__BB1_1808:
	setp.neu.f64 	%p2758, %fd2183, 0d7FF0000000000000;
	@%p2758 bra 	$L__BB1_1810;
	selp.b32 	%r4048, %r471, %r469, %p23;
	selp.b32 	%r4049, %r4048, %r469, %p2754;
	mov.b32 	%r4050, 0;
	mov.b64 	%fd10592, {%r4050, %r4049};
$L__BB1_1810:
	setp.ne.s32 	%p2760, %r447, 2146435072;
	setp.eq.f64 	%p2761, %fd2172, 0d3FF0000000000000;
	selp.f64 	%fd2188, 0d3FF0000000000000, %fd10592, %p2761;
	mov.f64 	%fd10593, %fd10624;
	@%p2760 bra 	$L__BB1_1815;
	setp.num.f64 	%p2762, %fd1981, %fd1981;
	@%p2762 bra 	$L__BB1_1813;
	mov.f64 	%fd7054, 0d4000000000000000;
	add.rn.f64 	%fd10593, %fd1981, %fd7054;
	bra.uni 	$L__BB1_1815;
$L__BB1_1813:
	setp.neu.f64 	%p2763, %fd2075, 0d7FF0000000000000;
	mov.f64 	%fd10593, %fd10624;
	@%p2763 bra 	$L__BB1_1815;
	setp.lt.s32 	%p2764, %r446, 0;
	selp.b32 	%r4051, %r471, %r469, %p23;
	selp.b32 	%r4052, %r4051, %r469, %p2764;
	mov.b32 	%r4053, 0;
	mov.b64 	%fd10593, {%r4053, %r4052};
$L__BB1_1815:
	setp.eq.f64 	%p2765, %fd1981, 0d3FF0000000000000;
	selp.f64 	%fd7055, 0d3FF0000000000000, %fd10593, %p2765;
	add.f64 	%fd2192, %fd2188, %fd7055;
	mov.f64 	%fd10594, %fd10625;
	@%p2737 bra 	$L__BB1_1820;
	setp.num.f64 	%p2767, %fd2056, %fd2056;
	@%p2767 bra 	$L__BB1_1818;
	mov.f64 	%fd7056, 0d4000000000000000;
	add.rn.f64 	%fd10594, %fd2056, %fd7056;
	bra.uni 	$L__BB1_1820;
$L__BB1_1818:
	setp.neu.f64 	%p2768, %fd2057, 0d7FF0000000000000;
	mov.f64 	%fd10594, %fd10625;
	@%p2768 bra 	$L__BB1_1820;
	setp.lt.s32 	%p2769, %r442, 0;
	selp.b32 	%r4054, %r471, %r469, %p23;
	selp.b32 	%r4055, %r4054, %r469, %p2769;
	mov.b32 	%r4056, 0;
	mov.b64 	%fd10594, {%r4056, %r4055};
$L__BB1_1820:
	setp.eq.f64 	%p2770, %fd2056, 0d3FF0000000000000;
	setp.lt.s32 	%p2771, %r75, 0;
	add.f64 	%fd7057, %fd10594, 0d3FF0000000000000;
	sqrt.rn.f64 	%fd7058, %fd7057;
	mul.f64 	%fd7059, %fd7058, 0d3FF8000000000000;
	selp.f64 	%fd2196, 0d4000F876CCDF6CDA, %fd7059, %p2770;
	{
	.reg .b32 %temp; 
	mov.b64 	{%temp, %r473}, %fd2196;
	}
	abs.f64 	%fd2197, %fd2196;
	{ // callseq 423, 0
	.param .b64 param0;
	st.param.f64 	[param0], %fd2197;
	.param .b64 param1;
	st.param.f64 	[param1], 0d4000000000000000;
	.param .b64 retval0;
	call.uni (retval0), 
	__internal_accurate_pow, 
	(
	param0, 
	param1
	);
	ld.param.f64 	%fd7060, [retval0];
	} // callseq 423
	setp.lt.s32 	%p2773, %r473, 0;
	neg.f64 	%fd7062, %fd7060;
	selp.f64 	%fd7063, %fd7062, %fd7060, %p2752;
	selp.f64 	%fd7064, %fd7063, %fd7060, %p2773;
	setp.eq.f64 	%p2774, %fd2196, 0d0000000000000000;
	selp.b32 	%r4058, %r473, 0, %p2752;
	or.b32  	%r4059, %r4058, 2146435072;
	selp.b32 	%r4060, %r4059, %r4058, %p2771;
	mov.b32 	%r4061, 0;
	mov.b64 	%fd7065, {%r4061, %r4060};
	selp.f64 	%fd10595, %fd7065, %fd7064, %p2774;
	add.f64 	%fd7066, %fd2196, 0d4000000000000000;
	{
	.reg .b32 %temp; 
	mov.b64 	{%temp, %r4062}, %fd7066;
	}
	and.b32  	%r4063, %r4062, 2146435072;
	setp.ne.s32 	%p2775, %r4063, 2146435072;
	@%p2775 bra 	$L__BB1_1825;
	setp.num.f64 	%p2776, %fd2196, %fd2196;
	@%p2776 bra 	$L__BB1_1823;
	mov.f64 	%fd7067, 0d4000000000000000;
	add.rn.f64 	%fd10595, %fd2196, %fd7067;
	bra.uni 	$L__BB1_1825;
$L__BB1_1823:
	setp.neu.f64 	%p2777, %fd2197, 0d7FF0000000000000;
	@%p2777 bra 	$L__BB1_1825;
	selp.b32 	%r4065, %r471, %r469, %p23;
	selp.b32 	%r4066, %r4065, %r469, %p2773;
	mov.b32 	%r4067, 0;
	mov.b64 	%fd10595, {%r4067, %r4066};
$L__BB1_1825:
	setp.eq.f64 	%p2779, %fd2196, 0d3FF0000000000000;
	selp.f64 	%fd7068, 0d3FF0000000000000, %fd10595, %p2779;
	mul.f64 	%fd7069, %fd2192, 0dC000000000000000;
	div.rn.f64 	%fd2202, %fd7069, %fd7068;
	fma.rn.f64 	%fd7070, %fd2202, 0d3FF71547652B82FE, 0d4338000000000000;
	{
	.reg .b32 %temp; 
	mov.b64 	{%r474, %temp}, %fd7070;
	}
	mov.f64 	%fd7071, 0dC338000000000000;
	add.rn.f64 	%fd7072, %fd7070, %fd7071;
	fma.rn.f64 	%fd7073, %fd7072, 0dBFE62E42FEFA39EF, %fd2202;
	fma.rn.f64 	%fd7074, %fd7072, 0dBC7ABC9E3B39803F, %fd7073;
	fma.rn.f64 	%fd7075, %fd7074, 0d3E5ADE1569CE2BDF, 0d3E928AF3FCA213EA;
	fma.rn.f64 	%fd7076, %fd7075, %fd7074, 0d3EC71DEE62401315;
	fma.rn.f64 	%fd7077, %fd7076, %fd7074, 0d3EFA01997C89EB71;
	fma.rn.f64 	%fd7078, %fd7077, %fd7074, 0d3F2A01A014761F65;
	fma.rn.f64 	%fd7079, %fd7078, %fd7074, 0d3F56C16C1852B7AF;
	fma.rn.f64 	%fd7080, %fd7079, %fd7074, 0d3F81111111122322;
	fma.rn.f64 	%fd7081, %fd7080, %fd7074, 0d3FA55555555502A1;
	fma.rn.f64 	%fd7082, %fd7081, %fd7074, 0d3FC5555555555511;
	fma.rn.f64 	%fd7083, %fd7082, %fd7074, 0d3FE000000000000B;
	fma.rn.f64 	%fd7084, %fd7083, %fd7074, 0d3FF0000000000000;
	fma.rn.f64 	%fd7085, %fd7084, %fd7074, 0d3FF0000000000000;
	{
	.reg .b32 %temp; 
	mov.b64 	{%r475, %temp}, %fd7085;
	}
	{
	.reg .b32 %temp; 
	mov.b64 	{%temp, %r476}, %fd7085;
	}
	shl.b32 	%r4068, %r474, 20;
	add.s32 	%r4069, %r4068, %r476;
	mov.b64 	%fd10596, {%r475, %r4069};
	{
	.reg .b32 %temp; 
	mov.b64 	{%temp, %r4070}, %fd2202;
	}
	mov.b32 	%f59, %r4070;
	abs.f32 	%f17, %f59;
	setp.lt.f32 	%p2780, %f17, 0f4086232B;
	@%p2780 bra 	$L__BB1_1828;
	setp.lt.f64 	%p2781, %fd2202, 0d0000000000000000;
	add.f64 	%fd7086, %fd2202, 0d7FF0000000000000;
	selp.f64 	%fd10596, 0d0000000000000000, %fd7086, %p2781;
	setp.geu.f32 	%p2782, %f17, 0f40874800;
	@%p2782 bra 	$L__BB1_1828;
	shr.u32 	%r4071, %r474, 31;
	add.s32 	%r4072, %r474, %r4071;
	shr.s32 	%r4073, %r4072, 1;
	shl.b32 	%r4074, %r4073, 20;
	add.s32 	%r4075, %r476, %r4074;
	mov.b64 	%fd7087, {%r475, %r4075};
	sub.s32 	%r4076, %r474, %r4073;
	shl.b32 	%r4077, %r4076, 20;
	add.s32 	%r4078, %r4077, 1072693248;
	mov.b32 	%r4079, 0;
	mov.b64 	%fd7088, {%r4079, %r4078};
	mul.f64 	%fd10596, %fd7088, %fd7087;
$L__BB1_1828:
	ld.param.u32 	%r7942, [_Z13distributor_PdPdS_S_iii_param_5];
	add.s32 	%r477, %r7942, -1;
	mul.f64 	%fd2207, %fd248, 0d3FE0000000000000;
	setp.geu.f64 	%p2783, %fd1985, %fd2207;
	mul.f64 	%fd7089, %fd1981, %fd2182;
	mul.f64 	%fd2208, %fd7089, %fd10596;
	@%p2783 bra 	$L__BB1_1857;
	ld.param.u32 	%r7946, [_Z13distributor_PdPdS_S_iii_param_5];
	setp.lt.s32 	%p2822, %r7946, 1;
	sub.f64 	%fd2209, %fd2207, %fd1985;
	mov.f64 	%fd10602, 0d0000000000000000;
	@%p2822 bra 	$L__BB1_1856;
	setp.eq.s32 	%p2823, %r477, 0;
	{
	.reg .b32 %temp; 
	mov.b64 	{%temp, %r478}, %fd2209;
	}
	abs.f64 	%fd2210, %fd2209;
	mov.f64 	%fd10602, 0d0000000000000000;
	mov.b32 	%r8118, 0;
	@%p2823 bra 	$L__BB1_1847;
	mov.f64 	%fd10602, 0d0000000000000000;
	mov.b32 	%r8117, 0;
$L__BB1_1832:
	setp.neu.f64 	%p2824, %fd2209, 0d0000000000000000;
	setp.lt.s32 	%p2825, %r478, 0;
	mul.wide.u32 	%rd748, %r8117, 8;
	add.s64 	%rd749, %rd284, %rd748;
	ld.f64 	%fd2212, [%rd749];
	add.s32 	%r4143, %r8117, 1;
	cvt.rn.f64.u32 	%fd2213, %r4143;
	{
	.reg .b32 %temp; 
	mov.b64 	{%temp, %r480}, %fd2213;
	}
	shr.u32 	%r4144, %r480, 20;
	and.b32  	%r4145, %r4144, 2047;
	add.s32 	%r4146, %r4145, -1012;
	mov.b64 	%rd750, %fd2213;
	shl.b64 	%rd751, %rd750, %r4146;
	setp.eq.s64 	%p2826, %rd751, -9223372036854775808;
	{ // callseq 427, 0
	.param .b64 param0;
	st.param.f64 	[param0], %fd2210;
	.param .b64 param1;
	st.param.f64 	[param1], %fd2213;
	.param .b64 retval0;
	call.uni (retval0), 
	__internal_accurate_pow, 
	(
	param0, 
	param1
	);
	ld.param.f64 	%fd7117, [retval0];
	} // callseq 427
	and.pred  	%p127, %p2825, %p2826;
	neg.f64 	%fd7119, %fd7117;
	selp.f64 	%fd10599, %fd7119, %fd7117, %p127;
	@%p2824 bra 	$L__BB1_1834;
	selp.b32 	%r4150, %r478, 0, %p2826;
	setp.lt.s32 	%p2828, %r480, 0;
	or.b32  	%r4151, %r4150, 2146435072;
	selp.b32 	%r4152, %r4151, %r4150, %p2828;
	mov.b32 	%r4153, 0;
	mov.b64 	%fd10599, {%r4153, %r4152};
$L__BB1_1834:
	add.f64 	%fd7120, %fd2209, %fd2213;
	{
	.reg .b32 %temp; 
	mov.b64 	{%temp, %r4155}, %fd7120;
	}
	and.b32  	%r4156, %r4155, 2146435072;
	setp.ne.s32 	%p2829, %r4156, 2146435072;
	@%p2829 bra 	$L__BB1_1839;
	setp.num.f64 	%p2830, %fd2209, %fd2209;
	@%p2830 bra 	$L__BB1_1837;
	add.rn.f64 	%fd10599, %fd2209, %fd2213;
	bra.uni 	$L__BB1_1839;
$L__BB1_1837:
	setp.neu.f64 	%p2831, %fd2210, 0d7FF0000000000000;
	@%p2831 bra 	$L__BB1_1839;
	setp.lt.s32 	%p2832, %r480, 0;
	selp.b32 	%r4157, 0, 2146435072, %p2832;
	and.b32  	%r4158, %r480, 2147483647;
	setp.ne.s32 	%p2833, %r4158, 1071644672;
	or.b32  	%r4159, %r4157, -2147483648;
	selp.b32 	%r4160, %r4159, %r4157, %p2833;
	selp.b32 	%r4161, %r4160, %r4157, %p127;
	mov.b32 	%r4162, 0;
	mov.b64 	%fd10599, {%r4162, %r4161};
$L__BB1_1839:
	setp.eq.f64 	%p2834, %fd2209, 0d3FF0000000000000;
	selp.f64 	%fd7121, 0d3FF0000000000000, %fd10599, %p2834;
	div.rn.f64 	%fd7123, %fd2212, %fd2213;
	fma.rn.f64 	%fd2221, %fd7123, %fd7121, %fd10602;
	ld.f64 	%fd2222, [%rd749+8];
	add.s32 	%r8117, %r8117, 2;
	cvt.rn.f64.u32 	%fd2223, %r8117;
	{
	.reg .b32 %temp; 
	mov.b64 	{%temp, %r482}, %fd2223;
	}
	shr.u32 	%r4164, %r482, 20;
	and.b32  	%r4165, %r4164, 2047;
	add.s32 	%r4166, %r4165, -1012;
	mov.b64 	%rd757, %fd2223;
	shl.b64 	%rd758, %rd757, %r4166;
	setp.eq.s64 	%p2837, %rd758, -9223372036854775808;
	{ // callseq 428, 0
	.param .b64 param0;
	st.param.f64 	[param0], %fd2210;
	.param .b64 param1;
	st.param.f64 	[param1], %fd2223;
	.param .b64 retval0;
	call.uni (retval0), 
	__internal_accurate_pow, 
	(
	param0, 
	param1
	);
	ld.param.f64 	%fd7124, [retval0];
	} // callseq 428
	and.pred  	%p128, %p2825, %p2837;
	neg.f64 	%fd7126, %fd7124;
	selp.f64 	%fd10601, %fd7126, %fd7124, %p128;
	@%p2824 bra 	$L__BB1_1841;
	selp.b32 	%r4170, %r478, 0, %p2837;
	setp.lt.s32 	%p2839, %r482, 0;
	or.b32  	%r4171, %r4170, 2146435072;
	selp.b32 	%r4172, %r4171, %r4170, %p2839;
	mov.b32 	%r4173, 0;
	mov.b64 	%fd10601, {%r4173, %r4172};
$L__BB1_1841:
	add.f64 	%fd7127, %fd2209, %fd2223;
	{
	.reg .b32 %temp; 
	mov.b64 	{%temp, %r4174}, %fd7127;
	}
	and.b32  	%r4175, %r4174, 2146435072;
	setp.ne.s32 	%p2840, %r4175, 2146435072;
	@%p2840 bra 	$L__BB1_1846;
	setp.nan.f64 	%p2841, %fd2209, %fd2209;
	@%p2841 bra 	$L__BB1_1845;
	setp.neu.f64 	%p2842, %fd2210, 0d7FF0000000000000;
	@%p2842 bra 	$L__BB1_1846;
	setp.lt.s32 	%p2843, %r482, 0;
	selp.b32 	%r4176, 0, 2146435072, %p2843;
	and.b32  	%r4177, %r482, 2147483647;
	setp.ne.s32 	%p2844, %r4177, 1071644672;
	or.b32  	%r4178, %r4176, -2147483648;
	selp.b32 	%r4179, %r4178, %r4176, %p2844;
	selp.b32 	%r4180, %r4179, %r4176, %p128;
	mov.b32 	%r4181, 0;
	mov.b64 	%fd10601, {%r4181, %r4180};
	bra.uni 	$L__BB1_1846;
$L__BB1_1845:
	add.rn.f64 	%fd10601, %fd2209, %fd2223;
$L__BB1_1846:
	ld.param.u32 	%r7947, [_Z13distributor_PdPdS_S_iii_param_5];
	selp.f64 	%fd7128, 0d3FF0000000000000, %fd10601, %p2834;
	div.rn.f64 	%fd7129, %fd2222, %fd2223;
	fma.rn.f64 	%fd10602, %fd7129, %fd7128, %fd2221;
	and.b32  	%r8118, %r7947, 2147483646;
	setp.ne.s32 	%p2846, %r8117, %r8118;
	@%p2846 bra 	$L__BB1_1832;
$L__BB1_1847:
	ld.param.u32 	%r7948, [_Z13distributor_PdPdS_S_iii_param_5];
	and.b32  	%r4182, %r7948, 1;
	setp.eq.b32 	%p2847, %r4182, 1;
	not.pred 	%p2848, %p2847;
	@%p2848 bra 	$L__BB1_1856;
	setp.neu.f64 	%p2849, %fd2209, 0d0000000000000000;
	setp.lt.s32 	%p2850, %r478, 0;
	mul.wide.u32 	%rd762, %r8118, 8;
	add.s64 	%rd763, %rd284, %rd762;
	ld.f64 	%fd2234, [%rd763];
	add.s32 	%r4183, %r8118, 1;
	cvt.rn.f64.u32 	%fd2235, %r4183;
	{
	.reg .b32 %temp; 
	mov.b64 	{%temp, %r485}, %fd2235;
	}
	shr.u32 	%r4184, %r485, 20;
	and.b32  	%r4185, %r4184, 2047;
	add.s32 	%r4186, %r4185, -1012;
	mov.b64 	%rd764, %fd2235;
	shl.b64 	%rd765, %rd764, %r4186;
	setp.eq.s64 	%p2851, %rd765, -9223372036854775808;
	{ // callseq 429, 0
	.param .b64 param0;
	st.param.f64 	[param0], %fd2210;
	.param .b64 param1;
	st.param.f64 	[param1], %fd2235;
	.param .b64 retval0;
	call.uni (retval0), 
	__internal_accurate_pow, 
	(
	param0, 
	param1
	);
	ld.param.f64 	%fd7130, [retval0];
	} // callseq 429
	and.pred  	%p129, %p2850, %p2851;
	neg.f64 	%fd7132, %fd7130;
	selp.f64 	%fd10605, %fd7132, %fd7130, %p129;
	@%p2849 bra 	$L__BB1_1850;
	selp.b32 	%r4190, %r478, 0, %p2851;
	setp.lt.s32 	%p2853, %r485, 0;
	or.b32  	%r4191, %r4190, 2146435072;
	selp.b32 	%r4192, %r4191, %r4190, %p2853;
	mov.b32 	%r4193, 0;
	mov.b64 	%fd10605, {%r4193, %r4192};
$L__BB1_1850:
	add.f64 	%fd7133, %fd2209, %fd2235;
	{
	.reg .b32 %temp; 
	mov.b64 	{%temp, %r4194}, %fd7133;
	}
	and.b32  	%r4195, %r4194, 2146435072;
	setp.ne.s32 	%p2854, %r4195, 2146435072;
	@%p2854 bra 	$L__BB1_1855;
	setp.nan.f64 	%p2855, %fd2209, %fd2209;
	@%p2855 bra 	$L__BB1_1854;
	setp.neu.f64 	%p2856, %fd2210, 0d7FF0000000000000;
	@%p2856 bra 	$L__BB1_1855;
	setp.lt.s32 	%p2857, %r485, 0;
	selp.b32 	%r4196, 0, 2146435072, %p2857;
	and.b32  	%r4197, %r485, 2147483647;
	setp.ne.s32 	%p2858, %r4197, 1071644672;
	or.b32  	%r4198, %r4196, -2147483648;
	selp.b32 	%r4199, %r4198, %r4196, %p2858;
	selp.b32 	%r4200, %r4199, %r4196, %p129;
	mov.b32 	%r4201, 0;
	mov.b64 	%fd10605, {%r4201, %r4200};
	bra.uni 	$L__BB1_1855;
$L__BB1_1854:
	add.rn.f64 	%fd10605, %fd2209, %fd2235;
$L__BB1_1855:
	setp.eq.f64 	%p2859, %fd2209, 0d3FF0000000000000;
	selp.f64 	%fd7134, 0d3FF0000000000000, %fd10605, %p2859;
	div.rn.f64 	%fd7135, %fd2234, %fd2235;
	fma.rn.f64 	%fd10602, %fd7135, %fd7134, %fd10602;
$L__BB1_1856:
	ld.param.f64 	%fd10008, [_Z13distributor_PdPdS_S_iii_param_0];
	mul.f64 	%fd7136, %fd10008, 0d3FE0000000000000;
	sub.f64 	%fd10617, %fd7136, %fd10602;
	bra.uni 	$L__BB1_1885;
$L__BB1_1857:
	ld.param.u32 	%r7943, [_Z13distributor_PdPdS_S_iii_param_5];
	setp.lt.s32 	%p2784, %r7943, 1;
	sub.f64 	%fd2245, %fd1985, %fd2207;
	mov.f64 	%fd10612, 0d0000000000000000;
	@%p2784 bra 	$L__BB1_1884;
	setp.eq.s32 	%p2785, %r477, 0;
	{
	.reg .b32 %temp; 
	mov.b64 	{%temp, %r486}, %fd2245;
	}
	abs.f64 	%fd2246, %fd2245;
	mov.f64 	%fd10612, 0d0000000000000000;
	mov.b32 	%r8120, 0;
	@%p2785 bra 	$L__BB1_1875;
	mov.f64 	%fd10612, 0d0000000000000000;
	mov.b32 	%r8119, 0;
$L__BB1_1860:
	setp.neu.f64 	%p2786, %fd2245, 0d0000000000000000;
	setp.lt.s32 	%p2787, %r486, 0;
	mul.wide.u32 	%rd727, %r8119, 8;
	add.s64 	%rd728, %rd284, %rd727;
	ld.f64 	%fd2248, [%rd728];
	add.s32 	%r4082, %r8119, 1;
	cvt.rn.f64.u32 	%fd2249, %r4082;
	{
	.reg .b32 %temp; 
	mov.b64 	{%temp, %r488}, %fd2249;
	}
	shr.u32 	%r4083, %r488, 20;
	and.b32  	%r4084, %r4083, 2047;
	add.s32 	%r4085, %r4084, -1012;
	mov.b64 	%rd729, %fd2249;
	shl.b64 	%rd730, %rd729, %r4085;
	setp.eq.s64 	%p2788, %rd730, -9223372036854775808;
	{ // callseq 424, 0
	.param .b64 param0;
	st.param.f64 	[param0], %fd2246;
	.param .b64 param1;
	st.param.f64 	[param1], %fd2249;
	.param .b64 retval0;
	call.uni (retval0), 
	__internal_accurate_pow, 
	(
	param0, 
	param1
	);
	ld.param.f64 	%fd7094, [retval0];
	} // callseq 424
	and.pred  	%p130, %p2787, %p2788;
	neg.f64 	%fd7096, %fd7094;
	selp.f64 	%fd10609, %fd7096, %fd7094, %p130;
	@%p2786 bra 	$L__BB1_1862;
	selp.b32 	%r4089, %r486, 0, %p2788;
	setp.lt.s32 	%p2790, %r488, 0;
	or.b32  	%r4090, %r4089, 2146435072;
	selp.b32 	%r4091, %r4090, %r4089, %p2790;
	mov.b32 	%r4092, 0;
	mov.b64 	%fd10609, {%r4092, %r4091};
$L__BB1_1862:
	add.f64 	%fd7097, %fd2245, %fd2249;
	{
	.reg .b32 %temp; 
	mov.b64 	{%temp, %r4094}, %fd7097;
	}
	and.b32  	%r4095, %r4094, 2146435072;
	setp.ne.s32 	%p2791, %r4095, 2146435072;
	@%p2791 bra 	$L__BB1_1867;
	setp.num.f64 	%p2792, %fd2245, %fd2245;
	@%p2792 bra 	$L__BB1_1865;
	add.rn.f64 	%fd10609, %fd2245, %fd2249;
	bra.uni 	$L__BB1_1867;
$L__BB1_1865:
	setp.neu.f64 	%p2793, %fd2246, 0d7FF0000000000000;
	@%p2793 bra 	$L__BB1_1867;
	setp.lt.s32 	%p2794, %r488, 0;
	selp.b32 	%r4096, 0, 2146435072, %p2794;
	and.b32  	%r4097, %r488, 2147483647;
	setp.ne.s32 	%p2795, %r4097, 1071644672;
	or.b32  	%r4098, %r4096, -2147483648;
	selp.b32 	%r4099, %r4098, %r4096, %p2795;
	selp.b32 	%r4100, %r4099, %r4096, %p130;
	mov.b32 	%r4101, 0;
	mov.b64 	%fd10609, {%r4101, %r4100};
$L__BB1_1867:
	setp.eq.f64 	%p2796, %fd2245, 0d3FF0000000000000;
	selp.f64 	%fd7098, 0d3FF0000000000000, %fd10609, %p2796;
	div.rn.f64 	%fd7100, %fd2248, %fd2249;
	fma.rn.f64 	%fd2257, %fd7100, %fd7098, %fd10612;
	ld.f64 	%fd2258, [%rd728+8];
	add.s32 	%r8119, %r8119, 2;
	cvt.rn.f64.u32 	%fd2259, %r8119;
	{
	.reg .b32 %temp; 
	mov.b64 	{%temp, %r490}, %fd2259;
	}
	shr.u32 	%r4103, %r490, 20;
	and.b32  	%r4104, %r4103, 2047;
	add.s32 	%r4105, %r4104, -1012;
	mov.b64 	%rd736, %fd2259;
	shl.b64 	%rd737, %rd736, %r4105;
	setp.eq.s64 	%p2799, %rd737, -9223372036854775808;
	{ // callseq 425, 0
	.param .b64 param0;
	st.param.f64 	[param0], %fd2246;
	.param .b64 param1;
	st.param.f64 	[param1], %fd2259;
	.param .b64 retval0;
	call.uni (retval0), 
	__internal_accurate_pow, 
	(
	param0, 
	param1
	);
	ld.param.f64 	%fd7101, [retval0];
	} // callseq 425
	and.pred  	%p131, %p2787, %p2799;
	neg.f64 	%fd7103, %fd7101;
	selp.f64 	%fd10611, %fd7103, %fd7101, %p131;
	@%p2786 bra 	$L__BB1_1869;
	selp.b32 	%r4109, %r486, 0, %p2799;
	setp.lt.s32 	%p2801, %r490, 0;
	or.b32  	%r4110, %r4109, 2146435072;
	selp.b32 	%r4111, %r4110, %r4109, %p2801;
	mov.b32 	%r4112, 0;
	mov.b64 	%fd10611, {%r4112, %r4111};
$L__BB1_1869:
	add.f64 	%fd7104, %fd2245, %fd2259;
	{
	.reg .b32 %temp; 
	mov.b64 	{%temp, %r4113}, %fd7104;
	}
	and.b32  	%r4114, %r4113, 2146435072;
	setp.ne.s32 	%p2802, %r4114, 2146435072;
	@%p2802 bra 	$L__BB1_1874;
	setp.nan.f64 	%p2803, %fd2245, %fd2245;
	@%p2803 bra 	$L__BB1_1873;
	setp.neu.f64 	%p2804, %fd2246, 0d7FF0000000000000;
	@%p2804 bra 	$L__BB1_1874;
	setp.lt.s32 	%p2805, %r490, 0;
	selp.b32 	%r4115, 0, 2146435072, %p2805;
	and.b32  	%r4116, %r490, 2147483647;
	setp.ne.s32 	%p2806, %r4116, 1071644672;
	or.b32  	%r4117, %r4115, -2147483648;
	selp.b32 	%r4118, %r4117, %r4115, %p2806;
	selp.b32 	%r4119, %r4118, %r4115, %p131;
	mov.b32 	%r4120, 0;
	mov.b64 	%fd10611, {%r4120, %r4119};
	bra.uni 	$L__BB1_1874;
$L__BB1_1873:
	add.rn.f64 	%fd10611, %fd2245, %fd2259;
$L__BB1_1874:
	ld.param.u32 	%r7944, [_Z13distributor_PdPdS_S_iii_param_5];
	selp.f64 	%fd7105, 0d3FF0000000000000, %fd10611, %p2796;
	div.rn.f64 	%fd7106, %fd2258, %fd2259;
	fma.rn.f64 	%fd10612, %fd7106, %fd7105, %fd2257;
	and.b32  	%r8120, %r7944, 2147483646;
	setp.ne.s32 	%p2808, %r8119, %r8120;
	@%p2808 bra 	$L__BB1_1860;
$L__BB1_1875:
	ld.param.u32 	%r7945, [_Z13distributor_PdPdS_S_iii_param_5];
	and.b32  	%r4121, %r7945, 1;
	setp.eq.b32 	%p2809, %r4121, 1;
	not.pred 	%p2810, %p2809;
	@%p2810 bra 	$L__BB1_1884;
	setp.neu.f64 	%p2811, %fd2245, 0d0000000000000000;
	setp.lt.s32 	%p2812, %r486, 0;
	mul.wide.u32 	%rd741, %r8120, 8;
	add.s64 	%rd742, %rd284, %rd741;
	ld.f64 	%fd2270, [%rd742];
	add.s32 	%r4122, %r8120, 1;
	cvt.rn.f64.u32 	%fd2271, %r4122;
	{
	.reg .b32 %temp; 
	mov.b64 	{%temp, %r493}, %fd2271;
	}
	shr.u32 	%r4123, %r493, 20;
	and.b32  	%r4124, %r4123, 2047;
	add.s32 	%r4125, %r4124, -1012;
	mov.b64 	%rd743, %fd2271;
	shl.b64 	%rd744, %rd743, %r4125;
	setp.eq.s64 	%p2813, %rd744, -9223372036854775808;
	{ // callseq 426, 0
	.param .b64 param0;
	st.param.f64 	[param0], %fd2246;
	.param .b64 param1;
	st.param.f64 	[param1], %fd2271;
	.param .b64 retval0;
	call.uni (retval0), 
	__internal_accurate_pow, 
	(
	param0, 
	param1
	);
	ld.param.f64 	%fd7107, [retval0];
	} // callseq 426
	and.pred  	%p132, %p2812, %p2813;
	neg.f64 	%fd7109, %fd7107;
	selp.f64 	%fd10615, %fd7109, %fd7107, %p132;
	@%p2811 bra 	$L__BB1_1878;
	selp.b32 	%r4129, %r486, 0, %p2813;
	setp.lt.s32 	%p2815, %r493, 0;
	or.b32  	%r4130, %r4129, 2146435072;
	selp.b32 	%r4131, %r4130, %r4129, %p2815;
	mov.b32 	%r4132, 0;
	mov.b64 	%fd10615, {%r4132, %r4131};
$L__BB1_1878:
	add.f64 	%fd7110, %fd2245, %fd2271;
	{
	.reg .b32 %temp; 
	mov.b64 	{%temp, %r4133}, %fd7110;
	}
	and.b32  	%r4134, %r4133, 2146435072;
	setp.ne.s32 	%p2816, %r4134, 2146435072;
	@%p2816 bra 	$L__BB1_1883;
	setp.nan.f64 	%p2817, %fd2245, %fd2245;
	@%p2817 bra 	$L__BB1_1882;
	setp.neu.f64 	%p2818, %fd2246, 0d7FF0000000000000;
	@%p2818 bra 	$L__BB1_1883;
	setp.lt.s32 	%p2819, %r493, 0;
	selp.b32 	%r4135, 0, 2146435072, %p2819;
	and.b32  	%r4136, %r493, 2147483647;
	setp.ne.s32 	%p2820, %r4136, 1071644672;
	or.b32  	%r4137, %r4135, -2147483648;
	selp.b32 	%r4138, %r4137, %r4135, %p2820;
	selp.b32 	%r4139, %r4138, %r4135, %p132;
	mov.b32 	%r4140, 0;
	mov.b64 	%fd10615, {%r4140, %r4139};
	bra.uni 	$L__BB1_1883;
$L__BB1_1882:
	add.rn.f64 	%fd10615, %fd2245, %fd2271;
$L__BB1_1883:
	setp.eq.f64 	%p2821, %fd2245, 0d3FF0000000000000;
	selp.f64 	%fd7111, 0d3FF0000000000000, %fd10615, %p2821;
	div.rn.f64 	%fd7112, %fd2270, %fd2271;
	fma.rn.f64 	%fd10612, %fd7112, %fd7111, %fd10612;
$L__BB1_1884:
	ld.param.f64 	%fd10007, [_Z13distributor_PdPdS_S_iii_param_0];
	fma.rn.f64 	%fd10617, %fd10007, 0d3FE0000000000000, %fd10612;
$L__BB1_1885:
	setp.lt.s32 	%p2860, %r75, 0;
	selp.b32 	%r494, 0, 2146435072, %p2860;
	setp.ne.s32 	%p2861, %r443, 2146435072;
	sub.f64 	%fd2282, %fd1979, %fd10617;
	mov.f64 	%fd10618, %fd10625;
	@%p2861 bra 	$L__BB1_1890;
	setp.num.f64 	%p2862, %fd2056, %fd2056;
	@%p2862 bra 	$L__BB1_1888;
	mov.f64 	%fd7137, 0d4000000000000000;
	add.rn.f64 	%fd10618, %fd2056, %fd7137;
	bra.uni 	$L__BB1_1890;
$L__BB1_1888:
	setp.neu.f64 	%p2863, %fd2057, 0d7FF0000000000000;
	mov.f64 	%fd10618, %fd10625;
	@%p2863 bra 	$L__BB1_1890;
	setp.lt.s32 	%p2864, %r442, 0;
	or.b32  	%r4202, %r494, -2147483648;
	selp.b32 	%r4203, %r4202, %r494, %p23;
	selp.b32 	%r4204, %r4203, %r494, %p2864;
	mov.b32 	%r4205, 0;
	mov.b64 	%fd10618, {%r4205, %r4204};
$L__BB1_1890:
	setp.eq.f64 	%p2865, %fd2056, 0d3FF0000000000000;
	setp.lt.s32 	%p2866, %r76, 0;
	and.b32  	%r4206, %r76, 2146435072;
	setp.eq.s32 	%p2867, %r4206, 1072693248;
	add.f64 	%fd7138, %fd10618, 0d3FF0000000000000;
	sqrt.rn.f64 	%fd7139, %fd7138;
	mul.f64 	%fd7140, %fd7139, 0d3FF8000000000000;
	selp.f64 	%fd2286, 0d4000F876CCDF6CDA, %fd7140, %p2865;
	mov.f64 	%fd7141, 0d3FF8000000000000;
	div.rn.f64 	%fd2287, %fd7141, %fd2286;
	{
	.reg .b32 %temp; 
	mov.b64 	{%temp, %r495}, %fd2287;
	}
	abs.f64 	%fd2288, %fd2287;
	{ // callseq 430, 0
	.param .b64 param0;
	st.param.f64 	[param0], %fd2288;
	.param .b64 param1;
	st.param.f64 	[param1], 0d4010000000000000;
	.param .b64 retval0;
	call.uni (retval0), 
	__internal_accurate_pow, 
	(
	param0, 
	param1
	);
	ld.param.f64 	%fd7142, [retval0];
	} // callseq 430
	setp.lt.s32 	%p2868, %r495, 0;
	neg.f64 	%fd7144, %fd7142;
	selp.f64 	%fd7145, %fd7144, %fd7142, %p2867;
	selp.f64 	%fd7146, %fd7145, %fd7142, %p2868;
	setp.eq.f64 	%p2869, %fd2287, 0d0000000000000000;
	selp.b32 	%r4207, %r495, 0, %p2867;
	or.b32  	%r4208, %r4207, 2146435072;
	selp.b32 	%r4209, %r4208, %r4207, %p2866;
	mov.b32 	%r4210, 0;
	mov.b64 	%fd7147, {%r4210, %r4209};
	selp.f64 	%fd10619, %fd7147, %fd7146, %p2869;
	add.f64 	%fd7148, %fd2287, 0d4010000000000000;
	{
	.reg .b32 %temp; 
	mov.b64 	{%temp, %r4211}, %fd7148;
	}
	and.b32  	%r4212, %r4211, 2146435072;
	setp.ne.s32 	%p2870, %r4212, 2146435072;
	@%p2870 bra 	$L__BB1_1895;
	setp.num.f64 	%p2871, %fd2287, %fd2287;
	@%p2871 bra 	$L__BB1_1893;
	mov.f64 	%fd7149, 0d4010000000000000;
	add.rn.f64 	%fd10619, %fd2287, %fd7149;
	bra.uni 	$L__BB1_1895;
$L__BB1_1893:
	setp.neu.f64 	%p2872, %fd2288, 0d7FF0000000000000;
	@%p2872 bra 	$L__BB1_1895;
	selp.b32 	%r4213, 0, 2146435072, %p2866;
	or.b32  	%r4214, %r4213, -2147483648;
	selp.b32 	%r4215, %r4214, %r4213, %p24;
	selp.b32 	%r4216, %r4215, %r4213, %p2868;
	mov.b32 	%r4217, 0;
	mov.b64 	%fd10619, {%r4217, %r4216};
$L__BB1_1895:
	and.b32  	%r4218, %r75, 2146435072;
	setp.eq.s32 	%p2876, %r4218, 1062207488;
	setp.eq.f64 	%p2877, %fd2287, 0d3FF0000000000000;
	add.f64 	%fd7150, %fd10619, %fd10619;
	selp.f64 	%fd7151, 0d4000000000000000, %fd7150, %p2877;
	div.rn.f64 	%fd7152, %fd1983, %fd250;
	mul.f64 	%fd2293, %fd7151, %fd7152;
	{
	.reg .b32 %temp; 
	mov.b64 	{%temp, %r496}, %fd2282;
	}
	abs.f64 	%fd2294, %fd2282;
	{ // callseq 431, 0
	.param .b64 param0;
	st.param.f64 	[param0], %fd2294;
	.param .b64 param1;
	st.param.f64 	[param1], 0d4000000000000000;
	.param .b64 retval0;
	call.uni (retval0), 
	__internal_accurate_pow, 
	(
	param0, 
	param1
	);
	ld.param.f64 	%fd7153, [retval0];
	} // callseq 431
	setp.lt.s32 	%p2878, %r496, 0;
	neg.f64 	%fd7155, %fd7153;
	selp.f64 	%fd7156, %fd7155, %fd7153, %p2876;
	selp.f64 	%fd7157, %fd7156, %fd7153, %p2878;
	setp.eq.f64 	%p2879, %fd2282, 0d0000000000000000;
	selp.b32 	%r4219, %r496, 0, %p2876;
	or.b32  	%r4220, %r4219, 2146435072;
	selp.b32 	%r4221, %r4220, %r4219, %p2860;
	mov.b32 	%r4222, 0;
	mov.b64 	%fd7158, {%r4222, %r4221};
	selp.f64 	%fd10623, %fd7158, %fd7157, %p2879;
	add.f64 	%fd7159, %fd2282, 0d4000000000000000;
	{
	.reg .b32 %temp; 
	mov.b64 	{%temp, %r4223}, %fd7159;
	}
	and.b32  	%r497, %r4223, 2146435072;
	setp.ne.s32 	%p2880, %r497, 2146435072;
	mov.f64 	%fd10620, %fd10623;
	@%p2880 bra 	$L__BB1_1900;
	setp.num.f64 	%p2881, %fd2282, %fd2282;
	@%p2881 bra 	$L__BB1_1898;
	mov.f64 	%fd7160, 0d4000000000000000;
	add.rn.f64 	%fd10620, %fd2282, %fd7160;
	bra.uni 	$L__BB1_1900;
$L__BB1_1898:
	setp.neu.f64 	%p2882, %fd2294, 0d7FF0000000000000;
	mov.f64 	%fd10620, %fd10623;
	@%p2882 bra 	$L__BB1_1900;
	or.b32  	%r4224, %r494, -2147483648;
	selp.b32 	%r4225, %r4224, %r494, %p23;
	selp.b32 	%r4226, %r4225, %r494, %p2878;
	mov.b32 	%r4227, 0;
	mov.b64 	%fd10620, {%r4227, %r4226};
$L__BB1_1900:
	setp.ne.s32 	%p2884, %r447, 2146435072;
	mov.f64 	%fd10621, %fd10624;
	@%p2884 bra 	$L__BB1_1905;
	setp.num.f64 	%p2885, %fd1981, %fd1981;
	@%p2885 bra 	$L__BB1_1903;
	mov.f64 	%fd7161, 0d4000000000000000;
	add.rn.f64 	%fd10621, %fd1981, %fd7161;
	bra.uni 	$L__BB1_1905;
$L__BB1_1903:
	setp.neu.f64 	%p2886, %fd2075, 0d7FF0000000000000;
	mov.f64 	%fd10621, %fd10624;
	@%p2886 bra 	$L__BB1_1905;
	setp.lt.s32 	%p2887, %r446, 0;
	or.b32  	%r4228, %r494, -2147483648;
	selp.b32 	%r4229, %r4228, %r494, %p23;
	selp.b32 	%r4230, %r4229, %r494, %p2887;
	mov.b32 	%r4231, 0;
	mov.b64 	%fd10621, {%r4231, %r4230};
$L__BB1_1905:
	setp.eq.f64 	%p2889, %fd1981, 0d3FF0000000000000;
	selp.f64 	%fd7162, 0d3FF0000000000000, %fd10621, %p2889;
	setp.eq.f64 	%p2891, %fd2282, 0d3FF0000000000000;
	selp.f64 	%fd7163, 0d3FF0000000000000, %fd10620, %p2891;
	add.f64 	%fd2302, %fd7163, %fd7162;
	{
	.reg .b32 %temp; 
	mov.b64 	{%temp, %r499}, %fd2286;
	}
	abs.f64 	%fd2303, %fd2286;
	{ // callseq 432, 0
	.param .b64 param0;
	st.param.f64 	[param0], %fd2303;
	.param .b64 param1;
	st.param.f64 	[param1], 0d4000000000000000;
	.param .b64 retval0;
	call.uni (retval0), 
	__internal_accurate_pow, 
	(
	param0, 
	param1
	);
	ld.param.f64 	%fd7164, [retval0];
	} // callseq 432
	setp.lt.s32 	%p2892, %r499, 0;
	neg.f64 	%fd7166, %fd7164;
	selp.f64 	%fd7167, %fd7166, %fd7164, %p2876;
	selp.f64 	%fd7168, %fd7167, %fd7164, %p2892;
	setp.eq.f64 	%p2893, %fd2286, 0d0000000000000000;
	selp.b32 	%r4233, %r499, 0, %p2876;
	or.b32  	%r4234, %r4233, 2146435072;
	selp.b32 	%r4235, %r4234, %r4233, %p2860;
	mov.b32 	%r4236, 0;
	mov.b64 	%fd7169, {%r4236, %r4235};
	selp.f64 	%fd10622, %fd7169, %fd7168, %p2893;
	add.f64 	%fd7170, %fd2286, 0d4000000000000000;
	{
	.reg .b32 %temp; 
	mov.b64 	{%temp, %r4237}, %fd7170;
	}
	and.b32  	%r4238, %r4237, 2146435072;
	setp.ne.s32 	%p2894, %r4238, 2146435072;
	@%p2894 bra 	$L__BB1_1910;
	setp.num.f64 	%p2895, %fd2286, %fd2286;
	@%p2895 bra 	$L__BB1_1908;
	mov.f64 	%fd7171, 0d4000000000000000;
	add.rn.f64 	%fd10622, %fd2286, %fd7171;
	bra.uni 	$L__BB1_1910;
$L__BB1_1908:
	setp.neu.f64 	%p2896, %fd2303, 0d7FF0000000000000;
	@%p2896 bra 	$L__BB1_1910;
	or.b32  	%r4239, %r494, -2147483648;
	selp.b32 	%r4240, %r4239, %r494, %p23;
	selp.b32 	%r4241, %r4240, %r494, %p2892;
	mov.b32 	%r4242, 0;
	mov.b64 	%fd10622, {%r4242, %r4241};
$L__BB1_1910:
	or.b32  	%r500, %r494, -2147483648;
	setp.ne.s32 	%p2898, %r497, 2146435072;
	setp.eq.f64 	%p2899, %fd2286, 0d3FF0000000000000;
	selp.f64 	%fd7172, 0d3FF0000000000000, %fd10622, %p2899;
	div.rn.f64 	%fd7173, %fd2302, %fd7172;
	add.f64 	%fd7174, %fd7173, %fd7173;
	mov.f64 	%fd7175, 0d3FF0000000000000;
	sub.f64 	%fd7176, %fd7175, %fd7174;
	mul.f64 	%fd2308, %fd2293, %fd7176;
	@%p2898 bra 	$L__BB1_1915;
	setp.num.f64 	%p2900, %fd2282, %fd2282;
	@%p2900 bra 	$L__BB1_1913;
	mov.f64 	%fd7177, 0d4000000000000000;
	add.rn.f64 	%fd10623, %fd2282, %fd7177;
	bra.uni 	$L__BB1_1915;
$L__BB1_1913:
	setp.neu.f64 	%p2901, %fd2294, 0d7FF0000000000000;
	@%p2901 bra 	$L__BB1_1915;
	setp.lt.s32 	%p2902, %r496, 0;
	selp.b32 	%r4243, %r500, %r494, %p23;
	selp.b32 	%r4244, %r4243, %r494, %p2902;
	mov.b32 	%r4245, 0;
	mov.b64 	%fd10623, {%r4245, %r4244};
$L__BB1_1915:
	setp.ne.s32 	%p2904, %r447, 2146435072;
	selp.f64 	%fd2312, 0d3FF0000000000000, %fd10623, %p2891;
	@%p2904 bra 	$L__BB1_1920;
	setp.num.f64 	%p2905, %fd1981, %fd1981;
	@%p2905 bra 	$L__BB1_1918;
	mov.f64 	%fd7178, 0d4000000000000000;
	add.rn.f64 	%fd10624, %fd1981, %fd7178;
	bra.uni 	$L__BB1_1920;
$L__BB1_1918:
	setp.neu.f64 	%p2906, %fd2075, 0d7FF0000000000000;
	@%p2906 bra 	$L__BB1_1920;
	setp.lt.s32 	%p2907, %r446, 0;
	selp.b32 	%r4246, %r500, %r494, %p23;
	selp.b32 	%r4247, %r4246, %r494, %p2907;
	mov.b32 	%r4248, 0;
	mov.b64 	%fd10624, {%r4248, %r4247};
$L__BB1_1920:
	setp.eq.f64 	%p2908, %fd1981, 0d3FF0000000000000;
	setp.ne.s32 	%p2909, %r443, 2146435072;
	selp.f64 	%fd7179, 0d3FF0000000000000, %fd10624, %p2908;
	add.f64 	%fd2316, %fd2312, %fd7179;
	@%p2909 bra 	$L__BB1_1925;
	setp.num.f64 	%p2910, %fd2056, %fd2056;
	@%p2910 bra 	$L__BB1_1923;
	mov.f64 	%fd7180, 0d4000000000000000;
	add.rn.f64 	%fd10625, %fd2056, %fd7180;
	bra.uni 	$L__BB1_1925;
$L__BB1_1923:
	setp.neu.f64 	%p2911, %fd2057, 0d7FF0000000000000;
	@%p2911 bra 	$L__BB1_1925;
	setp.lt.s32 	%p2912, %r442, 0;
	selp.b32 	%r4249, %r500, %r494, %p23;
	selp.b32 	%r4250, %r4249, %r494, %p2912;
	mov.b32 	%r4251, 0;
	mov.b64 	%fd10625, {%r4251, %r4250};
$L__BB1_1925:
	setp.eq.f64 	%p2913, %fd2056, 0d3FF0000000000000;
	setp.lt.s32 	%p2914, %r75, 0;
	setp.eq.s32 	%p2915, %r4218, 1062207488;
	add.f64 	%fd7181, %fd10625, 0d3FF0000000000000;
	sqrt.rn.f64 	%fd7182, %fd7181;
	mul.f64 	%fd7183, %fd7182, 0d3FF8000000000000;
	selp.f64 	%fd2320, 0d4000F876CCDF6CDA, %fd7183, %p2913;
	{
	.reg .b32 %temp; 
	mov.b64 	{%temp, %r501}, %fd2320;
	}
	abs.f64 	%fd2321, %fd2320;
	{ // callseq 433, 0
	.param .b64 param0;
	st.param.f64 	[param0], %fd2321;
	.param .b64 param1;
	st.param.f64 	[param1], 0d4000000000000000;
	.param .b64 retval0;
	call.uni (retval0), 
	__internal_accurate_pow, 
	(
	param0, 
	param1
	);
	ld.param.f64 	%fd7184, [retval0];
	} // callseq 433
	setp.lt.s32 	%p2916, %r501, 0;
	neg.f64 	%fd7186, %fd7184;
	selp.f64 	%fd7187, %fd7186, %fd7184, %p2915;
	selp.f64 	%fd7188, %fd7187, %fd7184, %p2916;
	setp.eq.f64 	%p2917, %fd2320, 0d0000000000000000;
	selp.b32 	%r4253, %r501, 0, %p2915;
	or.b32  	%r4254, %r4253, 2146435072;
	selp.b32 	%r4255, %r4254, %r4253, %p2914;
	mov.b32 	%r4256, 0;
	mov.b64 	%fd7189, {%r4256, %r4255};
	selp.f64 	%fd10626, %fd7189, %fd7188, %p2917;
	add.f64 	%fd7190, %fd2320, 0d4000000000000000;
	{
	.reg .b32 %temp; 
	mov.b64 	{%temp, %r4257}, %fd7190;
	}
	and.b32  	%r4258, %r4257, 2146435072;
	setp.ne.s32 	%p2918, %r4258, 2146435072;
	@%p2918 bra 	$L__BB1_1930;
	setp.num.f64 	%p2919, %fd2320, %fd2320;
	@%p2919 bra 	$L__BB1_1928;
	mov.f64 	%fd7191, 0d4000000000000000;
	add.rn.f64 	%fd10626, %fd2320, %fd7191;
	bra.uni 	$L__BB1_1930;
$L__BB1_1928:
	setp.neu.f64 	%p2920, %fd2321, 0d7FF0000000000000;
	@%p2920 bra 	$L__BB1_1930;
	setp.lt.s32 	%p2921, %r501, 0;
	selp.b32 	%r4259, %r500, %r494, %p23;
	selp.b32 	%r4260, %r4259, %r494, %p2921;
	mov.b32 	%r4261, 0;
	mov.b64 	%fd10626, {%r4261, %r4260};
$L__BB1_1930:
	setp.eq.f64 	%p2922, %fd2320, 0d3FF0000000000000;
	selp.f64 	%fd7192, 0d3FF0000000000000, %fd10626, %p2922;
	mul.f64 	%fd7193, %fd2316, 0dC000000000000000;
	div.rn.f64 	%fd2326, %fd7193, %fd7192;
	fma.rn.f64 	%fd7194, %fd2326, 0d3FF71547652B82FE, 0d4338000000000000;
	{
	.reg .b32 %temp; 
	mov.b64 	{%r502, %temp}, %fd7194;
	}
	mov.f64 	%fd7195, 0dC338000000000000;
	add.rn.f64 	%fd7196, %fd7194, %fd7195;
	fma.rn.f64 	%fd7197, %fd7196, 0dBFE62E42FEFA39EF, %fd2326;
	fma.rn.f64 	%fd7198, %fd7196, 0dBC7ABC9E3B39803F, %fd7197;
	fma.rn.f64 	%fd7199, %fd7198, 0d3E5ADE1569CE2BDF, 0d3E928AF3FCA213EA;
	fma.rn.f64 	%fd7200, %fd7199, %fd7198, 0d3EC71DEE62401315;
	fma.rn.f64 	%fd7201, %fd7200, %fd7198, 0d3EFA01997C89EB71;
	fma.rn.f64 	%fd7202, %fd7201, %fd7198, 0d3F2A01A014761F65;
	fma.rn.f64 	%fd7203, %fd7202, %fd7198, 0d3F56C16C1852B7AF;
	fma.rn.f64 	%fd7204, %fd7203, %fd7198, 0d3F81111111122322;
	fma.rn.f64 	%fd7205, %fd7204, %fd7198, 0d3FA55555555502A1;
	fma.rn.f64 	%fd7206, %fd7205, %fd7198, 0d3FC5555555555511;
	fma.rn.f64 	%fd7207, %fd7206, %fd7198, 0d3FE000000000000B;
	fma.rn.f64 	%fd7208, %fd7207, %fd7198, 0d3FF0000000000000;
	fma.rn.f64 	%fd7209, %fd7208, %fd7198, 0d3FF0000000000000;
	{
	.reg .b32 %temp; 
	mov.b64 	{%r503, %temp}, %fd7209;
	}
	{
	.reg .b32 %temp; 
	mov.b64 	{%temp, %r504}, %fd7209;
	}
	shl.b32 	%r4262, %r502, 20;
	add.s32 	%r4263, %r4262, %r504;
	mov.b64 	%fd10627, {%r503, %r4263};
	{
	.reg .b32 %temp; 
	mov.b64 	{%temp, %r4264}, %fd2326;
	}
	mov.b32 	%f60, %r4264;
	abs.f32 	%f18, %f60;
	setp.lt.f32 	%p2923, %f18, 0f4086232B;
	@%p2923 bra 	$L__BB1_1933;
	setp.lt.f64 	%p2924, %fd2326, 0d0000000000000000;
	add.f64 	%fd7210, %fd2326, 0d7FF0000000000000;
	selp.f64 	%fd10627, 0d0000000000000000, %fd7210, %p2924;
	setp.geu.f32 	%p2925, %f18, 0f40874800;
	@%p2925 bra 	$L__BB1_1933;
	shr.u32 	%r4265, %r502, 31;
	add.s32 	%r4266, %r502, %r4265;
	shr.s32 	%r4267, %r4266, 1;
	shl.b32 	%r4268, %r4267, 20;
	add.s32 	%r4269, %r504, %r4268;
	mov.b64 	%fd7211, {%r503, %r4269};
	sub.s32 	%r4270, %r502, %r4267;
	shl.b32 	%r4271, %r4270, 20;
	add.s32 	%r4272, %r4271, 1072693248;
	mov.b32 	%r4273, 0;
	mov.b64 	%fd7212, {%r4273, %r4272};
	mul.f64 	%fd10627, %fd7212, %fd7211;
$L__BB1_1933:
	mul.f64 	%fd7213, %fd259, %fd1975;
	mul.f64 	%fd7214, %fd259, %fd1977;
	mul.f64 	%fd7215, %fd259, %fd1973;
	mul.f64 	%fd7216, %fd2308, %fd10627;
	mul.f64 	%fd7217, %fd7216, 0dBFD87DB97BC71F63;
	mul.f64 	%fd7218, %fd7213, 0d3FD199999999999A;
	sub.f64 	%fd7219, %fd1980, %fd7218;
	mul.f64 	%fd7220, %fd259, %fd7219;
	mul.f64 	%fd7221, %fd2096, 0dBFD87DB97BC71F63;
	mul.f64 	%fd7222, %fd259, %fd7221;
	mul.f64 	%fd7223, %fd7214, 0d3FD199999999999A;
	sub.f64 	%fd7224, %fd1982, %fd7223;
	mul.f64 	%fd7225, %fd259, %fd7224;
	mul.f64 	%fd7226, %fd2208, 0dBFD87DB97BC71F63;
	mul.f64 	%fd7227, %fd259, %fd7226;
	mul.f64 	%fd7228, %fd7215, 0d3FD199999999999A;
	sub.f64 	%fd7229, %fd1984, %fd7228;
	mul.f64 	%fd7230, %fd259, %fd7229;
	mul.f64 	%fd7231, %fd259, %fd7217;
	mul.f64 	%fd7232, %fd259, %fd10632;
	mul.f64 	%fd7233, %fd1286, 0d3FE09B89459AA352;
	fma.rn.f64 	%fd7234, %fd7232, 0d3FBE573AC901E574, %fd7233;
	fma.rn.f64 	%fd7235, %fd1629, 0d3FE0323AAACFD498, %fd7234;
	mul.f64 	%fd7236, %fd1974, 0d3FC70A3D70A3D70A;
	sub.f64 	%fd7237, %fd7235, %fd7236;
	fma.rn.f64 	%fd7238, %fd7220, 0d3FA29E4129E4129E, %fd7237;
	add.f64 	%fd10633, %fd10633, %fd7238;
	mul.f64 	%fd7239, %fd1287, 0d3FE09B89459AA352;
	fma.rn.f64 	%fd7240, %fd595, 0d3FBE573AC901E574, %fd7239;
	fma.rn.f64 	%fd7241, %fd1630, 0d3FE0323AAACFD498, %fd7240;
	mul.f64 	%fd7242, %fd7213, 0d3FC70A3D70A3D70A;
	sub.f64 	%fd7243, %fd7241, %fd7242;
	fma.rn.f64 	%fd7244, %fd7222, 0d3FA29E4129E4129E, %fd7243;
	add.f64 	%fd10632, %fd10632, %fd7244;
	mul.f64 	%fd7245, %fd259, %fd10630;
	mul.f64 	%fd7246, %fd1288, 0d3FE09B89459AA352;
	fma.rn.f64 	%fd7247, %fd7245, 0d3FBE573AC901E574, %fd7246;
	fma.rn.f64 	%fd7248, %fd1631, 0d3FE0323AAACFD498, %fd7247;
	mul.f64 	%fd7249, %fd1976, 0d3FC70A3D70A3D70A;
	sub.f64 	%fd7250, %fd7248, %fd7249;
	fma.rn.f64 	%fd7251, %fd7225, 0d3FA29E4129E4129E, %fd7250;
	add.f64 	%fd10631, %fd10631, %fd7251;
	mul.f64 	%fd7252, %fd1289, 0d3FE09B89459AA352;
	fma.rn.f64 	%fd7253, %fd597, 0d3FBE573AC901E574, %fd7252;
	fma.rn.f64 	%fd7254, %fd1632, 0d3FE0323AAACFD498, %fd7253;
	mul.f64 	%fd7255, %fd7214, 0d3FC70A3D70A3D70A;
	sub.f64 	%fd7256, %fd7254, %fd7255;
	fma.rn.f64 	%fd7257, %fd7227, 0d3FA29E4129E4129E, %fd7256;
	add.f64 	%fd10630, %fd10630, %fd7257;
	mul.f64 	%fd7258, %fd259, %fd10628;
	mul.f64 	%fd7259, %fd1290, 0d3FE09B89459AA352;
	fma.rn.f64 	%fd7260, %fd7258, 0d3FBE573AC901E574, %fd7259;
	fma.rn.f64 	%fd7261, %fd1633, 0d3FE0323AAACFD498, %fd7260;
	mul.f64 	%fd7262, %fd1978, 0d3FC70A3D70A3D70A;
	sub.f64 	%fd7263, %fd7261, %fd7262;
	fma.rn.f64 	%fd7264, %fd7230, 0d3FA29E4129E4129E, %fd7263;
	add.f64 	%fd10629, %fd10629, %fd7264;
	mul.f64 	%fd7265, %fd1291, 0d3FE09B89459AA352;
	fma.rn.f64 	%fd7266, %fd599, 0d3FBE573AC901E574, %fd7265;
	fma.rn.f64 	%fd7267, %fd1634, 0d3FE0323AAACFD498, %fd7266;
	mul.f64 	%fd7268, %fd7215, 0d3FC70A3D70A3D70A;
	sub.f64 	%fd7269, %fd7267, %fd7268;
	fma.rn.f64 	%fd7270, %fd7231, 0d3FA29E4129E4129E, %fd7269;
	add.f64 	%fd10628, %fd10628, %fd7270;
	setp.lt.f64 	%p2926, %fd10105, %fd248;
	@%p2926 bra 	$L__BB1_176;
$L__BB1_1934:
	{
	.reg .b32 %temp; 
	mov.b64 	{%temp, %r505}, %fd10632;
	}
	mov.f64 	%fd7271, 0d4000000000000000;
	{
	.reg .b32 %temp; 
	mov.b64 	{%temp, %r4274}, %fd7271;
	}
	and.b32  	%r507, %r4274, 2146435072;
	setp.eq.s32 	%p2927, %r507, 1062207488;
	abs.f64 	%fd2343, %fd10632;
	{ // callseq 434, 0
	.param .b64 param0;
	st.param.f64 	[param0], %fd2343;
	.param .b64 param1;
	st.param.f64 	[param1], 0d4000000000000000;
	.param .b64 retval0;
	call.uni (retval0), 
	__internal_accurate_pow, 
	(
	param0, 
	param1
	);
	ld.param.f64 	%fd7272, [retval0];
	} // callseq 434
	setp.lt.s32 	%p2928, %r505, 0;
	neg.f64 	%fd7274, %fd7272;
	selp.f64 	%fd7275, %fd7274, %fd7272, %p2927;
	selp.f64 	%fd10635, %fd7275, %fd7272, %p2928;
	setp.neu.f64 	%p2929, %fd10632, 0d0000000000000000;
	@%p2929 bra 	$L__BB1_1936;
	setp.eq.s32 	%p2930, %r507, 1062207488;
	selp.b32 	%r4275, %r505, 0, %p2930;
	setp.lt.s32 	%p2931, %r4274, 0;
	or.b32  	%r4276, %r4275, 2146435072;
	selp.b32 	%r4277, %r4276, %r4275, %p2931;
	mov.b32 	%r4278, 0;
	mov.b64 	%fd10635, {%r4278, %r4277};
$L__BB1_1936:
	add.f64 	%fd7276, %fd10632, 0d4000000000000000;
	{
	.reg .b32 %temp; 
	mov.b64 	{%temp, %r4279}, %fd7276;
	}
	and.b32  	%r4280, %r4279, 2146435072;
	setp.ne.s32 	%p2932, %r4280, 2146435072;
	@%p2932 bra 	$L__BB1_1941;
	setp.num.f64 	%p2933, %fd10632, %fd10632;
	@%p2933 bra 	$L__BB1_1939;
	mov.f64 	%fd7277, 0d4000000000000000;
	add.rn.f64 	%fd10635, %fd10632, %fd7277;
	bra.uni 	$L__BB1_1941;
$L__BB1_1939:
	setp.neu.f64 	%p2934, %fd2343, 0d7FF0000000000000;
	@%p2934 bra 	$L__BB1_1941;
	setp.lt.s32 	%p2935, %r505, 0;
	setp.eq.s32 	%p2936, %r507, 1062207488;
	setp.lt.s32 	%p2937, %r4274, 0;
	selp.b32 	%r4282, 0, 2146435072, %p2937;
	and.b32  	%r4283, %r4274, 2147483647;
	setp.ne.s32 	%p2938, %r4283, 1071644672;
	or.b32  	%r4284, %r4282, -2147483648;
	selp.b32 	%r4285, %r4284, %r4282, %p2938;
	selp.b32 	%r4286, %r4285, %r4282, %p2936;
	selp.b32 	%r4287, %r4286, %r4282, %p2935;
	mov.b32 	%r4288, 0;
	mov.b64 	%fd10635, {%r4288, %r4287};
$L__BB1_1941:
	setp.eq.s32 	%p2939, %r507, 1062207488;
	setp.eq.f64 	%p2940, %fd10632, 0d3FF0000000000000;
	selp.f64 	%fd2350, 0d3FF0000000000000, %fd10635, %p2940;
	{
	.reg .b32 %temp; 
	mov.b64 	{%temp, %r508}, %fd10630;
	}
	abs.f64 	%fd2351, %fd10630;
	{ // callseq 435, 0
	.param .b64 param0;
	st.param.f64 	[param0], %fd2351;
	.param .b64 param1;
	st.param.f64 	[param1], 0d4000000000000000;
	.param .b64 retval0;
	call.uni (retval0), 
	__internal_accurate_pow, 
	(
	param0, 
	param1
	);
	ld.param.f64 	%fd7278, [retval0];
	} // callseq 435
	setp.lt.s32 	%p2941, %r508, 0;
	neg.f64 	%fd7280, %fd7278;
	selp.f64 	%fd7281, %fd7280, %fd7278, %p2939;
	selp.f64 	%fd10637, %fd7281, %fd7278, %p2941;
	setp.neu.f64 	%p2942, %fd10630, 0d0000000000000000;
	@%p2942 bra 	$L__BB1_1943;
	setp.eq.s32 	%p2943, %r507, 1062207488;
	selp.b32 	%r4290, %r508, 0, %p2943;
	setp.lt.s32 	%p2944, %r4274, 0;
	or.b32  	%r4291, %r4290, 2146435072;
	selp.b32 	%r4292, %r4291, %r4290, %p2944;
	mov.b32 	%r4293, 0;
	mov.b64 	%fd10637, {%r4293, %r4292};
$L__BB1_1943:
	add.f64 	%fd7282, %fd10630, 0d4000000000000000;
	{
	.reg .b32 %temp; 
	mov.b64 	{%temp, %r4294}, %fd7282;
	}
	and.b32  	%r4295, %r4294, 2146435072;
	setp.ne.s32 	%p2945, %r4295, 2146435072;
	@%p2945 bra 	$L__BB1_1948;
	setp.num.f64 	%p2946, %fd10630, %fd10630;
	@%p2946 bra 	$L__BB1_1946;
	mov.f64 	%fd7283, 0d4000000000000000;
	add.rn.f64 	%fd10637, %fd10630, %fd7283;
	bra.uni 	$L__BB1_1948;
$L__BB1_1946:
	setp.neu.f64 	%p2947, %fd2351, 0d7FF0000000000000;
	@%p2947 bra 	$L__BB1_1948;
	setp.lt.s32 	%p2948, %r508, 0;
	setp.eq.s32 	%p2949, %r507, 1062207488;
	setp.lt.s32 	%p2950, %r4274, 0;
	selp.b32 	%r4297, 0, 2146435072, %p2950;
	and.b32  	%r4298, %r4274, 2147483647;
	setp.ne.s32 	%p2951, %r4298, 1071644672;
	or.b32  	%r4299, %r4297, -2147483648;
	selp.b32 	%r4300, %r4299, %r4297, %p2951;
	selp.b32 	%r4301, %r4300, %r4297, %p2949;
	selp.b32 	%r4302, %r4301, %r4297, %p2948;
	mov.b32 	%r4303, 0;
	mov.b64 	%fd10637, {%r4303, %r4302};
$L__BB1_1948:
	setp.eq.s32 	%p2952, %r507, 1062207488;
	setp.eq.f64 	%p2953, %fd10630, 0d3FF0000000000000;
	selp.f64 	%fd7284, 0d3FF0000000000000, %fd10637, %p2953;
	add.f64 	%fd2358, %fd2350, %fd7284;
	{
	.reg .b32 %temp; 
	mov.b64 	{%temp, %r509}, %fd10628;
	}
	abs.f64 	%fd2359, %fd10628;
	{ // callseq 436, 0
	.param .b64 param0;
	st.param.f64 	[param0], %fd2359;
	.param .b64 param1;
	st.param.f64 	[param1], 0d4000000000000000;
	.param .b64 retval0;
	call.uni (retval0), 
	__internal_accurate_pow, 
	(
	param0, 
	param1
	);
	ld.param.f64 	%fd7285, [retval0];
	} // callseq 436
	setp.lt.s32 	%p2954, %r509, 0;
	neg.f64 	%fd7287, %fd7285;
	selp.f64 	%fd7288, %fd7287, %fd7285, %p2952;
	selp.f64 	%fd10639, %fd7288, %fd7285, %p2954;
	setp.neu.f64 	%p2955, %fd10628, 0d0000000000000000;
	@%p2955 bra 	$L__BB1_1950;
	setp.eq.s32 	%p2956, %r507, 1062207488;
	selp.b32 	%r4305, %r509, 0, %p2956;
	setp.lt.s32 	%p2957, %r4274, 0;
	or.b32  	%r4306, %r4305, 2146435072;
	selp.b32 	%r4307, %r4306, %r4305, %p2957;
	mov.b32 	%r4308, 0;
	mov.b64 	%fd10639, {%r4308, %r4307};
$L__BB1_1950:
	add.f64 	%fd7289, %fd10628, 0d4000000000000000;
	{
	.reg .b32 %temp; 
	mov.b64 	{%temp, %r4309}, %fd7289;
	}
	and.b32  	%r4310, %r4309, 2146435072;
	setp.ne.s32 	%p2958, %r4310, 2146435072;
	@%p2958 bra 	$L__BB1_1955;
	setp.num.f64 	%p2959, %fd10628, %fd10628;
	@%p2959 bra 	$L__BB1_1953;
	mov.f64 	%fd7290, 0d4000000000000000;
	add.rn.f64 	%fd10639, %fd10628, %fd7290;
	bra.uni 	$L__BB1_1955;
$L__BB1_1953:
	setp.neu.f64 	%p2960, %fd2359, 0d7FF0000000000000;
	@%p2960 bra 	$L__BB1_1955;
	setp.lt.s32 	%p2961, %r509, 0;
	setp.eq.s32 	%p2962, %r507, 1062207488;
	setp.lt.s32 	%p2963, %r4274, 0;
	selp.b32 	%r4312, 0, 2146435072, %p2963;
	and.b32  	%r4313, %r4274, 2147483647;
	setp.ne.s32 	%p2964, %r4313, 1071644672;
	or.b32  	%r4314, %r4312, -2147483648;
	selp.b32 	%r4315, %r4314, %r4312, %p2964;
	selp.b32 	%r4316, %r4315, %r4312, %p2962;
	selp.b32 	%r4317, %r4316, %r4312, %p2961;
	mov.b32 	%r4318, 0;
	mov.b64 	%fd10639, {%r4318, %r4317};
$L__BB1_1955:
	setp.eq.s32 	%p2965, %r507, 1062207488;
	setp.eq.f64 	%p2966, %fd10628, 0d3FF0000000000000;
	selp.f64 	%fd7291, 0d3FF0000000000000, %fd10639, %p2966;
	add.f64 	%fd2366, %fd2358, %fd7291;
	div.rn.f64 	%fd2367, %fd10629, 0d4020A1C833FFF0AA;
	{
	.reg .b32 %temp; 
	mov.b64 	{%temp, %r510}, %fd2367;
	}
	abs.f64 	%fd2368, %fd2367;
	{ // callseq 437, 0
	.param .b64 param0;
	st.param.f64 	[param0], %fd2368;
	.param .b64 param1;
	st.param.f64 	[param1], 0d4000000000000000;
	.param .b64 retval0;
	call.uni (retval0), 
	__internal_accurate_pow, 
	(
	param0, 
	param1
	);
	ld.param.f64 	%fd7292, [retval0];
	} // callseq 437
	setp.lt.s32 	%p2967, %r510, 0;
	neg.f64 	%fd7294, %fd7292;
	selp.f64 	%fd7295, %fd7294, %fd7292, %p2965;
	selp.f64 	%fd10670, %fd7295, %fd7292, %p2967;
	setp.neu.f64 	%p2968, %fd2367, 0d0000000000000000;
	mov.f64 	%fd10641, %fd10670;
	@%p2968 bra 	$L__BB1_1957;
	setp.eq.s32 	%p2969, %r507, 1062207488;
	selp.b32 	%r4320, %r510, 0, %p2969;
	setp.lt.s32 	%p2970, %r4274, 0;
	or.b32  	%r4321, %r4320, 2146435072;
	selp.b32 	%r4322, %r4321, %r4320, %p2970;
	mov.b32 	%r4323, 0;
	mov.b64 	%fd10641, {%r4323, %r4322};
$L__BB1_1957:
	add.f64 	%fd7296, %fd2367, 0d4000000000000000;
	{
	.reg .b32 %temp; 
	mov.b64 	{%temp, %r4324}, %fd7296;
	}
	and.b32  	%r511, %r4324, 2146435072;
	setp.ne.s32 	%p2971, %r511, 2146435072;
	@%p2971 bra 	$L__BB1_1962;
	setp.num.f64 	%p2972, %fd2367, %fd2367;
	@%p2972 bra 	$L__BB1_1960;
	mov.f64 	%fd7297, 0d4000000000000000;
	add.rn.f64 	%fd10641, %fd2367, %fd7297;
	bra.uni 	$L__BB1_1962;
$L__BB1_1960:
	setp.neu.f64 	%p2973, %fd2368, 0d7FF0000000000000;
	@%p2973 bra 	$L__BB1_1962;
	setp.lt.s32 	%p2974, %r510, 0;
	setp.eq.s32 	%p2975, %r507, 1062207488;
	setp.lt.s32 	%p2976, %r4274, 0;
	selp.b32 	%r4326, 0, 2146435072, %p2976;
	and.b32  	%r4327, %r4274, 2147483647;
	setp.ne.s32 	%p2977, %r4327, 1071644672;
	or.b32  	%r4328, %r4326, -2147483648;
	selp.b32 	%r4329, %r4328, %r4326, %p2977;
	selp.b32 	%r4330, %r4329, %r4326, %p2975;
	selp.b32 	%r4331, %r4330, %r4326, %p2974;
	mov.b32 	%r4332, 0;
	mov.b64 	%fd10641, {%r4332, %r4331};
$L__BB1_1962:
	setp.eq.s32 	%p2978, %r507, 1062207488;
	setp.eq.f64 	%p2979, %fd2367, 0d3FF0000000000000;
	add.f64 	%fd7298, %fd10641, 0d3FF0000000000000;
	sqrt.rn.f64 	%fd7299, %fd7298;
	mul.f64 	%fd7300, %fd7299, 0d3FF8000000000000;
	mov.f64 	%fd7301, 0d3FF8000000000000;
	div.rn.f64 	%fd7302, %fd7301, %fd7300;
	selp.f64 	%fd2375, 0d3FE6A09E667F3BCC, %fd7302, %p2979;
	{
	.reg .b32 %temp; 
	mov.b64 	{%temp, %r512}, %fd2375;
	}
	abs.f64 	%fd2376, %fd2375;
	{ // callseq 438, 0
	.param .b64 param0;
	st.param.f64 	[param0], %fd2376;
	.param .b64 param1;
	st.param.f64 	[param1], 0d4000000000000000;
	.param .b64 retval0;
	call.uni (retval0), 
	__internal_accurate_pow, 
	(
	param0, 
	param1
	);
	ld.param.f64 	%fd7303, [retval0];
	} // callseq 438
	setp.lt.s32 	%p2980, %r512, 0;
	neg.f64 	%fd7305, %fd7303;
	selp.f64 	%fd7306, %fd7305, %fd7303, %p2978;
	selp.f64 	%fd10643, %fd7306, %fd7303, %p2980;
	setp.neu.f64 	%p2981, %fd2375, 0d0000000000000000;
	@%p2981 bra 	$L__BB1_1964;
	setp.eq.s32 	%p2982, %r507, 1062207488;
	selp.b32 	%r4334, %r512, 0, %p2982;
	setp.lt.s32 	%p2983, %r4274, 0;
	or.b32  	%r4335, %r4334, 2146435072;
	selp.b32 	%r4336, %r4335, %r4334, %p2983;
	mov.b32 	%r4337, 0;
	mov.b64 	%fd10643, {%r4337, %r4336};
$L__BB1_1964:
	add.f64 	%fd7307, %fd2375, 0d4000000000000000;
	{
	.reg .b32 %temp; 
	mov.b64 	{%temp, %r4338}, %fd7307;
	}
	and.b32  	%r4339, %r4338, 2146435072;
	setp.ne.s32 	%p2984, %r4339, 2146435072;
	@%p2984 bra 	$L__BB1_1969;
	setp.num.f64 	%p2985, %fd2375, %fd2375;
	@%p2985 bra 	$L__BB1_1967;
	mov.f64 	%fd7308, 0d4000000000000000;
	add.rn.f64 	%fd10643, %fd2375, %fd7308;
	bra.uni 	$L__BB1_1969;
$L__BB1_1967:
	setp.neu.f64 	%p2986, %fd2376, 0d7FF0000000000000;
	@%p2986 bra 	$L__BB1_1969;
	setp.lt.s32 	%p2987, %r512, 0;
	setp.eq.s32 	%p2988, %r507, 1062207488;
	setp.lt.s32 	%p2989, %r4274, 0;
	selp.b32 	%r4341, 0, 2146435072, %p2989;
	and.b32  	%r4342, %r4274, 2147483647;
	setp.ne.s32 	%p2990, %r4342, 1071644672;
	or.b32  	%r4343, %r4341, -2147483648;
	selp.b32 	%r4344, %r4343, %r4341, %p2990;
	selp.b32 	%r4345, %r4344, %r4341, %p2988;
	selp.b32 	%r4346, %r4345, %r4341, %p2987;
	mov.b32 	%r4347, 0;
	mov.b64 	%fd10643, {%r4347, %r4346};
$L__BB1_1969:
	ld.param.u32 	%r7949, [_Z13distributor_PdPdS_S_iii_param_5];
	ld.param.f64 	%fd10009, [_Z13distributor_PdPdS_S_iii_param_0];
	mul.f64 	%fd2383, %fd10009, 0d3FE0000000000000;
	and.b32  	%r513, %r7949, 2147483646;
	add.s32 	%r514, %r7949, -1;
	and.b32  	%r515, %r7949, 1;
	setp.eq.f64 	%p2991, %fd2375, 0d3FF0000000000000;
	mul.f64 	%fd7309, %fd10643, 0d4010000000000000;
	selp.f64 	%fd2384, 0d4010000000000000, %fd7309, %p2991;
	mul.f64 	%fd2385, %fd248, 0d3FE0000000000000;
	setp.geu.f64 	%p2992, %fd248, %fd2385;
	@%p2992 bra 	$L__BB1_1998;
	ld.param.u32 	%r7951, [_Z13distributor_PdPdS_S_iii_param_5];
	setp.lt.s32 	%p3030, %r7951, 1;
	sub.f64 	%fd2386, %fd2385, %fd248;
	mov.f64 	%fd10649, 0d0000000000000000;
	@%p3030 bra 	$L__BB1_1997;
	setp.eq.s32 	%p3031, %r514, 0;
	{
	.reg .b32 %temp; 
	mov.b64 	{%temp, %r516}, %fd2386;
	}
	abs.f64 	%fd2387, %fd2386;
	mov.f64 	%fd10649, 0d0000000000000000;
	mov.b32 	%r8122, 0;
	@%p3031 bra 	$L__BB1_1988;
	mov.f64 	%fd10649, 0d0000000000000000;
	mov.b32 	%r8121, 0;
$L__BB1_1973:
	setp.neu.f64 	%p3032, %fd2386, 0d0000000000000000;
	setp.lt.s32 	%p3033, %r516, 0;
	mul.wide.u32 	%rd778, %r8121, 8;
	add.s64 	%rd158, %rd284, %rd778;
	ld.f64 	%fd2389, [%rd158];
	add.s32 	%r4399, %r8121, 1;
	cvt.rn.f64.u32 	%fd2390, %r4399;
	{
	.reg .b32 %temp; 
	mov.b64 	{%temp, %r518}, %fd2390;
	}
	shr.u32 	%r4400, %r518, 20;
	and.b32  	%r4401, %r4400, 2047;
	add.s32 	%r4402, %r4401, -1012;
	mov.b64 	%rd779, %fd2390;
	shl.b64 	%rd780, %rd779, %r4402;
	setp.eq.s64 	%p3034, %rd780, -9223372036854775808;
	{ // callseq 442, 0
	.param .b64 param0;
	st.param.f64 	[param0], %fd2387;
	.param .b64 param1;
	st.param.f64 	[param1], %fd2390;
	.param .b64 retval0;
	call.uni (retval0), 
	__internal_accurate_pow, 
	(
	param0, 
	param1
	);
	ld.param.f64 	%fd7336, [retval0];
	} // callseq 442
	and.pred  	%p133, %p3033, %p3034;
	neg.f64 	%fd7338, %fd7336;
	selp.f64 	%fd10646, %fd7338, %fd7336, %p133;
	@%p3032 bra 	$L__BB1_1975;
	setp.eq.s64 	%p3035, %rd780, -9223372036854775808;
	selp.b32 	%r4403, %r516, 0, %p3035;
	setp.lt.s32 	%p3036, %r518, 0;
	or.b32  	%r4404, %r4403, 2146435072;
	selp.b32 	%r4405, %r4404, %r4403, %p3036;
	mov.b32 	%r4406, 0;
	mov.b64 	%fd10646, {%r4406, %r4405};
$L__BB1_1975:
	add.f64 	%fd7339, %fd2386, %fd2390;
	{
	.reg .b32 %temp; 
	mov.b64 	{%temp, %r4407}, %fd7339;
	}
	and.b32  	%r4408, %r4407, 2146435072;
	setp.ne.s32 	%p3037, %r4408, 2146435072;
	@%p3037 bra 	$L__BB1_1980;
	setp.num.f64 	%p3038, %fd2386, %fd2386;
	@%p3038 bra 	$L__BB1_1978;
	add.rn.f64 	%fd10646, %fd2386, %fd2390;
	bra.uni 	$L__BB1_1980;
$L__BB1_1978:
	setp.neu.f64 	%p3039, %fd2387, 0d7FF0000000000000;
	@%p3039 bra 	$L__BB1_1980;
	setp.lt.s32 	%p3040, %r518, 0;
	selp.b32 	%r4409, 0, 2146435072, %p3040;
	and.b32  	%r4410, %r518, 2147483647;
	setp.ne.s32 	%p3041, %r4410, 1071644672;
	or.b32  	%r4411, %r4409, -2147483648;
	selp.b32 	%r4412, %r4411, %r4409, %p3041;
	selp.b32 	%r4413, %r4412, %r4409, %p133;
	mov.b32 	%r4414, 0;
	mov.b64 	%fd10646, {%r4414, %r4413};
$L__BB1_1980:
	setp.eq.f64 	%p3042, %fd2386, 0d3FF0000000000000;
	setp.neu.f64 	%p3043, %fd2386, 0d0000000000000000;
	setp.lt.s32 	%p3044, %r516, 0;
	selp.f64 	%fd7340, 0d3FF0000000000000, %fd10646, %p3042;
	div.rn.f64 	%fd7341, %fd2389, %fd2390;
	fma.rn.f64 	%fd2397, %fd7341, %fd7340, %fd10649;
	ld.f64 	%fd2398, [%rd158+8];
	add.s32 	%r8121, %r8121, 2;
	cvt.rn.f64.u32 	%fd2399, %r8121;
	{
	.reg .b32 %temp; 
	mov.b64 	{%temp, %r520}, %fd2399;
	}
	shr.u32 	%r4415, %r520, 20;
	and.b32  	%r4416, %r4415, 2047;
	add.s32 	%r4417, %r4416, -1012;
	mov.b64 	%rd781, %fd2399;
	shl.b64 	%rd782, %rd781, %r4417;
	setp.eq.s64 	%p3045, %rd782, -9223372036854775808;
	{ // callseq 443, 0
	.param .b64 param0;
	st.param.f64 	[param0], %fd2387;
	.param .b64 param1;
	st.param.f64 	[param1], %fd2399;
	.param .b64 retval0;
	call.uni (retval0), 
	__internal_accurate_pow, 
	(
	param0, 
	param1
	);
	ld.param.f64 	%fd7342, [retval0];
	} // callseq 443
	and.pred  	%p134, %p3044, %p3045;
	neg.f64 	%fd7344, %fd7342;
	selp.f64 	%fd10648, %fd7344, %fd7342, %p134;
	@%p3043 bra 	$L__BB1_1982;
	setp.eq.s64 	%p3046, %rd782, -9223372036854775808;
	selp.b32 	%r4418, %r516, 0, %p3046;
	setp.lt.s32 	%p3047, %r520, 0;
	or.b32  	%r4419, %r4418, 2146435072;
	selp.b32 	%r4420, %r4419, %r4418, %p3047;
	mov.b32 	%r4421, 0;
	mov.b64 	%fd10648, {%r4421, %r4420};
$L__BB1_1982:
	add.f64 	%fd7345, %fd2386, %fd2399;
	{
	.reg .b32 %temp; 
	mov.b64 	{%temp, %r4422}, %fd7345;
	}
	and.b32  	%r4423, %r4422, 2146435072;
	setp.ne.s32 	%p3048, %r4423, 2146435072;
	@%p3048 bra 	$L__BB1_1987;
	setp.nan.f64 	%p3049, %fd2386, %fd2386;
	@%p3049 bra 	$L__BB1_1986;
	setp.neu.f64 	%p3050, %fd2387, 0d7FF0000000000000;
	@%p3050 bra 	$L__BB1_1987;
	setp.lt.s32 	%p3051, %r520, 0;
	selp.b32 	%r4424, 0, 2146435072, %p3051;
	and.b32  	%r4425, %r520, 2147483647;
	setp.ne.s32 	%p3052, %r4425, 1071644672;
	or.b32  	%r4426, %r4424, -2147483648;
	selp.b32 	%r4427, %r4426, %r4424, %p3052;
	selp.b32 	%r4428, %r4427, %r4424, %p134;
	mov.b32 	%r4429, 0;
	mov.b64 	%fd10648, {%r4429, %r4428};
	bra.uni 	$L__BB1_1987;
$L__BB1_1986:
	add.rn.f64 	%fd10648, %fd2386, %fd2399;
$L__BB1_1987:
	setp.eq.f64 	%p3053, %fd2386, 0d3FF0000000000000;
	selp.f64 	%fd7346, 0d3FF0000000000000, %fd10648, %p3053;
	div.rn.f64 	%fd7347, %fd2398, %fd2399;
	fma.rn.f64 	%fd10649, %fd7347, %fd7346, %fd2397;
	setp.ne.s32 	%p3054, %r8121, %r513;
	mov.u32 	%r8122, %r513;
	@%p3054 bra 	$L__BB1_1973;
$L__BB1_1988:
	setp.eq.s32 	%p3055, %r515, 0;
	@%p3055 bra 	$L__BB1_1997;
	setp.neu.f64 	%p3056, %fd2386, 0d0000000000000000;
	setp.lt.s32 	%p3057, %r516, 0;
	mul.wide.u32 	%rd783, %r8122, 8;
	add.s64 	%rd784, %rd284, %rd783;
	ld.f64 	%fd2409, [%rd784];
	add.s32 	%r4430, %r8122, 1;
	cvt.rn.f64.u32 	%fd2410, %r4430;
	{
	.reg .b32 %temp; 
	mov.b64 	{%temp, %r522}, %fd2410;
	}
	shr.u32 	%r4431, %r522, 20;
	and.b32  	%r4432, %r4431, 2047;
	add.s32 	%r4433, %r4432, -1012;
	mov.b64 	%rd785, %fd2410;
	shl.b64 	%rd786, %rd785, %r4433;
	setp.eq.s64 	%p3058, %rd786, -9223372036854775808;
	{ // callseq 444, 0
	.param .b64 param0;
	st.param.f64 	[param0], %fd2387;
	.param .b64 param1;
	st.param.f64 	[param1], %fd2410;
	.param .b64 retval0;
	call.uni (retval0), 
	__internal_accurate_pow, 
	(
	param0, 
	param1
	);
	ld.param.f64 	%fd7348, [retval0];
	} // callseq 444
	and.pred  	%p135, %p3057, %p3058;
	neg.f64 	%fd7350, %fd7348;
	selp.f64 	%fd10652, %fd7350, %fd7348, %p135;
	@%p3056 bra 	$L__BB1_1991;
	setp.eq.s64 	%p3059, %rd786, -9223372036854775808;
	selp.b32 	%r4434, %r516, 0, %p3059;
	setp.lt.s32 	%p3060, %r522, 0;
	or.b32  	%r4435, %r4434, 2146435072;
	selp.b32 	%r4436, %r4435, %r4434, %p3060;
	mov.b32 	%r4437, 0;
	mov.b64 	%fd10652, {%r4437, %r4436};
$L__BB1_1991:
	add.f64 	%fd7351, %fd2386, %fd2410;
	{
	.reg .b32 %temp; 
	mov.b64 	{%temp, %r4438}, %fd7351;
	}
	and.b32  	%r4439, %r4438, 2146435072;
	setp.ne.s32 	%p3061, %r4439, 2146435072;
	@%p3061 bra 	$L__BB1_1996;
	setp.nan.f64 	%p3062, %fd2386, %fd2386;
	@%p3062 bra 	$L__BB1_1995;
	setp.neu.f64 	%p3063, %fd2387, 0d7FF0000000000000;
	@%p3063 bra 	$L__BB1_1996;
	setp.lt.s32 	%p3064, %r522, 0;
	selp.b32 	%r4440, 0, 2146435072, %p3064;
	and.b32  	%r4441, %r522, 2147483647;
	setp.ne.s32 	%p3065, %r4441, 1071644672;
	or.b32  	%r4442, %r4440, -2147483648;
	selp.b32 	%r4443, %r4442, %r4440, %p3065;
	selp.b32 	%r4444, %r4443, %r4440, %p135;
	mov.b32 	%r4445, 0;
	mov.b64 	%fd10652, {%r4445, %r4444};
	bra.uni 	$L__BB1_1996;
$L__BB1_1995:
	add.rn.f64 	%fd10652, %fd2386, %fd2410;
$L__BB1_1996:
	setp.eq.f64 	%p3066, %fd2386, 0d3FF0000000000000;
	selp.f64 	%fd7352, 0d3FF0000000000000, %fd10652, %p3066;
	div.rn.f64 	%fd7353, %fd2409, %fd2410;
	fma.rn.f64 	%fd10649, %fd7353, %fd7352, %fd10649;
$L__BB1_1997:
	sub.f64 	%fd10664, %fd2383, %fd10649;
	bra.uni 	$L__BB1_2026;
$L__BB1_1998:
	ld.param.u32 	%r7950, [_Z13distributor_PdPdS_S_iii_param_5];
	setp.lt.s32 	%p2993, %r7950, 1;
	sub.f64 	%fd2420, %fd248, %fd2385;
	mov.f64 	%fd10659, 0d0000000000000000;
	@%p2993 bra 	$L__BB1_2025;
	setp.eq.s32 	%p2994, %r514, 0;
	{
	.reg .b32 %temp; 
	mov.b64 	{%temp, %r523}, %fd2420;
	}
	abs.f64 	%fd2421, %fd2420;
	mov.f64 	%fd10659, 0d0000000000000000;
	mov.b32 	%r8124, 0;
	@%p2994 bra 	$L__BB1_2016;
	mov.f64 	%fd10659, 0d0000000000000000;
	mov.b32 	%r8123, 0;
$L__BB1_2001:
	setp.neu.f64 	%p2995, %fd2420, 0d0000000000000000;
	setp.lt.s32 	%p2996, %r523, 0;
	mul.wide.u32 	%rd769, %r8123, 8;
	add.s64 	%rd162, %rd284, %rd769;
	ld.f64 	%fd2423, [%rd162];
	add.s32 	%r4350, %r8123, 1;
	cvt.rn.f64.u32 	%fd2424, %r4350;
	{
	.reg .b32 %temp; 
	mov.b64 	{%temp, %r525}, %fd2424;
	}
	shr.u32 	%r4351, %r525, 20;
	and.b32  	%r4352, %r4351, 2047;
	add.s32 	%r4353, %r4352, -1012;
	mov.b64 	%rd770, %fd2424;
	shl.b64 	%rd771, %rd770, %r4353;
	setp.eq.s64 	%p2997, %rd771, -9223372036854775808;
	{ // callseq 439, 0
	.param .b64 param0;
	st.param.f64 	[param0], %fd2421;
	.param .b64 param1;
	st.param.f64 	[param1], %fd2424;
	.param .b64 retval0;
	call.uni (retval0), 
	__internal_accurate_pow, 
	(
	param0, 
	param1
	);
	ld.param.f64 	%fd7314, [retval0];
	} // callseq 439
	and.pred  	%p136, %p2996, %p2997;
	neg.f64 	%fd7316, %fd7314;
	selp.f64 	%fd10656, %fd7316, %fd7314, %p136;
	@%p2995 bra 	$L__BB1_2003;
	setp.eq.s64 	%p2998, %rd771, -9223372036854775808;
	selp.b32 	%r4354, %r523, 0, %p2998;
	setp.lt.s32 	%p2999, %r525, 0;
	or.b32  	%r4355, %r4354, 2146435072;
	selp.b32 	%r4356, %r4355, %r4354, %p2999;
	mov.b32 	%r4357, 0;
	mov.b64 	%fd10656, {%r4357, %r4356};
$L__BB1_2003:
	add.f64 	%fd7317, %fd2420, %fd2424;
	{
	.reg .b32 %temp; 
	mov.b64 	{%temp, %r4358}, %fd7317;
	}
	and.b32  	%r4359, %r4358, 2146435072;
	setp.ne.s32 	%p3000, %r4359, 2146435072;
	@%p3000 bra 	$L__BB1_2008;
	setp.num.f64 	%p3001, %fd2420, %fd2420;
	@%p3001 bra 	$L__BB1_2006;
	add.rn.f64 	%fd10656, %fd2420, %fd2424;
	bra.uni 	$L__BB1_2008;
$L__BB1_2006:
	setp.neu.f64 	%p3002, %fd2421, 0d7FF0000000000000;
	@%p3002 bra 	$L__BB1_2008;
	setp.lt.s32 	%p3003, %r525, 0;
	selp.b32 	%r4360, 0, 2146435072, %p3003;
	and.b32  	%r4361, %r525, 2147483647;
	setp.ne.s32 	%p3004, %r4361, 1071644672;
	or.b32  	%r4362, %r4360, -2147483648;
	selp.b32 	%r4363, %r4362, %r4360, %p3004;
	selp.b32 	%r4364, %r4363, %r4360, %p136;
	mov.b32 	%r4365, 0;
	mov.b64 	%fd10656, {%r4365, %r4364};
$L__BB1_2008:
	setp.eq.f64 	%p3005, %fd2420, 0d3FF0000000000000;
	setp.neu.f64 	%p3006, %fd2420, 0d0000000000000000;
	setp.lt.s32 	%p3007, %r523, 0;
	selp.f64 	%fd7318, 0d3FF0000000000000, %fd10656, %p3005;
	div.rn.f64 	%fd7319, %fd2423, %fd2424;
	fma.rn.f64 	%fd2431, %fd7319, %fd7318, %fd10659;
	ld.f64 	%fd2432, [%rd162+8];
	add.s32 	%r8123, %r8123, 2;
	cvt.rn.f64.u32 	%fd2433, %r8123;
	{
	.reg .b32 %temp; 
	mov.b64 	{%temp, %r527}, %fd2433;
	}
	shr.u32 	%r4366, %r527, 20;
	and.b32  	%r4367, %r4366, 2047;
	add.s32 	%r4368, %r4367, -1012;
	mov.b64 	%rd772, %fd2433;
	shl.b64 	%rd773, %rd772, %r4368;
	setp.eq.s64 	%p3008, %rd773, -9223372036854775808;
	{ // callseq 440, 0
	.param .b64 param0;
	st.param.f64 	[param0], %fd2421;
	.param .b64 param1;
	st.param.f64 	[param1], %fd2433;
	.param .b64 retval0;
	call.uni (retval0), 
	__internal_accurate_pow, 
	(
	param0, 
	param1
	);
	ld.param.f64 	%fd7320, [retval0];
	} // callseq 440
	and.pred  	%p137, %p3007, %p3008;
	neg.f64 	%fd7322, %fd7320;
	selp.f64 	%fd10658, %fd7322, %fd7320, %p137;
	@%p3006 bra 	$L__BB1_2010;
	setp.eq.s64 	%p3009, %rd773, -9223372036854775808;
	selp.b32 	%r4369, %r523, 0, %p3009;
	setp.lt.s32 	%p3010, %r527, 0;
	or.b32  	%r4370, %r4369, 2146435072;
	selp.b32 	%r4371, %r4370, %r4369, %p3010;
	mov.b32 	%r4372, 0;
	mov.b64 	%fd10658, {%r4372, %r4371};
$L__BB1_2010:
	add.f64 	%fd7323, %fd2420, %fd2433;
	{
	.reg .b32 %temp; 
	mov.b64 	{%temp, %r4373}, %fd7323;
	}
	and.b32  	%r4374, %r4373, 2146435072;
	setp.ne.s32 	%p3011, %r4374, 2146435072;
	@%p3011 bra 	$L__BB1_2015;
	setp.nan.f64 	%p3012, %fd2420, %fd2420;
	@%p3012 bra 	$L__BB1_2014;
	setp.neu.f64 	%p3013, %fd2421, 0d7FF0000000000000;
	@%p3013 bra 	$L__BB1_2015;
	setp.lt.s32 	%p3014, %r527, 0;
	selp.b32 	%r4375, 0, 2146435072, %p3014;
	and.b32  	%r4376, %r527, 2147483647;
	setp.ne.s32 	%p3015, %r4376, 1071644672;
	or.b32  	%r4377, %r4375, -2147483648;
	selp.b32 	%r4378, %r4377, %r4375, %p3015;
	selp.b32 	%r4379, %r4378, %r4375, %p137;
	mov.b32 	%r4380, 0;
	mov.b64 	%fd10658, {%r4380, %r4379};
	bra.uni 	$L__BB1_2015;
$L__BB1_2014:
	add.rn.f64 	%fd10658, %fd2420, %fd2433;
$L__BB1_2015:
	setp.eq.f64 	%p3016, %fd2420, 0d3FF0000000000000;
	selp.f64 	%fd7324, 0d3FF0000000000000, %fd10658, %p3016;
	div.rn.f64 	%fd7325, %fd2432, %fd2433;
	fma.rn.f64 	%fd10659, %fd7325, %fd7324, %fd2431;
	setp.ne.s32 	%p3017, %r8123, %r513;
	mov.u32 	%r8124, %r513;
	@%p3017 bra 	$L__BB1_2001;
$L__BB1_2016:
	setp.eq.s32 	%p3018, %r515, 0;
	@%p3018 bra 	$L__BB1_2025;
	setp.neu.f64 	%p3019, %fd2420, 0d0000000000000000;
	setp.lt.s32 	%p3020, %r523, 0;
	mul.wide.u32 	%rd774, %r8124, 8;
	add.s64 	%rd775, %rd284, %rd774;
	ld.f64 	%fd2443, [%rd775];
	add.s32 	%r4381, %r8124, 1;
	cvt.rn.f64.u32 	%fd2444, %r4381;
	{
	.reg .b32 %temp; 
	mov.b64 	{%temp, %r529}, %fd2444;
	}
	shr.u32 	%r4382, %r529, 20;
	and.b32  	%r4383, %r4382, 2047;
	add.s32 	%r4384, %r4383, -1012;
	mov.b64 	%rd776, %fd2444;
	shl.b64 	%rd777, %rd776, %r4384;
	setp.eq.s64 	%p3021, %rd777, -9223372036854775808;
	{ // callseq 441, 0
	.param .b64 param0;
	st.param.f64 	[param0], %fd2421;
	.param .b64 param1;
	st.param.f64 	[param1], %fd2444;
	.param .b64 retval0;
	call.uni (retval0), 
	__internal_accurate_pow, 
	(
	param0, 
	param1
	);
	ld.param.f64 	%fd7326, [retval0];
	} // callseq 441
	and.pred  	%p138, %p3020, %p3021;
	neg.f64 	%fd7328, %fd7326;
	selp.f64 	%fd10662, %fd7328, %fd7326, %p138;
	@%p3019 bra 	$L__BB1_2019;
	setp.eq.s64 	%p3022, %rd777, -9223372036854775808;
	selp.b32 	%r4385, %r523, 0, %p3022;
	setp.lt.s32 	%p3023, %r529, 0;
	or.b32  	%r4386, %r4385, 2146435072;
	selp.b32 	%r4387, %r4386, %r4385, %p3023;
	mov.b32 	%r4388, 0;
	mov.b64 	%fd10662, {%r4388, %r4387};
$L__BB1_2019:
	add.f64 	%fd7329, %fd2420, %fd2444;
	{
	.reg .b32 %temp; 
	mov.b64 	{%temp, %r4389}, %fd7329;
	}
	and.b32  	%r4390, %r4389, 2146435072;
	setp.ne.s32 	%p3024, %r4390, 2146435072;
	@%p3024 bra 	$L__BB1_2024;
	setp.nan.f64 	%p3025, %fd2420, %fd2420;
	@%p3025 bra 	$L__BB1_2023;
	setp.neu.f64 	%p3026, %fd2421, 0d7FF0000000000000;
	@%p3026 bra 	$L__BB1_2024;
	setp.lt.s32 	%p3027, %r529, 0;
	selp.b32 	%r4391, 0, 2146435072, %p3027;
	and.b32  	%r4392, %r529, 2147483647;
	setp.ne.s32 	%p3028, %r4392, 1071644672;
	or.b32  	%r4393, %r4391, -2147483648;
	selp.b32 	%r4394, %r4393, %r4391, %p3028;
	selp.b32 	%r4395, %r4394, %r4391, %p138;
	mov.b32 	%r4396, 0;
	mov.b64 	%fd10662, {%r4396, %r4395};
	bra.uni 	$L__BB1_2024;
$L__BB1_2023:
	add.rn.f64 	%fd10662, %fd2420, %fd2444;
$L__BB1_2024:
	setp.eq.f64 	%p3029, %fd2420, 0d3FF0000000000000;
	selp.f64 	%fd7330, 0d3FF0000000000000, %fd10662, %p3029;
	div.rn.f64 	%fd7331, %fd2443, %fd2444;
	fma.rn.f64 	%fd10659, %fd7331, %fd7330, %fd10659;
$L__BB1_2025:
	add.f64 	%fd10664, %fd2383, %fd10659;
$L__BB1_2026:
	setp.eq.s32 	%p3067, %r507, 1062207488;
	sub.f64 	%fd2455, %fd10633, %fd10664;
	{
	.reg .b32 %temp; 
	mov.b64 	{%temp, %r530}, %fd2455;
	}
	abs.f64 	%fd2456, %fd2455;
	{ // callseq 445, 0
	.param .b64 param0;
	st.param.f64 	[param0], %fd2456;
	.param .b64 param1;
	st.param.f64 	[param1], 0d4000000000000000;
	.param .b64 retval0;
	call.uni (retval0), 
	__internal_accurate_pow, 
	(
	param0, 
	param1
	);
	ld.param.f64 	%fd7354, [retval0];
	} // callseq 445
	setp.lt.s32 	%p3068, %r530, 0;
	neg.f64 	%fd7356, %fd7354;
	selp.f64 	%fd7357, %fd7356, %fd7354, %p3067;
	selp.f64 	%fd10666, %fd7357, %fd7354, %p3068;
	setp.neu.f64 	%p3069, %fd2455, 0d0000000000000000;
	@%p3069 bra 	$L__BB1_2028;
	setp.eq.s32 	%p3070, %r507, 1062207488;
	selp.b32 	%r4447, %r530, 0, %p3070;
	setp.lt.s32 	%p3071, %r4274, 0;
	or.b32  	%r4448, %r4447, 2146435072;
	selp.b32 	%r4449, %r4448, %r4447, %p3071;
	mov.b32 	%r4450, 0;
	mov.b64 	%fd10666, {%r4450, %r4449};
$L__BB1_2028:
	add.f64 	%fd7358, %fd2455, 0d4000000000000000;
	{
	.reg .b32 %temp; 
	mov.b64 	{%temp, %r4451}, %fd7358;
	}
	and.b32  	%r4452, %r4451, 2146435072;
	setp.ne.s32 	%p3072, %r4452, 2146435072;
	@%p3072 bra 	$L__BB1_2033;
	setp.num.f64 	%p3073, %fd2455, %fd2455;
	@%p3073 bra 	$L__BB1_2031;
	mov.f64 	%fd7359, 0d4000000000000000;
	add.rn.f64 	%fd10666, %fd2455, %fd7359;
	bra.uni 	$L__BB1_2033;
$L__BB1_2031:
	setp.neu.f64 	%p3074, %fd2456, 0d7FF0000000000000;
	@%p3074 bra 	$L__BB1_2033;
	setp.lt.s32 	%p3075, %r530, 0;
	setp.eq.s32 	%p3076, %r507, 1062207488;
	setp.lt.s32 	%p3077, %r4274, 0;
	selp.b32 	%r4454, 0, 2146435072, %p3077;
	and.b32  	%r4455, %r4274, 2147483647;
	setp.ne.s32 	%p3078, %r4455, 1071644672;
	or.b32  	%r4456, %r4454, -2147483648;
	selp.b32 	%r4457, %r4456, %r4454, %p3078;
	selp.b32 	%r4458, %r4457, %r4454, %p3076;
	selp.b32 	%r4459, %r4458, %r4454, %p3075;
	mov.b32 	%r4460, 0;
	mov.b64 	%fd10666, {%r4460, %r4459};
$L__BB1_2033:
	setp.eq.s32 	%p3079, %r507, 1062207488;
	setp.eq.f64 	%p3080, %fd2455, 0d3FF0000000000000;
	selp.f64 	%fd2463, 0d3FF0000000000000, %fd10666, %p3080;
	{
	.reg .b32 %temp; 
	mov.b64 	{%temp, %r531}, %fd10631;
	}
	abs.f64 	%fd2464, %fd10631;
	{ // callseq 446, 0
	.param .b64 param0;
	st.param.f64 	[param0], %fd2464;
	.param .b64 param1;
	st.param.f64 	[param1], 0d4000000000000000;
	.param .b64 retval0;
	call.uni (retval0), 
	__internal_accurate_pow, 
	(
	param0, 
	param1
	);
	ld.param.f64 	%fd7360, [retval0];
	} // callseq 446
	setp.lt.s32 	%p3081, %r531, 0;
	neg.f64 	%fd7362, %fd7360;
	selp.f64 	%fd7363, %fd7362, %fd7360, %p3079;
	selp.f64 	%fd10668, %fd7363, %fd7360, %p3081;
	setp.neu.f64 	%p3082, %fd10631, 0d0000000000000000;
	@%p3082 bra 	$L__BB1_2035;
	setp.eq.s32 	%p3083, %r507, 1062207488;
	selp.b32 	%r4462, %r531, 0, %p3083;
	setp.lt.s32 	%p3084, %r4274, 0;
	or.b32  	%r4463, %r4462, 2146435072;
	selp.b32 	%r4464, %r4463, %r4462, %p3084;
	mov.b32 	%r4465, 0;
	mov.b64 	%fd10668, {%r4465, %r4464};
$L__BB1_2035:
	add.f64 	%fd7364, %fd10631, 0d4000000000000000;
	{
	.reg .b32 %temp; 
	mov.b64 	{%temp, %r4466}, %fd7364;
	}
	and.b32  	%r4467, %r4466, 2146435072;
	setp.ne.s32 	%p3085, %r4467, 2146435072;
	@%p3085 bra 	$L__BB1_2040;
	setp.num.f64 	%p3086, %fd10631, %fd10631;
	@%p3086 bra 	$L__BB1_2038;
	mov.f64 	%fd7365, 0d4000000000000000;
	add.rn.f64 	%fd10668, %fd10631, %fd7365;
	bra.uni 	$L__BB1_2040;
$L__BB1_2038:
	setp.neu.f64 	%p3087, %fd2464, 0d7FF0000000000000;
	@%p3087 bra 	$L__BB1_2040;
	setp.lt.s32 	%p3088, %r531, 0;
	setp.eq.s32 	%p3089, %r507, 1062207488;
	setp.lt.s32 	%p3090, %r4274, 0;
	selp.b32 	%r4469, 0, 2146435072, %p3090;
	and.b32  	%r4470, %r4274, 2147483647;
	setp.ne.s32 	%p3091, %r4470, 1071644672;
	or.b32  	%r4471, %r4469, -2147483648;
	selp.b32 	%r4472, %r4471, %r4469, %p3091;
	selp.b32 	%r4473, %r4472, %r4469, %p3089;
	selp.b32 	%r4474, %r4473, %r4469, %p3088;
	mov.b32 	%r4475, 0;
	mov.b64 	%fd10668, {%r4475, %r4474};
$L__BB1_2040:
	setp.neu.f64 	%p3092, %fd2367, 0d0000000000000000;
	setp.eq.f64 	%p3093, %fd10631, 0d3FF0000000000000;
	selp.f64 	%fd7366, 0d3FF0000000000000, %fd10668, %p3093;
	add.f64 	%fd2471, %fd2463, %fd7366;
	@%p3092 bra 	$L__BB1_2042;
	setp.eq.s32 	%p3094, %r507, 1062207488;
	selp.b32 	%r4476, %r510, 0, %p3094;
	setp.lt.s32 	%p3095, %r4274, 0;
	or.b32  	%r4477, %r4476, 2146435072;
	selp.b32 	%r4478, %r4477, %r4476, %p3095;
	mov.b32 	%r4479, 0;
	mov.b64 	%fd10670, {%r4479, %r4478};
$L__BB1_2042:
	setp.ne.s32 	%p3096, %r511, 2146435072;
	@%p3096 bra 	$L__BB1_2047;
	setp.num.f64 	%p3097, %fd2367, %fd2367;
	@%p3097 bra 	$L__BB1_2045;
	mov.f64 	%fd7367, 0d4000000000000000;
	add.rn.f64 	%fd10670, %fd2367, %fd7367;
	bra.uni 	$L__BB1_2047;
$L__BB1_2045:
	setp.neu.f64 	%p3098, %fd2368, 0d7FF0000000000000;
	@%p3098 bra 	$L__BB1_2047;
	setp.lt.s32 	%p3099, %r510, 0;
	setp.eq.s32 	%p3100, %r507, 1062207488;
	setp.lt.s32 	%p3101, %r4274, 0;
	selp.b32 	%r4481, 0, 2146435072, %p3101;
	and.b32  	%r4482, %r4274, 2147483647;
	setp.ne.s32 	%p3102, %r4482, 1071644672;
	or.b32  	%r4483, %r4481, -2147483648;
	selp.b32 	%r4484, %r4483, %r4481, %p3102;
	selp.b32 	%r4485, %r4484, %r4481, %p3100;
	selp.b32 	%r4486, %r4485, %r4481, %p3099;
	mov.b32 	%r4487, 0;
	mov.b64 	%fd10670, {%r4487, %r4486};
$L__BB1_2047:
	setp.eq.f64 	%p3103, %fd2367, 0d3FF0000000000000;
	setp.eq.s32 	%p3104, %r507, 1062207488;
	add.f64 	%fd7368, %fd10670, 0d3FF0000000000000;
	sqrt.rn.f64 	%fd7369, %fd7368;
	mul.f64 	%fd7370, %fd7369, 0d3FF8000000000000;
	selp.f64 	%fd2477, 0d4000F876CCDF6CDA, %fd7370, %p3103;
	{
	.reg .b32 %temp; 
	mov.b64 	{%temp, %r532}, %fd2477;
	}
	abs.f64 	%fd2478, %fd2477;
	{ // callseq 447, 0
	.param .b64 param0;
	st.param.f64 	[param0], %fd2478;
	.param .b64 param1;
	st.param.f64 	[param1], 0d4000000000000000;
	.param .b64 retval0;
	call.uni (retval0), 
	__internal_accurate_pow, 
	(
	param0, 
	param1
	);
	ld.param.f64 	%fd7371, [retval0];
	} // callseq 447
	setp.lt.s32 	%p3105, %r532, 0;
	neg.f64 	%fd7373, %fd7371;
	selp.f64 	%fd7374, %fd7373, %fd7371, %p3104;
	selp.f64 	%fd10672, %fd7374, %fd7371, %p3105;
	setp.neu.f64 	%p3106, %fd2477, 0d0000000000000000;
	@%p3106 bra 	$L__BB1_2049;
	setp.eq.s32 	%p3107, %r507, 1062207488;
	selp.b32 	%r4489, %r532, 0, %p3107;
	setp.lt.s32 	%p3108, %r4274, 0;
	or.b32  	%r4490, %r4489, 2146435072;
	selp.b32 	%r4491, %r4490, %r4489, %p3108;
	mov.b32 	%r4492, 0;
	mov.b64 	%fd10672, {%r4492, %r4491};
$L__BB1_2049:
	add.f64 	%fd7375, %fd2477, 0d4000000000000000;
	{
	.reg .b32 %temp; 
	mov.b64 	{%temp, %r4493}, %fd7375;
	}
	and.b32  	%r4494, %r4493, 2146435072;
	setp.ne.s32 	%p3109, %r4494, 2146435072;
	@%p3109 bra 	$L__BB1_2054;
	setp.num.f64 	%p3110, %fd2477, %fd2477;
	@%p3110 bra 	$L__BB1_2052;
	mov.f64 	%fd7376, 0d4000000000000000;
	add.rn.f64 	%fd10672, %fd2477, %fd7376;
	bra.uni 	$L__BB1_2054;
$L__BB1_2052:
	setp.neu.f64 	%p3111, %fd2478, 0d7FF0000000000000;
	@%p3111 bra 	$L__BB1_2054;
	setp.lt.s32 	%p3112, %r532, 0;
	setp.eq.s32 	%p3113, %r507, 1062207488;
	setp.lt.s32 	%p3114, %r4274, 0;
	selp.b32 	%r4496, 0, 2146435072, %p3114;
	and.b32  	%r4497, %r4274, 2147483647;
	setp.ne.s32 	%p3115, %r4497, 1071644672;
	or.b32  	%r4498, %r4496, -2147483648;
	selp.b32 	%r4499, %r4498, %r4496, %p3115;
	selp.b32 	%r4500, %r4499, %r4496, %p3113;
	selp.b32 	%r4501, %r4500, %r4496, %p3112;
	mov.b32 	%r4502, 0;
	mov.b64 	%fd10672, {%r4502, %r4501};
$L__BB1_2054:
	setp.eq.f64 	%p3116, %fd2477, 0d3FF0000000000000;
	selp.f64 	%fd7377, 0d3FF0000000000000, %fd10672, %p3116;
	mul.f64 	%fd7378, %fd2471, 0dC000000000000000;
	div.rn.f64 	%fd2485, %fd7378, %fd7377;
	fma.rn.f64 	%fd7379, %fd2485, 0d3FF71547652B82FE, 0d4338000000000000;
	{
	.reg .b32 %temp; 
	mov.b64 	{%r533, %temp}, %fd7379;
	}
	mov.f64 	%fd7380, 0dC338000000000000;
	add.rn.f64 	%fd7381, %fd7379, %fd7380;
	fma.rn.f64 	%fd7382, %fd7381, 0dBFE62E42FEFA39EF, %fd2485;
	fma.rn.f64 	%fd7383, %fd7381, 0dBC7ABC9E3B39803F, %fd7382;
	fma.rn.f64 	%fd7384, %fd7383, 0d3E5ADE1569CE2BDF, 0d3E928AF3FCA213EA;
	fma.rn.f64 	%fd7385, %fd7384, %fd7383, 0d3EC71DEE62401315;
	fma.rn.f64 	%fd7386, %fd7385, %fd7383, 0d3EFA01997C89EB71;
	fma.rn.f64 	%fd7387, %fd7386, %fd7383, 0d3F2A01A014761F65;
	fma.rn.f64 	%fd7388, %fd7387, %fd7383, 0d3F56C16C1852B7AF;
	fma.rn.f64 	%fd7389, %fd7388, %fd7383, 0d3F81111111122322;
	fma.rn.f64 	%fd7390, %fd7389, %fd7383, 0d3FA55555555502A1;
	fma.rn.f64 	%fd7391, %fd7390, %fd7383, 0d3FC5555555555511;
	fma.rn.f64 	%fd7392, %fd7391, %fd7383, 0d3FE000000000000B;
	fma.rn.f64 	%fd7393, %fd7392, %fd7383, 0d3FF0000000000000;
	fma.rn.f64 	%fd7394, %fd7393, %fd7383, 0d3FF0000000000000;
	{
	.reg .b32 %temp; 
	mov.b64 	{%r534, %temp}, %fd7394;
	}
	{
	.reg .b32 %temp; 
	mov.b64 	{%temp, %r535}, %fd7394;
	}
	shl.b32 	%r4503, %r533, 20;
	add.s32 	%r4504, %r4503, %r535;
	mov.b64 	%fd10673, {%r534, %r4504};
	{
	.reg .b32 %temp; 
	mov.b64 	{%temp, %r4505}, %fd2485;
	}
	mov.b32 	%f61, %r4505;
	abs.f32 	%f19, %f61;
	setp.lt.f32 	%p3117, %f19, 0f4086232B;
	@%p3117 bra 	$L__BB1_2057;
	setp.lt.f64 	%p3118, %fd2485, 0d0000000000000000;
	add.f64 	%fd7395, %fd2485, 0d7FF0000000000000;
	selp.f64 	%fd10673, 0d0000000000000000, %fd7395, %p3118;
	setp.geu.f32 	%p3119, %f19, 0f40874800;
	@%p3119 bra 	$L__BB1_2057;
	shr.u32 	%r4506, %r533, 31;
	add.s32 	%r4507, %r533, %r4506;
	shr.s32 	%r4508, %r4507, 1;
	shl.b32 	%r4509, %r4508, 20;
	add.s32 	%r4510, %r535, %r4509;
	mov.b64 	%fd7396, {%r534, %r4510};
	sub.s32 	%r4511, %r533, %r4508;
	shl.b32 	%r4512, %r4511, 20;
	add.s32 	%r4513, %r4512, 1072693248;
	mov.b32 	%r4514, 0;
	mov.b64 	%fd7397, {%r4514, %r4513};
	mul.f64 	%fd10673, %fd7397, %fd7396;
$L__BB1_2057:
	mul.f64 	%fd7400, %fd2384, %fd10673;
	mul.f64 	%fd7401, %fd2366, 0d4014E7D1B50484DB;
	sub.f64 	%fd11245, %fd7401, %fd7400;
	setp.geu.f64 	%p3120, %fd11245, 0dC000000000000000;
	mov.f64 	%fd11246, 0d0000000000000000;
	mov.f64 	%fd11247, %fd11246;
	@%p3120 bra 	$L__BB1_3880;
	ld.param.u32 	%r7879, [_Z13distributor_PdPdS_S_iii_param_4];
	setp.lt.s32 	%p3121, %r7879, 1;
	mov.f64 	%fd11242, 0d0000000000000000;
	mov.f64 	%fd11243, %fd11242;
	@%p3121 bra 	$L__BB1_3879;
	setp.eq.s32 	%p3122, %r507, 1062207488;
	mov.f64 	%fd7404, 0d3FF8000000000000;
	{
	.reg .b32 %temp; 
	mov.b64 	{%temp, %r4516}, %fd7404;
	}
	setp.lt.s32 	%p3124, %r4516, 0;
	and.pred  	%p139, %p3124, %p3122;
	and.b32  	%r4517, %r4274, 2147483647;
	setp.ne.s32 	%p3125, %r4517, 1071644672;
	and.pred  	%p140, %p3122, %p3125;
	mov.f64 	%fd7405, 0d4010000000000000;
	{
	.reg .b32 %temp; 
	mov.b64 	{%temp, %r536}, %fd7405;
	}
	mov.f64 	%fd7406, 0d4020A1C833FFF0AA;
	{
	.reg .b32 %temp; 
	mov.b64 	{%temp, %r4518}, %fd7406;
	}
	setp.lt.s32 	%p3126, %r4518, 0;
	and.pred  	%p141, %p3126, %p3122;
	sub.f64 	%fd7407, %fd248, %fd2385;
	{
	.reg .b32 %temp; 
	mov.b64 	{%temp, %r537}, %fd7407;
	}
	abs.f64 	%fd2491, %fd7407;
	sub.f64 	%fd7408, %fd2385, %fd248;
	{
	.reg .b32 %temp; 
	mov.b64 	{%temp, %r538}, %fd7408;
	}
	abs.f64 	%fd2492, %fd7408;
	mov.f64 	%fd11243, 0d0000000000000000;
	mov.b32 	%r8125, 0;
	mov.f64 	%fd11242, %fd11243;
$L__BB1_2060:
	ld.param.u64 	%rd1284, [_Z13distributor_PdPdS_S_iii_param_2];
	setp.leu.f64 	%p3127, %fd248, 0d0000000000000000;
	mul.lo.s32 	%r4519, %r8125, 6;
	cvta.to.global.u64 	%rd787, %rd1284;
	mul.wide.u32 	%rd788, %r4519, 8;
	add.s64 	%rd789, %rd787, %rd788;
	ld.global.f64 	%fd11210, [%rd789];
	ld.global.f64 	%fd11209, [%rd789+8];
	ld.global.f64 	%fd11208, [%rd789+16];
	ld.global.f64 	%fd11207, [%rd789+24];
	ld.global.f64 	%fd11206, [%rd789+32];
	ld.global.f64 	%fd11205, [%rd789+40];
	@%p3127 bra 	$L__BB1_3773;
	{ // callseq 448, 0
	.param .b64 param0;
	st.param.f64 	[param0], 0d3FF8000000000000;
	.param .b64 param1;
	st.param.f64 	[param1], 0d4000000000000000;
	.param .b64 retval0;
	call.uni (retval0), 
	__internal_accurate_pow, 
	(
	param0, 
	param1
	);
	ld.param.f64 	%fd7410, [retval0];
	} // callseq 448
	neg.f64 	%fd7412, %fd7410;
	selp.f64 	%fd2501, %fd7412, %fd7410, %p139;
	{ // callseq 449, 0
	.param .b64 param0;
	st.param.f64 	[param0], 0d4020A1C833FFF0AA;
	.param .b64 param1;
	st.param.f64 	[param1], 0d4000000000000000;
	.param .b64 retval0;
	call.uni (retval0), 
	__internal_accurate_pow, 
	(
	param0, 
	param1
	);
	ld.param.f64 	%fd7413, [retval0];
	} // callseq 449
	neg.f64 	%fd7415, %fd7413;
	selp.f64 	%fd2502, %fd7415, %fd7413, %p141;
	mov.f64 	%fd10682, 0d0000000000000000;
$L__BB1_2062:
	mov.f64 	%fd2509, %fd10682;
	ld.param.u32 	%r7952, [_Z13distributor_PdPdS_S_iii_param_5];
	ld.param.f64 	%fd10010, [_Z13distributor_PdPdS_S_iii_param_0];
	mul.f64 	%fd2510, %fd10010, 0d3FE0000000000000;
	and.b32  	%r540, %r7952, 2147483646;
	add.s32 	%r541, %r7952, -1;
	and.b32  	%r542, %r7952, 1;
	sub.f64 	%fd7416, %fd248, %fd2509;
	min.f64 	%fd2511, %fd7416, 0d3F847AE147AE147B;
	mul.f64 	%fd2512, %fd248, 0d3FE0000000000000;
	setp.geu.f64 	%p3128, %fd2509, %fd2512;
	@%p3128 bra 	$L__BB1_2091;
	ld.param.u32 	%r7955, [_Z13distributor_PdPdS_S_iii_param_5];
	setp.lt.s32 	%p3166, %r7955, 1;
	sub.f64 	%fd2513, %fd2512, %fd2509;
	mov.f64 	%fd10688, 0d0000000000000000;
	@%p3166 bra 	$L__BB1_2090;
	setp.eq.s32 	%p3167, %r541, 0;
	{
	.reg .b32 %temp; 
	mov.b64 	{%temp, %r543}, %fd2513;
	}
	abs.f64 	%fd2514, %fd2513;
	mov.f64 	%fd10688, 0d0000000000000000;
	mov.b32 	%r8127, 0;
	@%p3167 bra 	$L__BB1_2081;
	mov.f64 	%fd10688, 0d0000000000000000;
	mov.b32 	%r8126, 0;
$L__BB1_2066:
	setp.neu.f64 	%p3168, %fd2513, 0d0000000000000000;
	setp.lt.s32 	%p3169, %r543, 0;
	mul.wide.u32 	%rd798, %r8126, 8;
	add.s64 	%rd166, %rd284, %rd798;
	ld.f64 	%fd2516, [%rd166];
	add.s32 	%r4572, %r8126, 1;
	cvt.rn.f64.u32 	%fd2517, %r4572;
	{
	.reg .b32 %temp; 
	mov.b64 	{%temp, %r545}, %fd2517;
	}
	shr.u32 	%r4573, %r545, 20;
	and.b32  	%r4574, %r4573, 2047;
	add.s32 	%r4575, %r4574, -1012;
	mov.b64 	%rd799, %fd2517;
	shl.b64 	%rd800, %rd799, %r4575;
	setp.eq.s64 	%p3170, %rd800, -9223372036854775808;
	{ // callseq 453, 0
	.param .b64 param0;
	st.param.f64 	[param0], %fd2514;
	.param .b64 param1;
	st.param.f64 	[param1], %fd2517;
	.param .b64 retval0;
	call.uni (retval0), 
	__internal_accurate_pow, 
	(
	param0, 
	param1
	);
	ld.param.f64 	%fd7443, [retval0];
	} // callseq 453
	and.pred  	%p142, %p3169, %p3170;
	neg.f64 	%fd7445, %fd7443;
	selp.f64 	%fd10685, %fd7445, %fd7443, %p142;
	@%p3168 bra 	$L__BB1_2068;
	setp.eq.s64 	%p3171, %rd800, -9223372036854775808;
	selp.b32 	%r4576, %r543, 0, %p3171;
	setp.lt.s32 	%p3172, %r545, 0;
	or.b32  	%r4577, %r4576, 2146435072;
	selp.b32 	%r4578, %r4577, %r4576, %p3172;
	mov.b32 	%r4579, 0;
	mov.b64 	%fd10685, {%r4579, %r4578};
$L__BB1_2068:
	add.f64 	%fd7446, %fd2513, %fd2517;
	{
	.reg .b32 %temp; 
	mov.b64 	{%temp, %r4580}, %fd7446;
	}
	and.b32  	%r4581, %r4580, 2146435072;
	setp.ne.s32 	%p3173, %r4581, 2146435072;
	@%p3173 bra 	$L__BB1_2073;
	setp.num.f64 	%p3174, %fd2513, %fd2513;
	@%p3174 bra 	$L__BB1_2071;
	add.rn.f64 	%fd10685, %fd2513, %fd2517;
	bra.uni 	$L__BB1_2073;
$L__BB1_2071:
	setp.neu.f64 	%p3175, %fd2514, 0d7FF0000000000000;
	@%p3175 bra 	$L__BB1_2073;
	setp.lt.s32 	%p3176, %r545, 0;
	selp.b32 	%r4582, 0, 2146435072, %p3176;
	and.b32  	%r4583, %r545, 2147483647;
	setp.ne.s32 	%p3177, %r4583, 1071644672;
	or.b32  	%r4584, %r4582, -2147483648;
	selp.b32 	%r4585, %r4584, %r4582, %p3177;
	selp.b32 	%r4586, %r4585, %r4582, %p142;
	mov.b32 	%r4587, 0;
	mov.b64 	%fd10685, {%r4587, %r4586};
$L__BB1_2073:
	setp.eq.f64 	%p3178, %fd2513, 0d3FF0000000000000;
	setp.neu.f64 	%p3179, %fd2513, 0d0000000000000000;
	setp.lt.s32 	%p3180, %r543, 0;
	selp.f64 	%fd7447, 0d3FF0000000000000, %fd10685, %p3178;
	div.rn.f64 	%fd7448, %fd2516, %fd2517;
	fma.rn.f64 	%fd2524, %fd7448, %fd7447, %fd10688;
	ld.f64 	%fd2525, [%rd166+8];
	add.s32 	%r8126, %r8126, 2;
	cvt.rn.f64.u32 	%fd2526, %r8126;
	{
	.reg .b32 %temp; 
	mov.b64 	{%temp, %r547}, %fd2526;
	}
	shr.u32 	%r4588, %r547, 20;
	and.b32  	%r4589, %r4588, 2047;
	add.s32 	%r4590, %r4589, -1012;
	mov.b64 	%rd801, %fd2526;
	shl.b64 	%rd802, %rd801, %r4590;
	setp.eq.s64 	%p3181, %rd802, -9223372036854775808;
	{ // callseq 454, 0
	.param .b64 param0;
	st.param.f64 	[param0], %fd2514;
	.param .b64 param1;
	st.param.f64 	[param1], %fd2526;
	.param .b64 retval0;
	call.uni (retval0), 
	__internal_accurate_pow, 
	(
	param0, 
	param1
	);
	ld.param.f64 	%fd7449, [retval0];
	} // callseq 454
	and.pred  	%p143, %p3180, %p3181;
	neg.f64 	%fd7451, %fd7449;
	selp.f64 	%fd10687, %fd7451, %fd7449, %p143;
	@%p3179 bra 	$L__BB1_2075;
	setp.eq.s64 	%p3182, %rd802, -9223372036854775808;
	selp.b32 	%r4591, %r543, 0, %p3182;
	setp.lt.s32 	%p3183, %r547, 0;
	or.b32  	%r4592, %r4591, 2146435072;
	selp.b32 	%r4593, %r4592, %r4591, %p3183;
	mov.b32 	%r4594, 0;
	mov.b64 	%fd10687, {%r4594, %r4593};
$L__BB1_2075:
	add.f64 	%fd7452, %fd2513, %fd2526;
	{
	.reg .b32 %temp; 
	mov.b64 	{%temp, %r4595}, %fd7452;
	}
	and.b32  	%r4596, %r4595, 2146435072;
	setp.ne.s32 	%p3184, %r4596, 2146435072;
	@%p3184 bra 	$L__BB1_2080;
	setp.nan.f64 	%p3185, %fd2513, %fd2513;
	@%p3185 bra 	$L__BB1_2079;
	setp.neu.f64 	%p3186, %fd2514, 0d7FF0000000000000;
	@%p3186 bra 	$L__BB1_2080;
	setp.lt.s32 	%p3187, %r547, 0;
	selp.b32 	%r4597, 0, 2146435072, %p3187;
	and.b32  	%r4598, %r547, 2147483647;
	setp.ne.s32 	%p3188, %r4598, 1071644672;
	or.b32  	%r4599, %r4597, -2147483648;
	selp.b32 	%r4600, %r4599, %r4597, %p3188;
	selp.b32 	%r4601, %r4600, %r4597, %p143;
	mov.b32 	%r4602, 0;
	mov.b64 	%fd10687, {%r4602, %r4601};
	bra.uni 	$L__BB1_2080;
$L__BB1_2079:
	add.rn.f64 	%fd10687, %fd2513, %fd2526;
$L__BB1_2080:
	setp.eq.f64 	%p3189, %fd2513, 0d3FF0000000000000;
	selp.f64 	%fd7453, 0d3FF0000000000000, %fd10687, %p3189;
	div.rn.f64 	%fd7454, %fd2525, %fd2526;
	fma.rn.f64 	%fd10688, %fd7454, %fd7453, %fd2524;
	setp.ne.s32 	%p3190, %r8126, %r540;
	mov.u32 	%r8127, %r540;
	@%p3190 bra 	$L__BB1_2066;
$L__BB1_2081:
	setp.eq.s32 	%p3191, %r542, 0;
	@%p3191 bra 	$L__BB1_2090;
	setp.neu.f64 	%p3192, %fd2513, 0d0000000000000000;
	setp.lt.s32 	%p3193, %r543, 0;
	mul.wide.u32 	%rd803, %r8127, 8;
	add.s64 	%rd804, %rd284, %rd803;
	ld.f64 	%fd2536, [%rd804];
	add.s32 	%r4603, %r8127, 1;
	cvt.rn.f64.u32 	%fd2537, %r4603;
	{
	.reg .b32 %temp; 
	mov.b64 	{%temp, %r549}, %fd2537;
	}
	shr.u32 	%r4604, %r549, 20;
	and.b32  	%r4605, %r4604, 2047;
	add.s32 	%r4606, %r4605, -1012;
	mov.b64 	%rd805, %fd2537;
	shl.b64 	%rd806, %rd805, %r4606;
	setp.eq.s64 	%p3194, %rd806, -9223372036854775808;
	{ // callseq 455, 0
	.param .b64 param0;
	st.param.f64 	[param0], %fd2514;
	.param .b64 param1;
	st.param.f64 	[param1], %fd2537;
	.param .b64 retval0;
	call.uni (retval0), 
	__internal_accurate_pow, 
	(
	param0, 
	param1
	);
	ld.param.f64 	%fd7455, [retval0];
	} // callseq 455
	and.pred  	%p144, %p3193, %p3194;
	neg.f64 	%fd7457, %fd7455;
	selp.f64 	%fd10691, %fd7457, %fd7455, %p144;
	@%p3192 bra 	$L__BB1_2084;
	setp.eq.s64 	%p3195, %rd806, -9223372036854775808;
	selp.b32 	%r4607, %r543, 0, %p3195;
	setp.lt.s32 	%p3196, %r549, 0;
	or.b32  	%r4608, %r4607, 2146435072;
	selp.b32 	%r4609, %r4608, %r4607, %p3196;
	mov.b32 	%r4610, 0;
	mov.b64 	%fd10691, {%r4610, %r4609};
$L__BB1_2084:
	add.f64 	%fd7458, %fd2513, %fd2537;
	{
	.reg .b32 %temp; 
	mov.b64 	{%temp, %r4611}, %fd7458;
	}
	and.b32  	%r4612, %r4611, 2146435072;
	setp.ne.s32 	%p3197, %r4612, 2146435072;
	@%p3197 bra 	$L__BB1_2089;
	setp.nan.f64 	%p3198, %fd2513, %fd2513;
	@%p3198 bra 	$L__BB1_2088;
	setp.neu.f64 	%p3199, %fd2514, 0d7FF0000000000000;
	@%p3199 bra 	$L__BB1_2089;
	setp.lt.s32 	%p3200, %r549, 0;
	selp.b32 	%r4613, 0, 2146435072, %p3200;
	and.b32  	%r4614, %r549, 2147483647;
	setp.ne.s32 	%p3201, %r4614, 1071644672;
	or.b32  	%r4615, %r4613, -2147483648;
	selp.b32 	%r4616, %r4615, %r4613, %p3201;
	selp.b32 	%r4617, %r4616, %r4613, %p144;
	mov.b32 	%r4618, 0;
	mov.b64 	%fd10691, {%r4618, %r4617};
	bra.uni 	$L__BB1_2089;
$L__BB1_2088:
	add.rn.f64 	%fd10691, %fd2513, %fd2537;
$L__BB1_2089:
	setp.eq.f64 	%p3202, %fd2513, 0d3FF0000000000000;
	selp.f64 	%fd7459, 0d3FF0000000000000, %fd10691, %p3202;
	div.rn.f64 	%fd7460, %fd2536, %fd2537;
	fma.rn.f64 	%fd10688, %fd7460, %fd7459, %fd10688;
$L__BB1_2090:
	sub.f64 	%fd10703, %fd2510, %fd10688;
	bra.uni 	$L__BB1_2119;
$L__BB1_2091:
	ld.param.u32 	%r7953, [_Z13distributor_PdPdS_S_iii_param_5];
	setp.lt.s32 	%p3129, %r7953, 1;
	sub.f64 	%fd2547, %fd2509, %fd2512;
	mov.f64 	%fd10698, 0d0000000000000000;
	@%p3129 bra 	$L__BB1_2118;
	setp.eq.s32 	%p3130, %r541, 0;
	{
	.reg .b32 %temp; 
	mov.b64 	{%temp, %r550}, %fd2547;
	}
	abs.f64 	%fd2548, %fd2547;
	mov.f64 	%fd10698, 0d0000000000000000;
	mov.b32 	%r8130, 0;
	@%p3130 bra 	$L__BB1_2109;
	ld.param.u32 	%r7954, [_Z13distributor_PdPdS_S_iii_param_5];
	and.b32  	%r4522, %r7954, 2147483646;
	neg.s32 	%r8129, %r4522;
	add.s64 	%rd1286, %rd284, 8;
	mov.f64 	%fd10698, 0d0000000000000000;
	mov.b32 	%r8128, 1;
$L__BB1_2094:
	setp.neu.f64 	%p3131, %fd2547, 0d0000000000000000;
	setp.lt.s32 	%p3132, %r550, 0;
	ld.f64 	%fd2550, [%rd1286+-8];
	cvt.rn.f64.u32 	%fd2551, %r8128;
	{
	.reg .b32 %temp; 
	mov.b64 	{%temp, %r554}, %fd2551;
	}
	shr.u32 	%r4523, %r554, 20;
	and.b32  	%r4524, %r4523, 2047;
	add.s32 	%r4525, %r4524, -1012;
	mov.b64 	%rd790, %fd2551;
	shl.b64 	%rd791, %rd790, %r4525;
	setp.eq.s64 	%p3133, %rd791, -9223372036854775808;
	{ // callseq 450, 0
	.param .b64 param0;
	st.param.f64 	[param0], %fd2548;
	.param .b64 param1;
	st.param.f64 	[param1], %fd2551;
	.param .b64 retval0;
	call.uni (retval0), 
	__internal_accurate_pow, 
	(
	param0, 
	param1
	);
	ld.param.f64 	%fd7421, [retval0];
	} // callseq 450
	and.pred  	%p145, %p3132, %p3133;
	neg.f64 	%fd7423, %fd7421;
	selp.f64 	%fd10695, %fd7423, %fd7421, %p145;
	@%p3131 bra 	$L__BB1_2096;
	setp.eq.s64 	%p3134, %rd791, -9223372036854775808;
	selp.b32 	%r4526, %r550, 0, %p3134;
	setp.lt.s32 	%p3135, %r554, 0;
	or.b32  	%r4527, %r4526, 2146435072;
	selp.b32 	%r4528, %r4527, %r4526, %p3135;
	mov.b32 	%r4529, 0;
	mov.b64 	%fd10695, {%r4529, %r4528};
$L__BB1_2096:
	add.f64 	%fd7424, %fd2547, %fd2551;
	{
	.reg .b32 %temp; 
	mov.b64 	{%temp, %r4530}, %fd7424;
	}
	and.b32  	%r4531, %r4530, 2146435072;
	setp.ne.s32 	%p3136, %r4531, 2146435072;
	@%p3136 bra 	$L__BB1_2101;
	setp.num.f64 	%p3137, %fd2547, %fd2547;
	@%p3137 bra 	$L__BB1_2099;
	add.rn.f64 	%fd10695, %fd2547, %fd2551;
	bra.uni 	$L__BB1_2101;
$L__BB1_2099:
	setp.neu.f64 	%p3138, %fd2548, 0d7FF0000000000000;
	@%p3138 bra 	$L__BB1_2101;
	setp.lt.s32 	%p3139, %r554, 0;
	selp.b32 	%r4532, 0, 2146435072, %p3139;
	and.b32  	%r4533, %r554, 2147483647;
	setp.ne.s32 	%p3140, %r4533, 1071644672;
	or.b32  	%r4534, %r4532, -2147483648;
	selp.b32 	%r4535, %r4534, %r4532, %p3140;
	selp.b32 	%r4536, %r4535, %r4532, %p145;
	mov.b32 	%r4537, 0;
	mov.b64 	%fd10695, {%r4537, %r4536};
$L__BB1_2101:
	setp.eq.f64 	%p3141, %fd2547, 0d3FF0000000000000;
	setp.neu.f64 	%p3142, %fd2547, 0d0000000000000000;
	setp.lt.s32 	%p3143, %r550, 0;
	selp.f64 	%fd7425, 0d3FF0000000000000, %fd10695, %p3141;
	div.rn.f64 	%fd7426, %fd2550, %fd2551;
	fma.rn.f64 	%fd2558, %fd7426, %fd7425, %fd10698;
	ld.f64 	%fd2559, [%rd1286];
	add.s32 	%r4538, %r8128, 1;
	cvt.rn.f64.u32 	%fd2560, %r4538;
	{
	.reg .b32 %temp; 
	mov.b64 	{%temp, %r555}, %fd2560;
	}
	shr.u32 	%r4539, %r555, 20;
	and.b32  	%r4540, %r4539, 2047;
	add.s32 	%r4541, %r4540, -1012;
	mov.b64 	%rd792, %fd2560;
	shl.b64 	%rd793, %rd792, %r4541;
	setp.eq.s64 	%p3144, %rd793, -9223372036854775808;
	{ // callseq 451, 0
	.param .b64 param0;
	st.param.f64 	[param0], %fd2548;
	.param .b64 param1;
	st.param.f64 	[param1], %fd2560;
	.param .b64 retval0;
	call.uni (retval0), 
	__internal_accurate_pow, 
	(
	param0, 
	param1
	);
	ld.param.f64 	%fd7427, [retval0];
	} // callseq 451
	and.pred  	%p146, %p3143, %p3144;
	neg.f64 	%fd7429, %fd7427;
	selp.f64 	%fd10697, %fd7429, %fd7427, %p146;
	@%p3142 bra 	$L__BB1_2103;
	setp.eq.s64 	%p3145, %rd793, -9223372036854775808;
	selp.b32 	%r4542, %r550, 0, %p3145;
	setp.lt.s32 	%p3146, %r555, 0;
	or.b32  	%r4543, %r4542, 2146435072;
	selp.b32 	%r4544, %r4543, %r4542, %p3146;
	mov.b32 	%r4545, 0;
	mov.b64 	%fd10697, {%r4545, %r4544};
$L__BB1_2103:
	add.f64 	%fd7430, %fd2547, %fd2560;
	{
	.reg .b32 %temp; 
	mov.b64 	{%temp, %r4546}, %fd7430;
	}
	and.b32  	%r4547, %r4546, 2146435072;
	setp.ne.s32 	%p3147, %r4547, 2146435072;
	@%p3147 bra 	$L__BB1_2108;
	setp.nan.f64 	%p3148, %fd2547, %fd2547;
	@%p3148 bra 	$L__BB1_2107;
	setp.neu.f64 	%p3149, %fd2548, 0d7FF0000000000000;
	@%p3149 bra 	$L__BB1_2108;
	setp.lt.s32 	%p3150, %r555, 0;
	selp.b32 	%r4548, 0, 2146435072, %p3150;
	and.b32  	%r4549, %r555, 2147483647;
	setp.ne.s32 	%p3151, %r4549, 1071644672;
	or.b32  	%r4550, %r4548, -2147483648;
	selp.b32 	%r4551, %r4550, %r4548, %p3151;
	selp.b32 	%r4552, %r4551, %r4548, %p146;
	mov.b32 	%r4553, 0;
	mov.b64 	%fd10697, {%r4553, %r4552};
	bra.uni 	$L__BB1_2108;
$L__BB1_2107:
	add.rn.f64 	%fd10697, %fd2547, %fd2560;
$L__BB1_2108:
	setp.eq.f64 	%p3152, %fd2547, 0d3FF0000000000000;
	selp.f64 	%fd7431, 0d3FF0000000000000, %fd10697, %p3152;
	div.rn.f64 	%fd7432, %fd2559, %fd2560;
	fma.rn.f64 	%fd10698, %fd7432, %fd7431, %fd2558;
	add.s32 	%r8129, %r8129, 2;
	add.s32 	%r8128, %r8128, 2;
	add.s64 	%rd1286, %rd1286, 16;
	setp.ne.s32 	%p3153, %r8129, 0;
	mov.u32 	%r8130, %r540;
	@%p3153 bra 	$L__BB1_2094;
$L__BB1_2109:
	setp.eq.s32 	%p3154, %r542, 0;
	@%p3154 bra 	$L__BB1_2118;
	setp.neu.f64 	%p3155, %fd2547, 0d0000000000000000;
	setp.lt.s32 	%p3156, %r550, 0;
	mul.wide.u32 	%rd794, %r8130, 8;
	add.s64 	%rd795, %rd284, %rd794;
	ld.f64 	%fd2570, [%rd795];
	add.s32 	%r4554, %r8130, 1;
	cvt.rn.f64.u32 	%fd2571, %r4554;
	{
	.reg .b32 %temp; 
	mov.b64 	{%temp, %r559}, %fd2571;
	}
	shr.u32 	%r4555, %r559, 20;
	and.b32  	%r4556, %r4555, 2047;
	add.s32 	%r4557, %r4556, -1012;
	mov.b64 	%rd796, %fd2571;
	shl.b64 	%rd797, %rd796, %r4557;
	setp.eq.s64 	%p3157, %rd797, -9223372036854775808;
	{ // callseq 452, 0
	.param .b64 param0;
	st.param.f64 	[param0], %fd2548;
	.param .b64 param1;
	st.param.f64 	[param1], %fd2571;
	.param .b64 retval0;
	call.uni (retval0), 
	__internal_accurate_pow, 
	(
	param0, 
	param1
	);
	ld.param.f64 	%fd7433, [retval0];
	} // callseq 452
	and.pred  	%p147, %p3156, %p3157;
	neg.f64 	%fd7435, %fd7433;
	selp.f64 	%fd10701, %fd7435, %fd7433, %p147;
	@%p3155 bra 	$L__BB1_2112;
	setp.eq.s64 	%p3158, %rd797, -9223372036854775808;
	selp.b32 	%r4558, %r550, 0, %p3158;
	setp.lt.s32 	%p3159, %r559, 0;
	or.b32  	%r4559, %r4558, 2146435072;
	selp.b32 	%r4560, %r4559, %r4558, %p3159;
	mov.b32 	%r4561, 0;
	mov.b64 	%fd10701, {%r4561, %r4560};
$L__BB1_2112:
	add.f64 	%fd7436, %fd2547, %fd2571;
	{
	.reg .b32 %temp; 
	mov.b64 	{%temp, %r4562}, %fd7436;
	}
	and.b32  	%r4563, %r4562, 2146435072;
	setp.ne.s32 	%p3160, %r4563, 2146435072;
	@%p3160 bra 	$L__BB1_2117;
	setp.nan.f64 	%p3161, %fd2547, %fd2547;
	@%p3161 bra 	$L__BB1_2116;
	setp.neu.f64 	%p3162, %fd2548, 0d7FF0000000000000;
	@%p3162 bra 	$L__BB1_2117;
	setp.lt.s32 	%p3163, %r559, 0;
	selp.b32 	%r4564, 0, 2146435072, %p3163;
	and.b32  	%r4565, %r559, 2147483647;
	setp.ne.s32 	%p3164, %r4565, 1071644672;
	or.b32  	%r4566, %r4564, -2147483648;
	selp.b32 	%r4567, %r4566, %r4564, %p3164;
	selp.b32 	%r4568, %r4567, %r4564, %p147;
	mov.b32 	%r4569, 0;
	mov.b64 	%fd10701, {%r4569, %r4568};
	bra.uni 	$L__BB1_2117;
$L__BB1_2116:
	add.rn.f64 	%fd10701, %fd2547, %fd2571;
$L__BB1_2117:
	setp.eq.f64 	%p3165, %fd2547, 0d3FF0000000000000;
	selp.f64 	%fd7437, 0d3FF0000000000000, %fd10701, %p3165;
	div.rn.f64 	%fd7438, %fd2570, %fd2571;
	fma.rn.f64 	%fd10698, %fd7438, %fd7437, %fd10698;
$L__BB1_2118:
	add.f64 	%fd10703, %fd2510, %fd10698;
$L__BB1_2119:
	setp.lt.s32 	%p3203, %r4274, 0;
	selp.b32 	%r560, 0, 2146435072, %p3203;
	or.b32  	%r561, %r560, -2147483648;
	and.b32  	%r562, %r4274, 2146435072;
	setp.eq.s32 	%p3204, %r562, 1062207488;
	sub.f64 	%fd2582, %fd11210, %fd10703;
	div.rn.f64 	%fd2583, %fd11206, 0d4020A1C833FFF0AA;
	{
	.reg .b32 %temp; 
	mov.b64 	{%temp, %r563}, %fd2583;
	}
	abs.f64 	%fd2584, %fd2583;
	{ // callseq 456, 0
	.param .b64 param0;
	st.param.f64 	[param0], %fd2584;
	.param .b64 param1;
	st.param.f64 	[param1], 0d4000000000000000;
	.param .b64 retval0;
	call.uni (retval0), 
	__internal_accurate_pow, 
	(
	param0, 
	param1
	);
	ld.param.f64 	%fd7461, [retval0];
	} // callseq 456
	setp.lt.s32 	%p3205, %r563, 0;
	neg.f64 	%fd7463, %fd7461;
	selp.f64 	%fd7464, %fd7463, %fd7461, %p3204;
	selp.f64 	%fd7465, %fd7464, %fd7461, %p3205;
	setp.eq.f64 	%p3206, %fd2583, 0d0000000000000000;
	selp.b32 	%r4619, %r563, 0, %p3204;
	or.b32  	%r4620, %r4619, 2146435072;
	selp.b32 	%r4621, %r4620, %r4619, %p3203;
	mov.b32 	%r4622, 0;
	mov.b64 	%fd7466, {%r4622, %r4621};
	selp.f64 	%fd10767, %fd7466, %fd7465, %p3206;
	add.f64 	%fd7467, %fd2583, 0d4000000000000000;
	{
	.reg .b32 %temp; 
	mov.b64 	{%temp, %r4623}, %fd7467;
	}
	and.b32  	%r564, %r4623, 2146435072;
	setp.ne.s32 	%p3207, %r564, 2146435072;
	mov.f64 	%fd10704, %fd10767;
	@%p3207 bra 	$L__BB1_2124;
	setp.num.f64 	%p3208, %fd2583, %fd2583;
	@%p3208 bra 	$L__BB1_2122;
	mov.f64 	%fd7468, 0d4000000000000000;
	add.rn.f64 	%fd10704, %fd2583, %fd7468;
	bra.uni 	$L__BB1_2124;
$L__BB1_2122:
	setp.neu.f64 	%p3209, %fd2584, 0d7FF0000000000000;
	mov.f64 	%fd10704, %fd10767;
	@%p3209 bra 	$L__BB1_2124;
	setp.lt.s32 	%p3210, %r563, 0;
	selp.b32 	%r4624, %r561, %r560, %p140;
	selp.b32 	%r4625, %r4624, %r560, %p3210;
	mov.b32 	%r4626, 0;
	mov.b64 	%fd10704, {%r4626, %r4625};
$L__BB1_2124:
	setp.lt.s32 	%p3211, %r536, 0;
	selp.b32 	%r565, 0, 2146435072, %p3211;
	or.b32  	%r566, %r565, -2147483648;
	and.b32  	%r567, %r536, 2146435072;
	setp.eq.s32 	%p3212, %r567, 1072693248;
	setp.eq.f64 	%p3213, %fd2583, 0d3FF0000000000000;
	add.f64 	%fd7469, %fd10704, 0d3FF0000000000000;
	sqrt.rn.f64 	%fd7470, %fd7469;
	mul.f64 	%fd7471, %fd7470, 0d3FF8000000000000;
	selp.f64 	%fd2589, 0d4000F876CCDF6CDA, %fd7471, %p3213;
	{
	.reg .b32 %temp; 
	mov.b64 	{%temp, %r568}, %fd2589;
	}
	abs.f64 	%fd2590, %fd2589;
	{ // callseq 457, 0
	.param .b64 param0;
	st.param.f64 	[param0], %fd2590;
	.param .b64 param1;
	st.param.f64 	[param1], 0d4010000000000000;
	.param .b64 retval0;
	call.uni (retval0), 
	__internal_accurate_pow, 
	(
	param0, 
	param1
	);
	ld.param.f64 	%fd7472, [retval0];
	} // callseq 457
	setp.lt.s32 	%p3214, %r568, 0;
	neg.f64 	%fd7474, %fd7472;
	selp.f64 	%fd7475, %fd7474, %fd7472, %p3212;
	selp.f64 	%fd7476, %fd7475, %fd7472, %p3214;
	setp.eq.f64 	%p3215, %fd2589, 0d0000000000000000;
	selp.b32 	%r4627, %r568, 0, %p3212;
	or.b32  	%r4628, %r4627, 2146435072;
	selp.b32 	%r4629, %r4628, %r4627, %p3211;
	mov.b32 	%r4630, 0;
	mov.b64 	%fd7477, {%r4630, %r4629};
	selp.f64 	%fd10705, %fd7477, %fd7476, %p3215;
	add.f64 	%fd7478, %fd2589, 0d4010000000000000;
	{
	.reg .b32 %temp; 
	mov.b64 	{%temp, %r4631}, %fd7478;
	}
	and.b32  	%r4632, %r4631, 2146435072;
	setp.ne.s32 	%p3216, %r4632, 2146435072;
	@%p3216 bra 	$L__BB1_2129;
	setp.num.f64 	%p3217, %fd2589, %fd2589;
	@%p3217 bra 	$L__BB1_2127;
	mov.f64 	%fd7479, 0d4010000000000000;
	add.rn.f64 	%fd10705, %fd2589, %fd7479;
	bra.uni 	$L__BB1_2129;
$L__BB1_2127:
	setp.neu.f64 	%p3218, %fd2590, 0d7FF0000000000000;
	@%p3218 bra 	$L__BB1_2129;
	setp.lt.s32 	%p3219, %r568, 0;
	setp.eq.s32 	%p3220, %r567, 1072693248;
	and.b32  	%r4634, %r536, 2147483647;
	setp.ne.s32 	%p3221, %r4634, 1071644672;
	selp.b32 	%r4635, %r566, %r565, %p3221;
	selp.b32 	%r4636, %r4635, %r565, %p3220;
	selp.b32 	%r4637, %r4636, %r565, %p3219;
	mov.b32 	%r4638, 0;
	mov.b64 	%fd10705, {%r4638, %r4637};
$L__BB1_2129:
	setp.lt.s32 	%p3222, %r4274, 0;
	setp.eq.s32 	%p3223, %r562, 1062207488;
	setp.eq.f64 	%p3225, %fd2589, 0d3FF0000000000000;
	selp.f64 	%fd7480, 0d3FF0000000000000, %fd10705, %p3225;
	div.rn.f64 	%fd7481, %fd2501, %fd7480;
	mul.f64 	%fd2595, %fd7481, 0d4010000000000000;
	{
	.reg .b32 %temp; 
	mov.b64 	{%temp, %r569}, %fd2582;
	}
	abs.f64 	%fd2596, %fd2582;
	{ // callseq 458, 0
	.param .b64 param0;
	st.param.f64 	[param0], %fd2596;
	.param .b64 param1;
	st.param.f64 	[param1], 0d4000000000000000;
	.param .b64 retval0;
	call.uni (retval0), 
	__internal_accurate_pow, 
	(
	param0, 
	param1
	);
	ld.param.f64 	%fd7482, [retval0];
	} // callseq 458
	setp.lt.s32 	%p3226, %r569, 0;
	neg.f64 	%fd7484, %fd7482;
	selp.f64 	%fd7485, %fd7484, %fd7482, %p3223;
	selp.f64 	%fd7486, %fd7485, %fd7482, %p3226;
	setp.eq.f64 	%p3227, %fd2582, 0d0000000000000000;
	selp.b32 	%r4639, %r569, 0, %p3223;
	or.b32  	%r4640, %r4639, 2146435072;
	selp.b32 	%r4641, %r4640, %r4639, %p3222;
	mov.b32 	%r4642, 0;
	mov.b64 	%fd7487, {%r4642, %r4641};
	selp.f64 	%fd10706, %fd7487, %fd7486, %p3227;
	add.f64 	%fd7488, %fd2582, 0d4000000000000000;
	{
	.reg .b32 %temp; 
	mov.b64 	{%temp, %r4643}, %fd7488;
	}
	and.b32  	%r4644, %r4643, 2146435072;
	setp.ne.s32 	%p3228, %r4644, 2146435072;
	@%p3228 bra 	$L__BB1_2134;
	setp.num.f64 	%p3229, %fd2582, %fd2582;
	@%p3229 bra 	$L__BB1_2132;
	mov.f64 	%fd7489, 0d4000000000000000;
	add.rn.f64 	%fd10706, %fd2582, %fd7489;
	bra.uni 	$L__BB1_2134;
$L__BB1_2132:
	setp.neu.f64 	%p3230, %fd2596, 0d7FF0000000000000;
	@%p3230 bra 	$L__BB1_2134;
	setp.lt.s32 	%p3231, %r569, 0;
	selp.b32 	%r4645, %r561, %r560, %p140;
	selp.b32 	%r4646, %r4645, %r560, %p3231;
	mov.b32 	%r4647, 0;
	mov.b64 	%fd10706, {%r4647, %r4646};
$L__BB1_2134:
	setp.lt.s32 	%p3232, %r4274, 0;
	setp.eq.s32 	%p3233, %r562, 1062207488;
	setp.eq.f64 	%p3235, %fd2582, 0d3FF0000000000000;
	selp.f64 	%fd2601, 0d3FF0000000000000, %fd10706, %p3235;
	{
	.reg .b32 %temp; 
	mov.b64 	{%temp, %r570}, %fd11208;
	}
	abs.f64 	%fd2602, %fd11208;
	{ // callseq 459, 0
	.param .b64 param0;
	st.param.f64 	[param0], %fd2602;
	.param .b64 param1;
	st.param.f64 	[param1], 0d4000000000000000;
	.param .b64 retval0;
	call.uni (retval0), 
	__internal_accurate_pow, 
	(
	param0, 
	param1
	);
	ld.param.f64 	%fd7490, [retval0];
	} // callseq 459
	setp.lt.s32 	%p3236, %r570, 0;
	neg.f64 	%fd7492, %fd7490;
	selp.f64 	%fd7493, %fd7492, %fd7490, %p3233;
	selp.f64 	%fd7494, %fd7493, %fd7490, %p3236;
	setp.eq.f64 	%p3237, %fd11208, 0d0000000000000000;
	selp.b32 	%r4648, %r570, 0, %p3233;
	or.b32  	%r4649, %r4648, 2146435072;
	selp.b32 	%r4650, %r4649, %r4648, %p3232;
	mov.b32 	%r4651, 0;
	mov.b64 	%fd7495, {%r4651, %r4650};
	selp.f64 	%fd10766, %fd7495, %fd7494, %p3237;
	add.f64 	%fd7496, %fd11208, 0d4000000000000000;
	{
	.reg .b32 %temp; 
	mov.b64 	{%temp, %r4652}, %fd7496;
	}
	and.b32  	%r571, %r4652, 2146435072;
	setp.ne.s32 	%p3238, %r571, 2146435072;
	mov.f64 	%fd10707, %fd10766;
	@%p3238 bra 	$L__BB1_2139;
	setp.num.f64 	%p3239, %fd11208, %fd11208;
	@%p3239 bra 	$L__BB1_2137;
	mov.f64 	%fd7497, 0d4000000000000000;
	add.rn.f64 	%fd10707, %fd11208, %fd7497;
	bra.uni 	$L__BB1_2139;
$L__BB1_2137:
	setp.neu.f64 	%p3240, %fd2602, 0d7FF0000000000000;
	mov.f64 	%fd10707, %fd10766;
	@%p3240 bra 	$L__BB1_2139;
	setp.lt.s32 	%p3241, %r570, 0;
	selp.b32 	%r4653, %r561, %r560, %p140;
	selp.b32 	%r4654, %r4653, %r560, %p3241;
	mov.b32 	%r4655, 0;
	mov.b64 	%fd10707, {%r4655, %r4654};
$L__BB1_2139:
	setp.ne.s32 	%p3242, %r564, 2146435072;
	setp.eq.f64 	%p3243, %fd11208, 0d3FF0000000000000;
	selp.f64 	%fd7498, 0d3FF0000000000000, %fd10707, %p3243;
	add.f64 	%fd2607, %fd2601, %fd7498;
	mov.f64 	%fd10708, %fd10767;
	@%p3242 bra 	$L__BB1_2144;
	setp.num.f64 	%p3244, %fd2583, %fd2583;
	@%p3244 bra 	$L__BB1_2142;
	mov.f64 	%fd7499, 0d4000000000000000;
	add.rn.f64 	%fd10708, %fd2583, %fd7499;
	bra.uni 	$L__BB1_2144;
$L__BB1_2142:
	setp.neu.f64 	%p3245, %fd2584, 0d7FF0000000000000;
	mov.f64 	%fd10708, %fd10767;
	@%p3245 bra 	$L__BB1_2144;
	setp.lt.s32 	%p3246, %r563, 0;
	selp.b32 	%r4656, %r561, %r560, %p140;
	selp.b32 	%r4657, %r4656, %r560, %p3246;
	mov.b32 	%r4658, 0;
	mov.b64 	%fd10708, {%r4658, %r4657};
$L__BB1_2144:
	setp.eq.f64 	%p3247, %fd2583, 0d3FF0000000000000;
	setp.lt.s32 	%p3248, %r4274, 0;
	setp.eq.s32 	%p3249, %r562, 1062207488;
	add.f64 	%fd7500, %fd10708, 0d3FF0000000000000;
	sqrt.rn.f64 	%fd7501, %fd7500;
	mul.f64 	%fd7502, %fd7501, 0d3FF8000000000000;
	selp.f64 	%fd2611, 0d4000F876CCDF6CDA, %fd7502, %p3247;
	{
	.reg .b32 %temp; 
	mov.b64 	{%temp, %r572}, %fd2611;
	}
	abs.f64 	%fd2612, %fd2611;
	{ // callseq 460, 0
	.param .b64 param0;
	st.param.f64 	[param0], %fd2612;
	.param .b64 param1;
	st.param.f64 	[param1], 0d4000000000000000;
	.param .b64 retval0;
	call.uni (retval0), 
	__internal_accurate_pow, 
	(
	param0, 
	param1
	);
	ld.param.f64 	%fd7503, [retval0];
	} // callseq 460
	setp.lt.s32 	%p3251, %r572, 0;
	neg.f64 	%fd7505, %fd7503;
	selp.f64 	%fd7506, %fd7505, %fd7503, %p3249;
	selp.f64 	%fd7507, %fd7506, %fd7503, %p3251;
	setp.eq.f64 	%p3252, %fd2611, 0d0000000000000000;
	selp.b32 	%r4659, %r572, 0, %p3249;
	or.b32  	%r4660, %r4659, 2146435072;
	selp.b32 	%r4661, %r4660, %r4659, %p3248;
	mov.b32 	%r4662, 0;
	mov.b64 	%fd7508, {%r4662, %r4661};
	selp.f64 	%fd10709, %fd7508, %fd7507, %p3252;
	add.f64 	%fd7509, %fd2611, 0d4000000000000000;
	{
	.reg .b32 %temp; 
	mov.b64 	{%temp, %r4663}, %fd7509;
	}
	and.b32  	%r4664, %r4663, 2146435072;
	setp.ne.s32 	%p3253, %r4664, 2146435072;
	@%p3253 bra 	$L__BB1_2149;
	setp.num.f64 	%p3254, %fd2611, %fd2611;
	@%p3254 bra 	$L__BB1_2147;
	mov.f64 	%fd7510, 0d4000000000000000;
	add.rn.f64 	%fd10709, %fd2611, %fd7510;
	bra.uni 	$L__BB1_2149;
$L__BB1_2147:
	setp.neu.f64 	%p3255, %fd2612, 0d7FF0000000000000;
	@%p3255 bra 	$L__BB1_2149;
	setp.lt.s32 	%p3256, %r572, 0;
	selp.b32 	%r4665, %r561, %r560, %p140;
	selp.b32 	%r4666, %r4665, %r560, %p3256;
	mov.b32 	%r4667, 0;
	mov.b64 	%fd10709, {%r4667, %r4666};
$L__BB1_2149:
	setp.eq.f64 	%p3257, %fd2611, 0d3FF0000000000000;
	selp.f64 	%fd7511, 0d3FF0000000000000, %fd10709, %p3257;
	mul.f64 	%fd7512, %fd2607, 0dC000000000000000;
	div.rn.f64 	%fd2617, %fd7512, %fd7511;
	fma.rn.f64 	%fd7513, %fd2617, 0d3FF71547652B82FE, 0d4338000000000000;
	{
	.reg .b32 %temp; 
	mov.b64 	{%r573, %temp}, %fd7513;
	}
	mov.f64 	%fd7514, 0dC338000000000000;
	add.rn.f64 	%fd7515, %fd7513, %fd7514;
	fma.rn.f64 	%fd7516, %fd7515, 0dBFE62E42FEFA39EF, %fd2617;
	fma.rn.f64 	%fd7517, %fd7515, 0dBC7ABC9E3B39803F, %fd7516;
	fma.rn.f64 	%fd7518, %fd7517, 0d3E5ADE1569CE2BDF, 0d3E928AF3FCA213EA;
	fma.rn.f64 	%fd7519, %fd7518, %fd7517, 0d3EC71DEE62401315;
	fma.rn.f64 	%fd7520, %fd7519, %fd7517, 0d3EFA01997C89EB71;
	fma.rn.f64 	%fd7521, %fd7520, %fd7517, 0d3F2A01A014761F65;
	fma.rn.f64 	%fd7522, %fd7521, %fd7517, 0d3F56C16C1852B7AF;
	fma.rn.f64 	%fd7523, %fd7522, %fd7517, 0d3F81111111122322;
	fma.rn.f64 	%fd7524, %fd7523, %fd7517, 0d3FA55555555502A1;
	fma.rn.f64 	%fd7525, %fd7524, %fd7517, 0d3FC5555555555511;
	fma.rn.f64 	%fd7526, %fd7525, %fd7517, 0d3FE000000000000B;
	fma.rn.f64 	%fd7527, %fd7526, %fd7517, 0d3FF0000000000000;
	fma.rn.f64 	%fd7528, %fd7527, %fd7517, 0d3FF0000000000000;
	{
	.reg .b32 %temp; 
	mov.b64 	{%r574, %temp}, %fd7528;
	}
	{
	.reg .b32 %temp; 
	mov.b64 	{%temp, %r575}, %fd7528;
	}
	shl.b32 	%r4668, %r573, 20;
	add.s32 	%r4669, %r4668, %r575;
	mov.b64 	%fd10710, {%r574, %r4669};
	{
	.reg .b32 %temp; 
	mov.b64 	{%temp, %r4670}, %fd2617;
	}
	mov.b32 	%f62, %r4670;
	abs.f32 	%f20, %f62;
	setp.lt.f32 	%p3258, %f20, 0f4086232B;
	@%p3258 bra 	$L__BB1_2152;
	setp.lt.f64 	%p3259, %fd2617, 0d0000000000000000;
	add.f64 	%fd7529, %fd2617, 0d7FF0000000000000;
	selp.f64 	%fd10710, 0d0000000000000000, %fd7529, %p3259;
	setp.geu.f32 	%p3260, %f20, 0f40874800;
	@%p3260 bra 	$L__BB1_2152;
	shr.u32 	%r4671, %r573, 31;
	add.s32 	%r4672, %r573, %r4671;
	shr.s32 	%r4673, %r4672, 1;
	shl.b32 	%r4674, %r4673, 20;
	add.s32 	%r4675, %r575, %r4674;
	mov.b64 	%fd7530, {%r574, %r4675};
	sub.s32 	%r4676, %r573, %r4673;
	shl.b32 	%r4677, %r4676, 20;
	add.s32 	%r4678, %r4677, 1072693248;
	mov.b32 	%r4679, 0;
	mov.b64 	%fd7531, {%r4679, %r4678};
	mul.f64 	%fd10710, %fd7531, %fd7530;
$L__BB1_2152:
	setp.geu.f64 	%p3261, %fd2509, %fd2512;
	mul.f64 	%fd7532, %fd2582, %fd2595;
	mul.f64 	%fd2622, %fd7532, %fd10710;
	@%p3261 bra 	$L__BB1_2181;
	ld.param.u32 	%r7957, [_Z13distributor_PdPdS_S_iii_param_5];
	setp.lt.s32 	%p3299, %r7957, 1;
	sub.f64 	%fd2623, %fd2512, %fd2509;
	mov.f64 	%fd10716, 0d0000000000000000;
	@%p3299 bra 	$L__BB1_2180;
	setp.eq.s32 	%p3300, %r541, 0;
	{
	.reg .b32 %temp; 
	mov.b64 	{%temp, %r576}, %fd2623;
	}
	abs.f64 	%fd2624, %fd2623;
	mov.f64 	%fd10716, 0d0000000000000000;
	mov.b32 	%r8132, 0;
	@%p3300 bra 	$L__BB1_2171;
	mov.f64 	%fd10716, 0d0000000000000000;
	mov.b32 	%r8131, 0;
$L__BB1_2156:
	setp.neu.f64 	%p3301, %fd2623, 0d0000000000000000;
	setp.lt.s32 	%p3302, %r576, 0;
	mul.wide.u32 	%rd816, %r8131, 8;
	add.s64 	%rd176, %rd284, %rd816;
	ld.f64 	%fd2626, [%rd176];
	add.s32 	%r4731, %r8131, 1;
	cvt.rn.f64.u32 	%fd2627, %r4731;
	{
	.reg .b32 %temp; 
	mov.b64 	{%temp, %r578}, %fd2627;
	}
	shr.u32 	%r4732, %r578, 20;
	and.b32  	%r4733, %r4732, 2047;
	add.s32 	%r4734, %r4733, -1012;
	mov.b64 	%rd817, %fd2627;
	shl.b64 	%rd818, %rd817, %r4734;
	setp.eq.s64 	%p3303, %rd818, -9223372036854775808;
	{ // callseq 464, 0
	.param .b64 param0;
	st.param.f64 	[param0], %fd2624;
	.param .b64 param1;
	st.param.f64 	[param1], %fd2627;
	.param .b64 retval0;
	call.uni (retval0), 
	__internal_accurate_pow, 
	(
	param0, 
	param1
	);
	ld.param.f64 	%fd7559, [retval0];
	} // callseq 464
	and.pred  	%p148, %p3302, %p3303;
	neg.f64 	%fd7561, %fd7559;
	selp.f64 	%fd10713, %fd7561, %fd7559, %p148;
	@%p3301 bra 	$L__BB1_2158;
	setp.eq.s64 	%p3304, %rd818, -9223372036854775808;
	selp.b32 	%r4735, %r576, 0, %p3304;
	setp.lt.s32 	%p3305, %r578, 0;
	or.b32  	%r4736, %r4735, 2146435072;
	selp.b32 	%r4737, %r4736, %r4735, %p3305;
	mov.b32 	%r4738, 0;
	mov.b64 	%fd10713, {%r4738, %r4737};
$L__BB1_2158:
	add.f64 	%fd7562, %fd2623, %fd2627;
	{
	.reg .b32 %temp; 
	mov.b64 	{%temp, %r4739}, %fd7562;
	}
	and.b32  	%r4740, %r4739, 2146435072;
	setp.ne.s32 	%p3306, %r4740, 2146435072;
	@%p3306 bra 	$L__BB1_2163;
	setp.num.f64 	%p3307, %fd2623, %fd2623;
	@%p3307 bra 	$L__BB1_2161;
	add.rn.f64 	%fd10713, %fd2623, %fd2627;
	bra.uni 	$L__BB1_2163;
$L__BB1_2161:
	setp.neu.f64 	%p3308, %fd2624, 0d7FF0000000000000;
	@%p3308 bra 	$L__BB1_2163;
	setp.lt.s32 	%p3309, %r578, 0;
	selp.b32 	%r4741, 0, 2146435072, %p3309;
	and.b32  	%r4742, %r578, 2147483647;
	setp.ne.s32 	%p3310, %r4742, 1071644672;
	or.b32  	%r4743, %r4741, -2147483648;
	selp.b32 	%r4744, %r4743, %r4741, %p3310;
	selp.b32 	%r4745, %r4744, %r4741, %p148;
	mov.b32 	%r4746, 0;
	mov.b64 	%fd10713, {%r4746, %r4745};
$L__BB1_2163:
	setp.eq.f64 	%p3311, %fd2623, 0d3FF0000000000000;
	setp.neu.f64 	%p3312, %fd2623, 0d0000000000000000;
	setp.lt.s32 	%p3313, %r576, 0;
	selp.f64 	%fd7563, 0d3FF0000000000000, %fd10713, %p3311;
	div.rn.f64 	%fd7564, %fd2626, %fd2627;
	fma.rn.f64 	%fd2634, %fd7564, %fd7563, %fd10716;
	ld.f64 	%fd2635, [%rd176+8];
	add.s32 	%r8131, %r8131, 2;
	cvt.rn.f64.u32 	%fd2636, %r8131;
	{
	.reg .b32 %temp; 
	mov.b64 	{%temp, %r580}, %fd2636;
	}
	shr.u32 	%r4747, %r580, 20;
	and.b32  	%r4748, %r4747, 2047;
	add.s32 	%r4749, %r4748, -1012;
	mov.b64 	%rd819, %fd2636;
	shl.b64 	%rd820, %rd819, %r4749;
	setp.eq.s64 	%p3314, %rd820, -9223372036854775808;
	{ // callseq 465, 0
	.param .b64 param0;
	st.param.f64 	[param0], %fd2624;
	.param .b64 param1;
	st.param.f64 	[param1], %fd2636;
	.param .b64 retval0;
	call.uni (retval0), 
	__internal_accurate_pow, 
	(
	param0, 
	param1
	);
	ld.param.f64 	%fd7565, [retval0];
	} // callseq 465
	and.pred  	%p149, %p3313, %p3314;
	neg.f64 	%fd7567, %fd7565;
	selp.f64 	%fd10715, %fd7567, %fd7565, %p149;
	@%p3312 bra 	$L__BB1_2165;
	setp.eq.s64 	%p3315, %rd820, -9223372036854775808;
	selp.b32 	%r4750, %r576, 0, %p3315;
	setp.lt.s32 	%p3316, %r580, 0;
	or.b32  	%r4751, %r4750, 2146435072;
	selp.b32 	%r4752, %r4751, %r4750, %p3316;
	mov.b32 	%r4753, 0;
	mov.b64 	%fd10715, {%r4753, %r4752};
$L__BB1_2165:
	add.f64 	%fd7568, %fd2623, %fd2636;
	{
	.reg .b32 %temp; 
	mov.b64 	{%temp, %r4754}, %fd7568;
	}
	and.b32  	%r4755, %r4754, 2146435072;
	setp.ne.s32 	%p3317, %r4755, 2146435072;
	@%p3317 bra 	$L__BB1_2170;
	setp.nan.f64 	%p3318, %fd2623, %fd2623;
	@%p3318 bra 	$L__BB1_2169;
	setp.neu.f64 	%p3319, %fd2624, 0d7FF0000000000000;
	@%p3319 bra 	$L__BB1_2170;
	setp.lt.s32 	%p3320, %r580, 0;
	selp.b32 	%r4756, 0, 2146435072, %p3320;
	and.b32  	%r4757, %r580, 2147483647;
	setp.ne.s32 	%p3321, %r4757, 1071644672;
	or.b32  	%r4758, %r4756, -2147483648;
	selp.b32 	%r4759, %r4758, %r4756, %p3321;
	selp.b32 	%r4760, %r4759, %r4756, %p149;
	mov.b32 	%r4761, 0;
	mov.b64 	%fd10715, {%r4761, %r4760};
	bra.uni 	$L__BB1_2170;
$L__BB1_2169:
	add.rn.f64 	%fd10715, %fd2623, %fd2636;
$L__BB1_2170:
	setp.eq.f64 	%p3322, %fd2623, 0d3FF0000000000000;
	selp.f64 	%fd7569, 0d3FF0000000000000, %fd10715, %p3322;
	div.rn.f64 	%fd7570, %fd2635, %fd2636;
	fma.rn.f64 	%fd10716, %fd7570, %fd7569, %fd2634;
	setp.ne.s32 	%p3323, %r8131, %r540;
	mov.u32 	%r8132, %r540;
	@%p3323 bra 	$L__BB1_2156;
$L__BB1_2171:
	setp.eq.s32 	%p3324, %r542, 0;
	@%p3324 bra 	$L__BB1_2180;
	setp.neu.f64 	%p3325, %fd2623, 0d0000000000000000;
	setp.lt.s32 	%p3326, %r576, 0;
	mul.wide.u32 	%rd821, %r8132, 8;
	add.s64 	%rd822, %rd284, %rd821;
	ld.f64 	%fd2646, [%rd822];
	add.s32 	%r4762, %r8132, 1;
	cvt.rn.f64.u32 	%fd2647, %r4762;
	{
	.reg .b32 %temp; 
	mov.b64 	{%temp, %r582}, %fd2647;
	}
	shr.u32 	%r4763, %r582, 20;
	and.b32  	%r4764, %r4763, 2047;
	add.s32 	%r4765, %r4764, -1012;
	mov.b64 	%rd823, %fd2647;
	shl.b64 	%rd824, %rd823, %r4765;
	setp.eq.s64 	%p3327, %rd824, -9223372036854775808;
	{ // callseq 466, 0
	.param .b64 param0;
	st.param.f64 	[param0], %fd2624;
	.param .b64 param1;
	st.param.f64 	[param1], %fd2647;
	.param .b64 retval0;
	call.uni (retval0), 
	__internal_accurate_pow, 
	(
	param0, 
	param1
	);
	ld.param.f64 	%fd7571, [retval0];
	} // callseq 466
	and.pred  	%p150, %p3326, %p3327;
	neg.f64 	%fd7573, %fd7571;
	selp.f64 	%fd10719, %fd7573, %fd7571, %p150;
	@%p3325 bra 	$L__BB1_2174;
	setp.eq.s64 	%p3328, %rd824, -9223372036854775808;
	selp.b32 	%r4766, %r576, 0, %p3328;
	setp.lt.s32 	%p3329, %r582, 0;
	or.b32  	%r4767, %r4766, 2146435072;
	selp.b32 	%r4768, %r4767, %r4766, %p3329;
	mov.b32 	%r4769, 0;
	mov.b64 	%fd10719, {%r4769, %r4768};
$L__BB1_2174:
	add.f64 	%fd7574, %fd2623, %fd2647;
	{
	.reg .b32 %temp; 
	mov.b64 	{%temp, %r4770}, %fd7574;
	}
	and.b32  	%r4771, %r4770, 2146435072;
	setp.ne.s32 	%p3330, %r4771, 2146435072;
	@%p3330 bra 	$L__BB1_2179;
	setp.nan.f64 	%p3331, %fd2623, %fd2623;
	@%p3331 bra 	$L__BB1_2178;
	setp.neu.f64 	%p3332, %fd2624, 0d7FF0000000000000;
	@%p3332 bra 	$L__BB1_2179;
	setp.lt.s32 	%p3333, %r582, 0;
	selp.b32 	%r4772, 0, 2146435072, %p3333;
	and.b32  	%r4773, %r582, 2147483647;
	setp.ne.s32 	%p3334, %r4773, 1071644672;
	or.b32  	%r4774, %r4772, -2147483648;
	selp.b32 	%r4775, %r4774, %r4772, %p3334;
	selp.b32 	%r4776, %r4775, %r4772, %p150;
	mov.b32 	%r4777, 0;
	mov.b64 	%fd10719, {%r4777, %r4776};
	bra.uni 	$L__BB1_2179;
$L__BB1_2178:
	add.rn.f64 	%fd10719, %fd2623, %fd2647;
$L__BB1_2179:
	setp.eq.f64 	%p3335, %fd2623, 0d3FF0000000000000;
	selp.f64 	%fd7575, 0d3FF0000000000000, %fd10719, %p3335;
	div.rn.f64 	%fd7576, %fd2646, %fd2647;
	fma.rn.f64 	%fd10716, %fd7576, %fd7575, %fd10716;
$L__BB1_2180:
	sub.f64 	%fd10731, %fd2510, %fd10716;
	bra.uni 	$L__BB1_2209;
$L__BB1_2181:
	ld.param.u32 	%r7956, [_Z13distributor_PdPdS_S_iii_param_5];
	setp.lt.s32 	%p3262, %r7956, 1;
	sub.f64 	%fd2657, %fd2509, %fd2512;
	mov.f64 	%fd10726, 0d0000000000000000;
	@%p3262 bra 	$L__BB1_2208;
	setp.eq.s32 	%p3263, %r541, 0;
	{
	.reg .b32 %temp; 
	mov.b64 	{%temp, %r583}, %fd2657;
	}
	abs.f64 	%fd2658, %fd2657;
	mov.f64 	%fd10726, 0d0000000000000000;
	mov.b32 	%r8134, 0;
	@%p3263 bra 	$L__BB1_2199;
	mov.f64 	%fd10726, 0d0000000000000000;
	mov.b32 	%r8133, 0;
$L__BB1_2184:
	setp.neu.f64 	%p3264, %fd2657, 0d0000000000000000;
	setp.lt.s32 	%p3265, %r583, 0;
	mul.wide.u32 	%rd807, %r8133, 8;
	add.s64 	%rd180, %rd284, %rd807;
	ld.f64 	%fd2660, [%rd180];
	add.s32 	%r4682, %r8133, 1;
	cvt.rn.f64.u32 	%fd2661, %r4682;
	{
	.reg .b32 %temp; 
	mov.b64 	{%temp, %r585}, %fd2661;
	}
	shr.u32 	%r4683, %r585, 20;
	and.b32  	%r4684, %r4683, 2047;
	add.s32 	%r4685, %r4684, -1012;
	mov.b64 	%rd808, %fd2661;
	shl.b64 	%rd809, %rd808, %r4685;
	setp.eq.s64 	%p3266, %rd809, -9223372036854775808;
	{ // callseq 461, 0
	.param .b64 param0;
	st.param.f64 	[param0], %fd2658;
	.param .b64 param1;
	st.param.f64 	[param1], %fd2661;
	.param .b64 retval0;
	call.uni (retval0), 
	__internal_accurate_pow, 
	(
	param0, 
	param1
	);
	ld.param.f64 	%fd7537, [retval0];
	} // callseq 461
	and.pred  	%p151, %p3265, %p3266;
	neg.f64 	%fd7539, %fd7537;
	selp.f64 	%fd10723, %fd7539, %fd7537, %p151;
	@%p3264 bra 	$L__BB1_2186;
	setp.eq.s64 	%p3267, %rd809, -9223372036854775808;
	selp.b32 	%r4686, %r583, 0, %p3267;
	setp.lt.s32 	%p3268, %r585, 0;
	or.b32  	%r4687, %r4686, 2146435072;
	selp.b32 	%r4688, %r4687, %r4686, %p3268;
	mov.b32 	%r4689, 0;
	mov.b64 	%fd10723, {%r4689, %r4688};
$L__BB1_2186:
	add.f64 	%fd7540, %fd2657, %fd2661;
	{
	.reg .b32 %temp; 
	mov.b64 	{%temp, %r4690}, %fd7540;
	}
	and.b32  	%r4691, %r4690, 2146435072;
	setp.ne.s32 	%p3269, %r4691, 2146435072;
	@%p3269 bra 	$L__BB1_2191;
	setp.num.f64 	%p3270, %fd2657, %fd2657;
	@%p3270 bra 	$L__BB1_2189;
	add.rn.f64 	%fd10723, %fd2657, %fd2661;
	bra.uni 	$L__BB1_2191;
$L__BB1_2189:
	setp.neu.f64 	%p3271, %fd2658, 0d7FF0000000000000;
	@%p3271 bra 	$L__BB1_2191;
	setp.lt.s32 	%p3272, %r585, 0;
	selp.b32 	%r4692, 0, 2146435072, %p3272;
	and.b32  	%r4693, %r585, 2147483647;
	setp.ne.s32 	%p3273, %r4693, 1071644672;
	or.b32  	%r4694, %r4692, -2147483648;
	selp.b32 	%r4695, %r4694, %r4692, %p3273;
	selp.b32 	%r4696, %r4695, %r4692, %p151;
	mov.b32 	%r4697, 0;
	mov.b64 	%fd10723, {%r4697, %r4696};
$L__BB1_2191:
	setp.eq.f64 	%p3274, %fd2657, 0d3FF0000000000000;
	setp.neu.f64 	%p3275, %fd2657, 0d0000000000000000;
	setp.lt.s32 	%p3276, %r583, 0;
	selp.f64 	%fd7541, 0d3FF0000000000000, %fd10723, %p3274;
	div.rn.f64 	%fd7542, %fd2660, %fd2661;
	fma.rn.f64 	%fd2668, %fd7542, %fd7541, %fd10726;
	ld.f64 	%fd2669, [%rd180+8];
	add.s32 	%r8133, %r8133, 2;
	cvt.rn.f64.u32 	%fd2670, %r8133;
	{
	.reg .b32 %temp; 
	mov.b64 	{%temp, %r587}, %fd2670;
	}
	shr.u32 	%r4698, %r587, 20;
	and.b32  	%r4699, %r4698, 2047;
	add.s32 	%r4700, %r4699, -1012;
	mov.b64 	%rd810, %fd2670;
	shl.b64 	%rd811, %rd810, %r4700;
	setp.eq.s64 	%p3277, %rd811, -9223372036854775808;
	{ // callseq 462, 0
	.param .b64 param0;
	st.param.f64 	[param0], %fd2658;
	.param .b64 param1;
	st.param.f64 	[param1], %fd2670;
	.param .b64 retval0;
	call.uni (retval0), 
	__internal_accurate_pow, 
	(
	param0, 
	param1
	);
	ld.param.f64 	%fd7543, [retval0];
	} // callseq 462
	and.pred  	%p152, %p3276, %p3277;
	neg.f64 	%fd7545, %fd7543;
	selp.f64 	%fd10725, %fd7545, %fd7543, %p152;
	@%p3275 bra 	$L__BB1_2193;
	setp.eq.s64 	%p3278, %rd811, -9223372036854775808;
	selp.b32 	%r4701, %r583, 0, %p3278;
	setp.lt.s32 	%p3279, %r587, 0;
	or.b32  	%r4702, %r4701, 2146435072;
	selp.b32 	%r4703, %r4702, %r4701, %p3279;
	mov.b32 	%r4704, 0;
	mov.b64 	%fd10725, {%r4704, %r4703};
$L__BB1_2193:
	add.f64 	%fd7546, %fd2657, %fd2670;
	{
	.reg .b32 %temp; 
	mov.b64 	{%temp, %r4705}, %fd7546;
	}
	and.b32  	%r4706, %r4705, 2146435072;
	setp.ne.s32 	%p3280, %r4706, 2146435072;
	@%p3280 bra 	$L__BB1_2198;
	setp.nan.f64 	%p3281, %fd2657, %fd2657;
	@%p3281 bra 	$L__BB1_2197;
	setp.neu.f64 	%p3282, %fd2658, 0d7FF0000000000000;
	@%p3282 bra 	$L__BB1_2198;
	setp.lt.s32 	%p3283, %r587, 0;
	selp.b32 	%r4707, 0, 2146435072, %p3283;
	and.b32  	%r4708, %r587, 2147483647;
	setp.ne.s32 	%p3284, %r4708, 1071644672;
	or.b32  	%r4709, %r4707, -2147483648;
	selp.b32 	%r4710, %r4709, %r4707, %p3284;
	selp.b32 	%r4711, %r4710, %r4707, %p152;
	mov.b32 	%r4712, 0;
	mov.b64 	%fd10725, {%r4712, %r4711};
	bra.uni 	$L__BB1_2198;
$L__BB1_2197:
	add.rn.f64 	%fd10725, %fd2657, %fd2670;
$L__BB1_2198:
	setp.eq.f64 	%p3285, %fd2657, 0d3FF0000000000000;
	selp.f64 	%fd7547, 0d3FF0000000000000, %fd10725, %p3285;
	div.rn.f64 	%fd7548, %fd2669, %fd2670;
	fma.rn.f64 	%fd10726, %fd7548, %fd7547, %fd2668;
	setp.ne.s32 	%p3286, %r8133, %r540;
	mov.u32 	%r8134, %r540;
	@%p3286 bra 	$L__BB1_2184;
$L__BB1_2199:
	setp.eq.s32 	%p3287, %r542, 0;
	@%p3287 bra 	$L__BB1_2208;
	setp.neu.f64 	%p3288, %fd2657, 0d0000000000000000;
	setp.lt.s32 	%p3289, %r583, 0;
	mul.wide.u32 	%rd812, %r8134, 8;
	add.s64 	%rd813, %rd284, %rd812;
	ld.f64 	%fd2680, [%rd813];
	add.s32 	%r4713, %r8134, 1;
	cvt.rn.f64.u32 	%fd2681, %r4713;
	{
	.reg .b32 %temp; 
	mov.b64 	{%temp, %r589}, %fd2681;
	}
	shr.u32 	%r4714, %r589, 20;
	and.b32  	%r4715, %r4714, 2047;
	add.s32 	%r4716, %r4715, -1012;
	mov.b64 	%rd814, %fd2681;
	shl.b64 	%rd815, %rd814, %r4716;
	setp.eq.s64 	%p3290, %rd815, -9223372036854775808;
	{ // callseq 463, 0
	.param .b64 param0;
	st.param.f64 	[param0], %fd2658;
	.param .b64 param1;
	st.param.f64 	[param1], %fd2681;
	.param .b64 retval0;
	call.uni (retval0), 
	__internal_accurate_pow, 
	(
	param0, 
	param1
	);
	ld.param.f64 	%fd7549, [retval0];
	} // callseq 463
	and.pred  	%p153, %p3289, %p3290;
	neg.f64 	%fd7551, %fd7549;
	selp.f64 	%fd10729, %fd7551, %fd7549, %p153;
	@%p3288 bra 	$L__BB1_2202;
	setp.eq.s64 	%p3291, %rd815, -9223372036854775808;
	selp.b32 	%r4717, %r583, 0, %p3291;
	setp.lt.s32 	%p3292, %r589, 0;
	or.b32  	%r4718, %r4717, 2146435072;
	selp.b32 	%r4719, %r4718, %r4717, %p3292;
	mov.b32 	%r4720, 0;
	mov.b64 	%fd10729, {%r4720, %r4719};
$L__BB1_2202:
	add.f64 	%fd7552, %fd2657, %fd2681;
	{
	.reg .b32 %temp; 
	mov.b64 	{%temp, %r4721}, %fd7552;
	}
	and.b32  	%r4722, %r4721, 2146435072;
	setp.ne.s32 	%p3293, %r4722, 2146435072;
	@%p3293 bra 	$L__BB1_2207;
	setp.nan.f64 	%p3294, %fd2657, %fd2657;
	@%p3294 bra 	$L__BB1_2206;
	setp.neu.f64 	%p3295, %fd2658, 0d7FF0000000000000;
	@%p3295 bra 	$L__BB1_2207;
	setp.lt.s32 	%p3296, %r589, 0;
	selp.b32 	%r4723, 0, 2146435072, %p3296;
	and.b32  	%r4724, %r589, 2147483647;
	setp.ne.s32 	%p3297, %r4724, 1071644672;
	or.b32  	%r4725, %r4723, -2147483648;
	selp.b32 	%r4726, %r4725, %r4723, %p3297;
	selp.b32 	%r4727, %r4726, %r4723, %p153;
	mov.b32 	%r4728, 0;
	mov.b64 	%fd10729, {%r4728, %r4727};
	bra.uni 	$L__BB1_2207;
$L__BB1_2206:
	add.rn.f64 	%fd10729, %fd2657, %fd2681;
$L__BB1_2207:
	setp.eq.f64 	%p3298, %fd2657, 0d3FF0000000000000;
	selp.f64 	%fd7553, 0d3FF0000000000000, %fd10729, %p3298;
	div.rn.f64 	%fd7554, %fd2680, %fd2681;
	fma.rn.f64 	%fd10726, %fd7554, %fd7553, %fd10726;
$L__BB1_2208:
	add.f64 	%fd10731, %fd2510, %fd10726;
$L__BB1_2209:
	setp.ne.s32 	%p3336, %r564, 2146435072;
	sub.f64 	%fd2692, %fd11210, %fd10731;
	mov.f64 	%fd10732, %fd10767;
	@%p3336 bra 	$L__BB1_2214;
	setp.num.f64 	%p3337, %fd2583, %fd2583;
	@%p3337 bra 	$L__BB1_2212;
	mov.f64 	%fd7577, 0d4000000000000000;
	add.rn.f64 	%fd10732, %fd2583, %fd7577;
	bra.uni 	$L__BB1_2214;
$L__BB1_2212:
	setp.neu.f64 	%p3338, %fd2584, 0d7FF0000000000000;
	mov.f64 	%fd10732, %fd10767;
	@%p3338 bra 	$L__BB1_2214;
	setp.lt.s32 	%p3339, %r563, 0;
	selp.b32 	%r4778, %r561, %r560, %p140;
	selp.b32 	%r4779, %r4778, %r560, %p3339;
	mov.b32 	%r4780, 0;
	mov.b64 	%fd10732, {%r4780, %r4779};
$L__BB1_2214:
	setp.eq.f64 	%p3340, %fd2583, 0d3FF0000000000000;
	setp.lt.s32 	%p3341, %r536, 0;
	setp.eq.s32 	%p3342, %r567, 1072693248;
	add.f64 	%fd7578, %fd10732, 0d3FF0000000000000;
	sqrt.rn.f64 	%fd7579, %fd7578;
	mul.f64 	%fd7580, %fd7579, 0d3FF8000000000000;
	selp.f64 	%fd2696, 0d4000F876CCDF6CDA, %fd7580, %p3340;
	{
	.reg .b32 %temp; 
	mov.b64 	{%temp, %r590}, %fd2696;
	}
	abs.f64 	%fd2697, %fd2696;
	{ // callseq 467, 0
	.param .b64 param0;
	st.param.f64 	[param0], %fd2697;
	.param .b64 param1;
	st.param.f64 	[param1], 0d4010000000000000;
	.param .b64 retval0;
	call.uni (retval0), 
	__internal_accurate_pow, 
	(
	param0, 
	param1
	);
	ld.param.f64 	%fd7581, [retval0];
	} // callseq 467
	setp.lt.s32 	%p3344, %r590, 0;
	neg.f64 	%fd7583, %fd7581;
	selp.f64 	%fd7584, %fd7583, %fd7581, %p3342;
	selp.f64 	%fd7585, %fd7584, %fd7581, %p3344;
	setp.eq.f64 	%p3345, %fd2696, 0d0000000000000000;
	selp.b32 	%r4781, %r590, 0, %p3342;
	or.b32  	%r4782, %r4781, 2146435072;
	selp.b32 	%r4783, %r4782, %r4781, %p3341;
	mov.b32 	%r4784, 0;
	mov.b64 	%fd7586, {%r4784, %r4783};
	selp.f64 	%fd10733, %fd7586, %fd7585, %p3345;
	add.f64 	%fd7587, %fd2696, 0d4010000000000000;
	{
	.reg .b32 %temp; 
	mov.b64 	{%temp, %r4785}, %fd7587;
	}
	and.b32  	%r4786, %r4785, 2146435072;
	setp.ne.s32 	%p3346, %r4786, 2146435072;
	@%p3346 bra 	$L__BB1_2219;
	setp.num.f64 	%p3347, %fd2696, %fd2696;
	@%p3347 bra 	$L__BB1_2217;
	mov.f64 	%fd7588, 0d4010000000000000;
	add.rn.f64 	%fd10733, %fd2696, %fd7588;
	bra.uni 	$L__BB1_2219;
$L__BB1_2217:
	setp.neu.f64 	%p3348, %fd2697, 0d7FF0000000000000;
	@%p3348 bra 	$L__BB1_2219;
	setp.lt.s32 	%p3349, %r590, 0;
	setp.eq.s32 	%p3350, %r567, 1072693248;
	and.b32  	%r4788, %r536, 2147483647;
	setp.ne.s32 	%p3351, %r4788, 1071644672;
	selp.b32 	%r4789, %r566, %r565, %p3351;
	selp.b32 	%r4790, %r4789, %r565, %p3350;
	selp.b32 	%r4791, %r4790, %r565, %p3349;
	mov.b32 	%r4792, 0;
	mov.b64 	%fd10733, {%r4792, %r4791};
$L__BB1_2219:
	setp.lt.s32 	%p3352, %r4274, 0;
	setp.eq.s32 	%p3353, %r562, 1062207488;
	setp.eq.f64 	%p3355, %fd2696, 0d3FF0000000000000;
	selp.f64 	%fd7589, 0d3FF0000000000000, %fd10733, %p3355;
	div.rn.f64 	%fd7590, %fd2501, %fd7589;
	mul.f64 	%fd2702, %fd7590, 0d4010000000000000;
	{
	.reg .b32 %temp; 
	mov.b64 	{%temp, %r591}, %fd2692;
	}
	abs.f64 	%fd2703, %fd2692;
	{ // callseq 468, 0
	.param .b64 param0;
	st.param.f64 	[param0], %fd2703;
	.param .b64 param1;
	st.param.f64 	[param1], 0d4000000000000000;
	.param .b64 retval0;
	call.uni (retval0), 
	__internal_accurate_pow, 
	(
	param0, 
	param1
	);
	ld.param.f64 	%fd7591, [retval0];
	} // callseq 468
	setp.lt.s32 	%p3356, %r591, 0;
	neg.f64 	%fd7593, %fd7591;
	selp.f64 	%fd7594, %fd7593, %fd7591, %p3353;
	selp.f64 	%fd7595, %fd7594, %fd7591, %p3356;
	setp.eq.f64 	%p3357, %fd2692, 0d0000000000000000;
	selp.b32 	%r4793, %r591, 0, %p3353;
	or.b32  	%r4794, %r4793, 2146435072;
	selp.b32 	%r4795, %r4794, %r4793, %p3352;
	mov.b32 	%r4796, 0;
	mov.b64 	%fd7596, {%r4796, %r4795};
	selp.f64 	%fd10734, %fd7596, %fd7595, %p3357;
	add.f64 	%fd7597, %fd2692, 0d4000000000000000;
	{
	.reg .b32 %temp; 
	mov.b64 	{%temp, %r4797}, %fd7597;
	}
	and.b32  	%r4798, %r4797, 2146435072;
	setp.ne.s32 	%p3358, %r4798, 2146435072;
	@%p3358 bra 	$L__BB1_2224;
	setp.num.f64 	%p3359, %fd2692, %fd2692;
	@%p3359 bra 	$L__BB1_2222;
	mov.f64 	%fd7598, 0d4000000000000000;
	add.rn.f64 	%fd10734, %fd2692, %fd7598;
	bra.uni 	$L__BB1_2224;
$L__BB1_2222:
	setp.neu.f64 	%p3360, %fd2703, 0d7FF0000000000000;
	@%p3360 bra 	$L__BB1_2224;
	setp.lt.s32 	%p3361, %r591, 0;
	selp.b32 	%r4799, %r561, %r560, %p140;
	selp.b32 	%r4800, %r4799, %r560, %p3361;
	mov.b32 	%r4801, 0;
	mov.b64 	%fd10734, {%r4801, %r4800};
$L__BB1_2224:
	setp.ne.s32 	%p3362, %r571, 2146435072;
	setp.eq.f64 	%p3363, %fd2692, 0d3FF0000000000000;
	selp.f64 	%fd2708, 0d3FF0000000000000, %fd10734, %p3363;
	mov.f64 	%fd10735, %fd10766;
	@%p3362 bra 	$L__BB1_2229;
	setp.num.f64 	%p3364, %fd11208, %fd11208;
	@%p3364 bra 	$L__BB1_2227;
	mov.f64 	%fd7599, 0d4000000000000000;
	add.rn.f64 	%fd10735, %fd11208, %fd7599;
	bra.uni 	$L__BB1_2229;
$L__BB1_2227:
	setp.neu.f64 	%p3365, %fd2602, 0d7FF0000000000000;
	mov.f64 	%fd10735, %fd10766;
	@%p3365 bra 	$L__BB1_2229;
	setp.lt.s32 	%p3366, %r570, 0;
	selp.b32 	%r4802, %r561, %r560, %p140;
	selp.b32 	%r4803, %r4802, %r560, %p3366;
	mov.b32 	%r4804, 0;
	mov.b64 	%fd10735, {%r4804, %r4803};
$L__BB1_2229:
	setp.eq.f64 	%p3367, %fd11208, 0d3FF0000000000000;
	setp.ne.s32 	%p3368, %r564, 2146435072;
	selp.f64 	%fd7600, 0d3FF0000000000000, %fd10735, %p3367;
	add.f64 	%fd2712, %fd2708, %fd7600;
	mov.f64 	%fd10736, %fd10767;
	@%p3368 bra 	$L__BB1_2234;
	setp.num.f64 	%p3369, %fd2583, %fd2583;
	@%p3369 bra 	$L__BB1_2232;
	mov.f64 	%fd7601, 0d4000000000000000;
	add.rn.f64 	%fd10736, %fd2583, %fd7601;
	bra.uni 	$L__BB1_2234;
$L__BB1_2232:
	setp.neu.f64 	%p3370, %fd2584, 0d7FF0000000000000;
	mov.f64 	%fd10736, %fd10767;
	@%p3370 bra 	$L__BB1_2234;
	setp.lt.s32 	%p3371, %r563, 0;
	selp.b32 	%r4805, %r561, %r560, %p140;
	selp.b32 	%r4806, %r4805, %r560, %p3371;
	mov.b32 	%r4807, 0;
	mov.b64 	%fd10736, {%r4807, %r4806};
$L__BB1_2234:
	setp.eq.f64 	%p3372, %fd2583, 0d3FF0000000000000;
	setp.lt.s32 	%p3373, %r4274, 0;
	setp.eq.s32 	%p3374, %r562, 1062207488;
	add.f64 	%fd7602, %fd10736, 0d3FF0000000000000;
	sqrt.rn.f64 	%fd7603, %fd7602;
	mul.f64 	%fd7604, %fd7603, 0d3FF8000000000000;
	selp.f64 	%fd2716, 0d4000F876CCDF6CDA, %fd7604, %p3372;
	{
	.reg .b32 %temp; 
	mov.b64 	{%temp, %r592}, %fd2716;
	}
	abs.f64 	%fd2717, %fd2716;
	{ // callseq 469, 0
	.param .b64 param0;
	st.param.f64 	[param0], %fd2717;
	.param .b64 param1;
	st.param.f64 	[param1], 0d4000000000000000;
	.param .b64 retval0;
	call.uni (retval0), 
	__internal_accurate_pow, 
	(
	param0, 
	param1
	);
	ld.param.f64 	%fd7605, [retval0];
	} // callseq 469
	setp.lt.s32 	%p3376, %r592, 0;
	neg.f64 	%fd7607, %fd7605;
	selp.f64 	%fd7608, %fd7607, %fd7605, %p3374;
	selp.f64 	%fd7609, %fd7608, %fd7605, %p3376;
	setp.eq.f64 	%p3377, %fd2716, 0d0000000000000000;
	selp.b32 	%r4808, %r592, 0, %p3374;
	or.b32  	%r4809, %r4808, 2146435072;
	selp.b32 	%r4810, %r4809, %r4808, %p3373;
	mov.b32 	%r4811, 0;
	mov.b64 	%fd7610, {%r4811, %r4810};
	selp.f64 	%fd10737, %fd7610, %fd7609, %p3377;
	add.f64 	%fd7611, %fd2716, 0d4000000000000000;
	{
	.reg .b32 %temp; 
	mov.b64 	{%temp, %r4812}, %fd7611;
	}
	and.b32  	%r4813, %r4812, 2146435072;
	setp.ne.s32 	%p3378, %r4813, 2146435072;
	@%p3378 bra 	$L__BB1_2239;
	setp.num.f64 	%p3379, %fd2716, %fd2716;
	@%p3379 bra 	$L__BB1_2237;
	mov.f64 	%fd7612, 0d4000000000000000;
	add.rn.f64 	%fd10737, %fd2716, %fd7612;
	bra.uni 	$L__BB1_2239;
$L__BB1_2237:
	setp.neu.f64 	%p3380, %fd2717, 0d7FF0000000000000;
	@%p3380 bra 	$L__BB1_2239;
	setp.lt.s32 	%p3381, %r592, 0;
	selp.b32 	%r4814, %r561, %r560, %p140;
	selp.b32 	%r4815, %r4814, %r560, %p3381;
	mov.b32 	%r4816, 0;
	mov.b64 	%fd10737, {%r4816, %r4815};
$L__BB1_2239:
	setp.eq.f64 	%p3382, %fd2716, 0d3FF0000000000000;
	selp.f64 	%fd7613, 0d3FF0000000000000, %fd10737, %p3382;
	mul.f64 	%fd7614, %fd2712, 0dC000000000000000;
	div.rn.f64 	%fd2722, %fd7614, %fd7613;
	fma.rn.f64 	%fd7615, %fd2722, 0d3FF71547652B82FE, 0d4338000000000000;
	{
	.reg .b32 %temp; 
	mov.b64 	{%r593, %temp}, %fd7615;
	}
	mov.f64 	%fd7616, 0dC338000000000000;
	add.rn.f64 	%fd7617, %fd7615, %fd7616;
	fma.rn.f64 	%fd7618, %fd7617, 0dBFE62E42FEFA39EF, %fd2722;
	fma.rn.f64 	%fd7619, %fd7617, 0dBC7ABC9E3B39803F, %fd7618;
	fma.rn.f64 	%fd7620, %fd7619, 0d3E5ADE1569CE2BDF, 0d3E928AF3FCA213EA;
	fma.rn.f64 	%fd7621, %fd7620, %fd7619, 0d3EC71DEE62401315;
	fma.rn.f64 	%fd7622, %fd7621, %fd7619, 0d3EFA01997C89EB71;
	fma.rn.f64 	%fd7623, %fd7622, %fd7619, 0d3F2A01A014761F65;
	fma.rn.f64 	%fd7624, %fd7623, %fd7619, 0d3F56C16C1852B7AF;
	fma.rn.f64 	%fd7625, %fd7624, %fd7619, 0d3F81111111122322;
	fma.rn.f64 	%fd7626, %fd7625, %fd7619, 0d3FA55555555502A1;
	fma.rn.f64 	%fd7627, %fd7626, %fd7619, 0d3FC5555555555511;
	fma.rn.f64 	%fd7628, %fd7627, %fd7619, 0d3FE000000000000B;
	fma.rn.f64 	%fd7629, %fd7628, %fd7619, 0d3FF0000000000000;
	fma.rn.f64 	%fd7630, %fd7629, %fd7619, 0d3FF0000000000000;
	{
	.reg .b32 %temp; 
	mov.b64 	{%r594, %temp}, %fd7630;
	}
	{
	.reg .b32 %temp; 
	mov.b64 	{%temp, %r595}, %fd7630;
	}
	shl.b32 	%r4817, %r593, 20;
	add.s32 	%r4818, %r4817, %r595;
	mov.b64 	%fd10738, {%r594, %r4818};
	{
	.reg .b32 %temp; 
	mov.b64 	{%temp, %r4819}, %fd2722;
	}
	mov.b32 	%f63, %r4819;
	abs.f32 	%f21, %f63;
	setp.lt.f32 	%p3383, %f21, 0f4086232B;
	@%p3383 bra 	$L__BB1_2242;
	setp.lt.f64 	%p3384, %fd2722, 0d0000000000000000;
	add.f64 	%fd7631, %fd2722, 0d7FF0000000000000;
	selp.f64 	%fd10738, 0d0000000000000000, %fd7631, %p3384;
	setp.geu.f32 	%p3385, %f21, 0f40874800;
	@%p3385 bra 	$L__BB1_2242;
	shr.u32 	%r4820, %r593, 31;
	add.s32 	%r4821, %r593, %r4820;
	shr.s32 	%r4822, %r4821, 1;
	shl.b32 	%r4823, %r4822, 20;
	add.s32 	%r4824, %r595, %r4823;
	mov.b64 	%fd7632, {%r594, %r4824};
	sub.s32 	%r4825, %r593, %r4822;
	shl.b32 	%r4826, %r4825, 20;
	add.s32 	%r4827, %r4826, 1072693248;
	mov.b32 	%r4828, 0;
	mov.b64 	%fd7633, {%r4828, %r4827};
	mul.f64 	%fd10738, %fd7633, %fd7632;
$L__BB1_2242:
	setp.geu.f64 	%p3386, %fd2509, %fd2512;
	mul.f64 	%fd7634, %fd11208, %fd2702;
	mul.f64 	%fd2727, %fd7634, %fd10738;
	@%p3386 bra 	$L__BB1_2271;
	ld.param.u32 	%r7959, [_Z13distributor_PdPdS_S_iii_param_5];
	setp.lt.s32 	%p3424, %r7959, 1;
	sub.f64 	%fd2728, %fd2512, %fd2509;
	mov.f64 	%fd10744, 0d0000000000000000;
	@%p3424 bra 	$L__BB1_2270;
	setp.eq.s32 	%p3425, %r541, 0;
	{
	.reg .b32 %temp; 
	mov.b64 	{%temp, %r596}, %fd2728;
	}
	abs.f64 	%fd2729, %fd2728;
	mov.f64 	%fd10744, 0d0000000000000000;
	mov.b32 	%r8136, 0;
	@%p3425 bra 	$L__BB1_2261;
	mov.f64 	%fd10744, 0d0000000000000000;
	mov.b32 	%r8135, 0;
$L__BB1_2246:
	setp.neu.f64 	%p3426, %fd2728, 0d0000000000000000;
	setp.lt.s32 	%p3427, %r596, 0;
	mul.wide.u32 	%rd834, %r8135, 8;
	add.s64 	%rd184, %rd284, %rd834;
	ld.f64 	%fd2731, [%rd184];
	add.s32 	%r4880, %r8135, 1;
	cvt.rn.f64.u32 	%fd2732, %r4880;
	{
	.reg .b32 %temp; 
	mov.b64 	{%temp, %r598}, %fd2732;
	}
	shr.u32 	%r4881, %r598, 20;
	and.b32  	%r4882, %r4881, 2047;
	add.s32 	%r4883, %r4882, -1012;
	mov.b64 	%rd835, %fd2732;
	shl.b64 	%rd836, %rd835, %r4883;
	setp.eq.s64 	%p3428, %rd836, -9223372036854775808;
	{ // callseq 473, 0
	.param .b64 param0;
	st.param.f64 	[param0], %fd2729;
	.param .b64 param1;
	st.param.f64 	[param1], %fd2732;
	.param .b64 retval0;
	call.uni (retval0), 
	__internal_accurate_pow, 
	(
	param0, 
	param1
	);
	ld.param.f64 	%fd7661, [retval0];
	} // callseq 473
	and.pred  	%p154, %p3427, %p3428;
	neg.f64 	%fd7663, %fd7661;
	selp.f64 	%fd10741, %fd7663, %fd7661, %p154;
	@%p3426 bra 	$L__BB1_2248;
	setp.eq.s64 	%p3429, %rd836, -9223372036854775808;
	selp.b32 	%r4884, %r596, 0, %p3429;
	setp.lt.s32 	%p3430, %r598, 0;
	or.b32  	%r4885, %r4884, 2146435072;
	selp.b32 	%r4886, %r4885, %r4884, %p3430;
	mov.b32 	%r4887, 0;
	mov.b64 	%fd10741, {%r4887, %r4886};
$L__BB1_2248:
	add.f64 	%fd7664, %fd2728, %fd2732;
	{
	.reg .b32 %temp; 
	mov.b64 	{%temp, %r4888}, %fd7664;
	}
	and.b32  	%r4889, %r4888, 2146435072;
	setp.ne.s32 	%p3431, %r4889, 2146435072;
	@%p3431 bra 	$L__BB1_2253;
	setp.num.f64 	%p3432, %fd2728, %fd2728;
	@%p3432 bra 	$L__BB1_2251;
	add.rn.f64 	%fd10741, %fd2728, %fd2732;
	bra.uni 	$L__BB1_2253;
$L__BB1_2251:
	setp.neu.f64 	%p3433, %fd2729, 0d7FF0000000000000;
	@%p3433 bra 	$L__BB1_2253;
	setp.lt.s32 	%p3434, %r598, 0;
	selp.b32 	%r4890, 0, 2146435072, %p3434;
	and.b32  	%r4891, %r598, 2147483647;
	setp.ne.s32 	%p3435, %r4891, 1071644672;
	or.b32  	%r4892, %r4890, -2147483648;
	selp.b32 	%r4893, %r4892, %r4890, %p3435;
	selp.b32 	%r4894, %r4893, %r4890, %p154;
	mov.b32 	%r4895, 0;
	mov.b64 	%fd10741, {%r4895, %r4894};
$L__BB1_2253:
	setp.eq.f64 	%p3436, %fd2728, 0d3FF0000000000000;
	setp.neu.f64 	%p3437, %fd2728, 0d0000000000000000;
	setp.lt.s32 	%p3438, %r596, 0;
	selp.f64 	%fd7665, 0d3FF0000000000000, %fd10741, %p3436;
	div.rn.f64 	%fd7666, %fd2731, %fd2732;
	fma.rn.f64 	%fd2739, %fd7666, %fd7665, %fd10744;
	ld.f64 	%fd2740, [%rd184+8];
	add.s32 	%r8135, %r8135, 2;
	cvt.rn.f64.u32 	%fd2741, %r8135;
	{
	.reg .b32 %temp; 
	mov.b64 	{%temp, %r600}, %fd2741;
	}
	shr.u32 	%r4896, %r600, 20;
	and.b32  	%r4897, %r4896, 2047;
	add.s32 	%r4898, %r4897, -1012;
	mov.b64 	%rd837, %fd2741;
	shl.b64 	%rd838, %rd837, %r4898;
	setp.eq.s64 	%p3439, %rd838, -9223372036854775808;
	{ // callseq 474, 0
	.param .b64 param0;
	st.param.f64 	[param0], %fd2729;
	.param .b64 param1;
	st.param.f64 	[param1], %fd2741;
	.param .b64 retval0;
	call.uni (retval0), 
	__internal_accurate_pow, 
	(
	param0, 
	param1
	);
	ld.param.f64 	%fd7667, [retval0];
	} // callseq 474
	and.pred  	%p155, %p3438, %p3439;
	neg.f64 	%fd7669, %fd7667;
	selp.f64 	%fd10743, %fd7669, %fd7667, %p155;
	@%p3437 bra 	$L__BB1_2255;
	setp.eq.s64 	%p3440, %rd838, -9223372036854775808;
	selp.b32 	%r4899, %r596, 0, %p3440;
	setp.lt.s32 	%p3441, %r600, 0;
	or.b32  	%r4900, %r4899, 2146435072;
	selp.b32 	%r4901, %r4900, %r4899, %p3441;
	mov.b32 	%r4902, 0;
	mov.b64 	%fd10743, {%r4902, %r4901};
$L__BB1_2255:
	add.f64 	%fd7670, %fd2728, %fd2741;
	{
	.reg .b32 %temp; 
	mov.b64 	{%temp, %r4903}, %fd7670;
	}
	and.b32  	%r4904, %r4903, 2146435072;
	setp.ne.s32 	%p3442, %r4904, 2146435072;
	@%p3442 bra 	$L__BB1_2260;
	setp.nan.f64 	%p3443, %fd2728, %fd2728;
	@%p3443 bra 	$L__BB1_2259;
	setp.neu.f64 	%p3444, %fd2729, 0d7FF0000000000000;
	@%p3444 bra 	$L__BB1_2260;
	setp.lt.s32 	%p3445, %r600, 0;
	selp.b32 	%r4905, 0, 2146435072, %p3445;
	and.b32  	%r4906, %r600, 2147483647;
	setp.ne.s32 	%p3446, %r4906, 1071644672;
	or.b32  	%r4907, %r4905, -2147483648;
	selp.b32 	%r4908, %r4907, %r4905, %p3446;
	selp.b32 	%r4909, %r4908, %r4905, %p155;
	mov.b32 	%r4910, 0;
	mov.b64 	%fd10743, {%r4910, %r4909};
	bra.uni 	$L__BB1_2260;
$L__BB1_2259:
	add.rn.f64 	%fd10743, %fd2728, %fd2741;
$L__BB1_2260:
	setp.eq.f64 	%p3447, %fd2728, 0d3FF0000000000000;
	selp.f64 	%fd7671, 0d3FF0000000000000, %fd10743, %p3447;
	div.rn.f64 	%fd7672, %fd2740, %fd2741;
	fma.rn.f64 	%fd10744, %fd7672, %fd7671, %fd2739;
	setp.ne.s32 	%p3448, %r8135, %r540;
	mov.u32 	%r8136, %r540;
	@%p3448 bra 	$L__BB1_2246;
$L__BB1_2261:
	setp.eq.s32 	%p3449, %r542, 0;
	@%p3449 bra 	$L__BB1_2270;
	setp.neu.f64 	%p3450, %fd2728, 0d0000000000000000;
	setp.lt.s32 	%p3451, %r596, 0;
	mul.wide.u32 	%rd839, %r8136, 8;
	add.s64 	%rd840, %rd284, %rd839;
	ld.f64 	%fd2751, [%rd840];
	add.s32 	%r4911, %r8136, 1;
	cvt.rn.f64.u32 	%fd2752, %r4911;
	{
	.reg .b32 %temp; 
	mov.b64 	{%temp, %r602}, %fd2752;
	}
	shr.u32 	%r4912, %r602, 20;
	and.b32  	%r4913, %r4912, 2047;
	add.s32 	%r4914, %r4913, -1012;
	mov.b64 	%rd841, %fd2752;
	shl.b64 	%rd842, %rd841, %r4914;
	setp.eq.s64 	%p3452, %rd842, -9223372036854775808;
	{ // callseq 475, 0
	.param .b64 param0;
	st.param.f64 	[param0], %fd2729;
	.param .b64 param1;
	st.param.f64 	[param1], %fd2752;
	.param .b64 retval0;
	call.uni (retval0), 
	__internal_accurate_pow, 
	(
	param0, 
	param1
	);
	ld.param.f64 	%fd7673, [retval0];
	} // callseq 475
	and.pred  	%p156, %p3451, %p3452;
	neg.f64 	%fd7675, %fd7673;
	selp.f64 	%fd10747, %fd7675, %fd7673, %p156;
	@%p3450 bra 	$L__BB1_2264;
	setp.eq.s64 	%p3453, %rd842, -9223372036854775808;
	selp.b32 	%r4915, %r596, 0, %p3453;
	setp.lt.s32 	%p3454, %r602, 0;
	or.b32  	%r4916, %r4915, 2146435072;
	selp.b32 	%r4917, %r4916, %r4915, %p3454;
	mov.b32 	%r4918, 0;
	mov.b64 	%fd10747, {%r4918, %r4917};
$L__BB1_2264:
	add.f64 	%fd7676, %fd2728, %fd2752;
	{
	.reg .b32 %temp; 
	mov.b64 	{%temp, %r4919}, %fd7676;
	}
	and.b32  	%r4920, %r4919, 2146435072;
	setp.ne.s32 	%p3455, %r4920, 2146435072;
	@%p3455 bra 	$L__BB1_2269;
	setp.nan.f64 	%p3456, %fd2728, %fd2728;
	@%p3456 bra 	$L__BB1_2268;
	setp.neu.f64 	%p3457, %fd2729, 0d7FF0000000000000;
	@%p3457 bra 	$L__BB1_2269;
	setp.lt.s32 	%p3458, %r602, 0;
	selp.b32 	%r4921, 0, 2146435072, %p3458;
	and.b32  	%r4922, %r602, 2147483647;
	setp.ne.s32 	%p3459, %r4922, 1071644672;
	or.b32  	%r4923, %r4921, -2147483648;
	selp.b32 	%r4924, %r4923, %r4921, %p3459;
	selp.b32 	%r4925, %r4924, %r4921, %p156;
	mov.b32 	%r4926, 0;
	mov.b64 	%fd10747, {%r4926, %r4925};
	bra.uni 	$L__BB1_2269;
$L__BB1_2268:
	add.rn.f64 	%fd10747, %fd2728, %fd2752;
$L__BB1_2269:
	setp.eq.f64 	%p3460, %fd2728, 0d3FF0000000000000;
	selp.f64 	%fd7677, 0d3FF0000000000000, %fd10747, %p3460;
	div.rn.f64 	%fd7678, %fd2751, %fd2752;
	fma.rn.f64 	%fd10744, %fd7678, %fd7677, %fd10744;
$L__BB1_2270:
	sub.f64 	%fd10759, %fd2510, %fd10744;
	bra.uni 	$L__BB1_2299;
$L__BB1_2271:
	ld.param.u32 	%r7958, [_Z13distributor_PdPdS_S_iii_param_5];
	setp.lt.s32 	%p3387, %r7958, 1;
	sub.f64 	%fd2762, %fd2509, %fd2512;
	mov.f64 	%fd10754, 0d0000000000000000;
	@%p3387 bra 	$L__BB1_2298;
	setp.eq.s32 	%p3388, %r541, 0;
	{
	.reg .b32 %temp; 
	mov.b64 	{%temp, %r603}, %fd2762;
	}
	abs.f64 	%fd2763, %fd2762;
	mov.f64 	%fd10754, 0d0000000000000000;
	mov.b32 	%r8138, 0;
	@%p3388 bra 	$L__BB1_2289;
	mov.f64 	%fd10754, 0d0000000000000000;
	mov.b32 	%r8137, 0;
$L__BB1_2274:
	setp.neu.f64 	%p3389, %fd2762, 0d0000000000000000;
	setp.lt.s32 	%p3390, %r603, 0;
	mul.wide.u32 	%rd825, %r8137, 8;
	add.s64 	%rd188, %rd284, %rd825;
	ld.f64 	%fd2765, [%rd188];
	add.s32 	%r4831, %r8137, 1;
	cvt.rn.f64.u32 	%fd2766, %r4831;
	{
	.reg .b32 %temp; 
	mov.b64 	{%temp, %r605}, %fd2766;
	}
	shr.u32 	%r4832, %r605, 20;
	and.b32  	%r4833, %r4832, 2047;
	add.s32 	%r4834, %r4833, -1012;
	mov.b64 	%rd826, %fd2766;
	shl.b64 	%rd827, %rd826, %r4834;
	setp.eq.s64 	%p3391, %rd827, -9223372036854775808;
	{ // callseq 470, 0
	.param .b64 param0;
	st.param.f64 	[param0], %fd2763;
	.param .b64 param1;
	st.param.f64 	[param1], %fd2766;
	.param .b64 retval0;
	call.uni (retval0), 
	__internal_accurate_pow, 
	(
	param0, 
	param1
	);
	ld.param.f64 	%fd7639, [retval0];
	} // callseq 470
	and.pred  	%p157, %p3390, %p3391;
	neg.f64 	%fd7641, %fd7639;
	selp.f64 	%fd10751, %fd7641, %fd7639, %p157;
	@%p3389 bra 	$L__BB1_2276;
	setp.eq.s64 	%p3392, %rd827, -9223372036854775808;
	selp.b32 	%r4835, %r603, 0, %p3392;
	setp.lt.s32 	%p3393, %r605, 0;
	or.b32  	%r4836, %r4835, 2146435072;
	selp.b32 	%r4837, %r4836, %r4835, %p3393;
	mov.b32 	%r4838, 0;
	mov.b64 	%fd10751, {%r4838, %r4837};
$L__BB1_2276:
	add.f64 	%fd7642, %fd2762, %fd2766;
	{
	.reg .b32 %temp; 
	mov.b64 	{%temp, %r4839}, %fd7642;
	}
	and.b32  	%r4840, %r4839, 2146435072;
	setp.ne.s32 	%p3394, %r4840, 2146435072;
	@%p3394 bra 	$L__BB1_2281;
	setp.num.f64 	%p3395, %fd2762, %fd2762;
	@%p3395 bra 	$L__BB1_2279;
	add.rn.f64 	%fd10751, %fd2762, %fd2766;
	bra.uni 	$L__BB1_2281;
$L__BB1_2279:
	setp.neu.f64 	%p3396, %fd2763, 0d7FF0000000000000;
	@%p3396 bra 	$L__BB1_2281;
	setp.lt.s32 	%p3397, %r605, 0;
	selp.b32 	%r4841, 0, 2146435072, %p3397;
	and.b32  	%r4842, %r605, 2147483647;
	setp.ne.s32 	%p3398, %r4842, 1071644672;
	or.b32  	%r4843, %r4841, -2147483648;
	selp.b32 	%r4844, %r4843, %r4841, %p3398;
	selp.b32 	%r4845, %r4844, %r4841, %p157;
	mov.b32 	%r4846, 0;
	mov.b64 	%fd10751, {%r4846, %r4845};
$L__BB1_2281:
	setp.eq.f64 	%p3399, %fd2762, 0d3FF0000000000000;
	setp.neu.f64 	%p3400, %fd2762, 0d0000000000000000;
	setp.lt.s32 	%p3401, %r603, 0;
	selp.f64 	%fd7643, 0d3FF0000000000000, %fd10751, %p3399;
	div.rn.f64 	%fd7644, %fd2765, %fd2766;
	fma.rn.f64 	%fd2773, %fd7644, %fd7643, %fd10754;
	ld.f64 	%fd2774, [%rd188+8];
	add.s32 	%r8137, %r8137, 2;
	cvt.rn.f64.u32 	%fd2775, %r8137;
	{
	.reg .b32 %temp; 
	mov.b64 	{%temp, %r607}, %fd2775;
	}
	shr.u32 	%r4847, %r607, 20;
	and.b32  	%r4848, %r4847, 2047;
	add.s32 	%r4849, %r4848, -1012;
	mov.b64 	%rd828, %fd2775;
	shl.b64 	%rd829, %rd828, %r4849;
	setp.eq.s64 	%p3402, %rd829, -9223372036854775808;
	{ // callseq 471, 0
	.param .b64 param0;
	st.param.f64 	[param0], %fd2763;
	.param .b64 param1;
	st.param.f64 	[param1], %fd2775;
	.param .b64 retval0;
	call.uni (retval0), 
	__internal_accurate_pow, 
	(
	param0, 
	param1
	);
	ld.param.f64 	%fd7645, [retval0];
	} // callseq 471
	and.pred  	%p158, %p3401, %p3402;
	neg.f64 	%fd7647, %fd7645;
	selp.f64 	%fd10753, %fd7647, %fd7645, %p158;
	@%p3400 bra 	$L__BB1_2283;
	setp.eq.s64 	%p3403, %rd829, -9223372036854775808;
	selp.b32 	%r4850, %r603, 0, %p3403;
	setp.lt.s32 	%p3404, %r607, 0;
	or.b32  	%r4851, %r4850, 2146435072;
	selp.b32 	%r4852, %r4851, %r4850, %p3404;
	mov.b32 	%r4853, 0;
	mov.b64 	%fd10753, {%r4853, %r4852};
$L__BB1_2283:
	add.f64 	%fd7648, %fd2762, %fd2775;
	{
	.reg .b32 %temp; 
	mov.b64 	{%temp, %r4854}, %fd7648;
	}
	and.b32  	%r4855, %r4854, 2146435072;
	setp.ne.s32 	%p3405, %r4855, 2146435072;
	@%p3405 bra 	$L__BB1_2288;
	setp.nan.f64 	%p3406, %fd2762, %fd2762;
	@%p3406 bra 	$L__BB1_2287;
	setp.neu.f64 	%p3407, %fd2763, 0d7FF0000000000000;
	@%p3407 bra 	$L__BB1_2288;
	setp.lt.s32 	%p3408, %r607, 0;
	selp.b32 	%r4856, 0, 2146435072, %p3408;
	and.b32  	%r4857, %r607, 2147483647;
	setp.ne.s32 	%p3409, %r4857, 1071644672;
	or.b32  	%r4858, %r4856, -2147483648;
	selp.b32 	%r4859, %r4858, %r4856, %p3409;
	selp.b32 	%r4860, %r4859, %r4856, %p158;
	mov.b32 	%r4861, 0;
	mov.b64 	%fd10753, {%r4861, %r4860};
	bra.uni 	$L__BB1_2288;
$L__BB1_2287:
	add.rn.f64 	%fd10753, %fd2762, %fd2775;
$L__BB1_2288:
	setp.eq.f64 	%p3410, %fd2762, 0d3FF0000000000000;
	selp.f64 	%fd7649, 0d3FF0000000000000, %fd10753, %p3410;
	div.rn.f64 	%fd7650, %fd2774, %fd2775;
	fma.rn.f64 	%fd10754, %fd7650, %fd7649, %fd2773;
	setp.ne.s32 	%p3411, %r8137, %r540;
	mov.u32 	%r8138, %r540;
	@%p3411 bra 	$L__BB1_2274;
$L__BB1_2289:
	setp.eq.s32 	%p3412, %r542, 0;
	@%p3412 bra 	$L__BB1_2298;
	setp.neu.f64 	%p3413, %fd2762, 0d0000000000000000;
	setp.lt.s32 	%p3414, %r603, 0;
	mul.wide.u32 	%rd830, %r8138, 8;
	add.s64 	%rd831, %rd284, %rd830;
	ld.f64 	%fd2785, [%rd831];
	add.s32 	%r4862, %r8138, 1;
	cvt.rn.f64.u32 	%fd2786, %r4862;
	{
	.reg .b32 %temp; 
	mov.b64 	{%temp, %r609}, %fd2786;
	}
	shr.u32 	%r4863, %r609, 20;
	and.b32  	%r4864, %r4863, 2047;
	add.s32 	%r4865, %r4864, -1012;
	mov.b64 	%rd832, %fd2786;
	shl.b64 	%rd833, %rd832, %r4865;
	setp.eq.s64 	%p3415, %rd833, -9223372036854775808;
	{ // callseq 472, 0
	.param .b64 param0;
	st.param.f64 	[param0], %fd2763;
	.param .b64 param1;
	st.param.f64 	[param1], %fd2786;
	.param .b64 retval0;
	call.uni (retval0), 
	__internal_accurate_pow, 
	(
	param0, 
	param1
	);
	ld.param.f64 	%fd7651, [retval0];
	} // callseq 472
	and.pred  	%p159, %p3414, %p3415;
	neg.f64 	%fd7653, %fd7651;
	selp.f64 	%fd10757, %fd7653, %fd7651, %p159;
	@%p3413 bra 	$L__BB1_2292;
	setp.eq.s64 	%p3416, %rd833, -9223372036854775808;
	selp.b32 	%r4866, %r603, 0, %p3416;
	setp.lt.s32 	%p3417, %r609, 0;
	or.b32  	%r4867, %r4866, 2146435072;
	selp.b32 	%r4868, %r4867, %r4866, %p3417;
	mov.b32 	%r4869, 0;
	mov.b64 	%fd10757, {%r4869, %r4868};
$L__BB1_2292:
	add.f64 	%fd7654, %fd2762, %fd2786;
	{
	.reg .b32 %temp; 
	mov.b64 	{%temp, %r4870}, %fd7654;
	}
	and.b32  	%r4871, %r4870, 2146435072;
	setp.ne.s32 	%p3418, %r4871, 2146435072;
	@%p3418 bra 	$L__BB1_2297;
	setp.nan.f64 	%p3419, %fd2762, %fd2762;
	@%p3419 bra 	$L__BB1_2296;
	setp.neu.f64 	%p3420, %fd2763, 0d7FF0000000000000;
	@%p3420 bra 	$L__BB1_2297;
	setp.lt.s32 	%p3421, %r609, 0;
	selp.b32 	%r4872, 0, 2146435072, %p3421;
	and.b32  	%r4873, %r609, 2147483647;
	setp.ne.s32 	%p3422, %r4873, 1071644672;
	or.b32  	%r4874, %r4872, -2147483648;
	selp.b32 	%r4875, %r4874, %r4872, %p3422;
	selp.b32 	%r4876, %r4875, %r4872, %p159;
	mov.b32 	%r4877, 0;
	mov.b64 	%fd10757, {%r4877, %r4876};
	bra.uni 	$L__BB1_2297;
$L__BB1_2296:
	add.rn.f64 	%fd10757, %fd2762, %fd2786;
$L__BB1_2297:
	setp.eq.f64 	%p3423, %fd2762, 0d3FF0000000000000;
	selp.f64 	%fd7655, 0d3FF0000000000000, %fd10757, %p3423;
	div.rn.f64 	%fd7656, %fd2785, %fd2786;
	fma.rn.f64 	%fd10754, %fd7656, %fd7655, %fd10754;
$L__BB1_2298:
	add.f64 	%fd10759, %fd2510, %fd10754;
$L__BB1_2299:
	setp.ne.s32 	%p3461, %r564, 2146435072;
	sub.f64 	%fd2797, %fd11210, %fd10759;
	mov.f64 	%fd10760, %fd10767;
	@%p3461 bra 	$L__BB1_2304;
	setp.num.f64 	%p3462, %fd2583, %fd2583;
	@%p3462 bra 	$L__BB1_2302;
	mov.f64 	%fd7679, 0d4000000000000000;
	add.rn.f64 	%fd10760, %fd2583, %fd7679;
	bra.uni 	$L__BB1_2304;
$L__BB1_2302:
	setp.neu.f64 	%p3463, %fd2584, 0d7FF0000000000000;
	mov.f64 	%fd10760, %fd10767;
	@%p3463 bra 	$L__BB1_2304;
	setp.lt.s32 	%p3464, %r563, 0;
	selp.b32 	%r4927, %r561, %r560, %p140;
	selp.b32 	%r4928, %r4927, %r560, %p3464;
	mov.b32 	%r4929, 0;
	mov.b64 	%fd10760, {%r4929, %r4928};
$L__BB1_2304:
	setp.eq.f64 	%p3465, %fd2583, 0d3FF0000000000000;
	setp.lt.s32 	%p3466, %r536, 0;
	setp.eq.s32 	%p3467, %r567, 1072693248;
	add.f64 	%fd7680, %fd10760, 0d3FF0000000000000;
	sqrt.rn.f64 	%fd7681, %fd7680;
	mul.f64 	%fd7682, %fd7681, 0d3FF8000000000000;
	selp.f64 	%fd2801, 0d4000F876CCDF6CDA, %fd7682, %p3465;
	mov.f64 	%fd7683, 0d3FF8000000000000;
	div.rn.f64 	%fd2802, %fd7683, %fd2801;
	{
	.reg .b32 %temp; 
	mov.b64 	{%temp, %r610}, %fd2802;
	}
	abs.f64 	%fd2803, %fd2802;
	{ // callseq 476, 0
	.param .b64 param0;
	st.param.f64 	[param0], %fd2803;
	.param .b64 param1;
	st.param.f64 	[param1], 0d4010000000000000;
	.param .b64 retval0;
	call.uni (retval0), 
	__internal_accurate_pow, 
	(
	param0, 
	param1
	);
	ld.param.f64 	%fd7684, [retval0];
	} // callseq 476
	setp.lt.s32 	%p3469, %r610, 0;
	neg.f64 	%fd7686, %fd7684;
	selp.f64 	%fd7687, %fd7686, %fd7684, %p3467;
	selp.f64 	%fd7688, %fd7687, %fd7684, %p3469;
	setp.eq.f64 	%p3470, %fd2802, 0d0000000000000000;
	selp.b32 	%r4930, %r610, 0, %p3467;
	or.b32  	%r4931, %r4930, 2146435072;
	selp.b32 	%r4932, %r4931, %r4930, %p3466;
	mov.b32 	%r4933, 0;
	mov.b64 	%fd7689, {%r4933, %r4932};
	selp.f64 	%fd10761, %fd7689, %fd7688, %p3470;
	add.f64 	%fd7690, %fd2802, 0d4010000000000000;
	{
	.reg .b32 %temp; 
	mov.b64 	{%temp, %r4934}, %fd7690;
	}
	and.b32  	%r4935, %r4934, 2146435072;
	setp.ne.s32 	%p3471, %r4935, 2146435072;
	@%p3471 bra 	$L__BB1_2309;
	setp.num.f64 	%p3472, %fd2802, %fd2802;
	@%p3472 bra 	$L__BB1_2307;
	mov.f64 	%fd7691, 0d4010000000000000;
	add.rn.f64 	%fd10761, %fd2802, %fd7691;
	bra.uni 	$L__BB1_2309;
$L__BB1_2307:
	setp.neu.f64 	%p3473, %fd2803, 0d7FF0000000000000;
	@%p3473 bra 	$L__BB1_2309;
	setp.lt.s32 	%p3474, %r610, 0;
	setp.eq.s32 	%p3475, %r567, 1072693248;
	and.b32  	%r4937, %r536, 2147483647;
	setp.ne.s32 	%p3476, %r4937, 1071644672;
	selp.b32 	%r4938, %r566, %r565, %p3476;
	selp.b32 	%r4939, %r4938, %r565, %p3475;
	selp.b32 	%r4940, %r4939, %r565, %p3474;
	mov.b32 	%r4941, 0;
	mov.b64 	%fd10761, {%r4941, %r4940};
$L__BB1_2309:
	setp.lt.s32 	%p3477, %r4274, 0;
	setp.eq.s32 	%p3478, %r562, 1062207488;
	setp.eq.f64 	%p3480, %fd2802, 0d3FF0000000000000;
	add.f64 	%fd7692, %fd10761, %fd10761;
	selp.f64 	%fd2808, 0d4000000000000000, %fd7692, %p3480;
	{
	.reg .b32 %temp; 
	mov.b64 	{%temp, %r611}, %fd2797;
	}
	abs.f64 	%fd2809, %fd2797;
	{ // callseq 477, 0
	.param .b64 param0;
	st.param.f64 	[param0], %fd2809;
	.param .b64 param1;
	st.param.f64 	[param1], 0d4000000000000000;
	.param .b64 retval0;
	call.uni (retval0), 
	__internal_accurate_pow, 
	(
	param0, 
	param1
	);
	ld.param.f64 	%fd7693, [retval0];
	} // callseq 477
	setp.lt.s32 	%p3481, %r611, 0;
	neg.f64 	%fd7695, %fd7693;
	selp.f64 	%fd7696, %fd7695, %fd7693, %p3478;
	selp.f64 	%fd7697, %fd7696, %fd7693, %p3481;
	setp.eq.f64 	%p3482, %fd2797, 0d0000000000000000;
	selp.b32 	%r4942, %r611, 0, %p3478;
	or.b32  	%r4943, %r4942, 2146435072;
	selp.b32 	%r4944, %r4943, %r4942, %p3477;
	mov.b32 	%r4945, 0;
	mov.b64 	%fd7698, {%r4945, %r4944};
	selp.f64 	%fd10765, %fd7698, %fd7697, %p3482;
	add.f64 	%fd7699, %fd2797, 0d4000000000000000;
	{
	.reg .b32 %temp; 
	mov.b64 	{%temp, %r4946}, %fd7699;
	}
	and.b32  	%r612, %r4946, 2146435072;
	setp.ne.s32 	%p3483, %r612, 2146435072;
	mov.f64 	%fd10762, %fd10765;
	@%p3483 bra 	$L__BB1_2314;
	setp.num.f64 	%p3484, %fd2797, %fd2797;
	@%p3484 bra 	$L__BB1_2312;
	mov.f64 	%fd7700, 0d4000000000000000;
	add.rn.f64 	%fd10762, %fd2797, %fd7700;
	bra.uni 	$L__BB1_2314;
$L__BB1_2312:
	setp.neu.f64 	%p3485, %fd2809, 0d7FF0000000000000;
	mov.f64 	%fd10762, %fd10765;
	@%p3485 bra 	$L__BB1_2314;
	setp.lt.s32 	%p3486, %r611, 0;
	selp.b32 	%r4947, %r561, %r560, %p140;
	selp.b32 	%r4948, %r4947, %r560, %p3486;
	mov.b32 	%r4949, 0;
	mov.b64 	%fd10762, {%r4949, %r4948};
$L__BB1_2314:
	setp.ne.s32 	%p3487, %r571, 2146435072;
	mov.f64 	%fd10763, %fd10766;
	@%p3487 bra 	$L__BB1_2319;
	setp.num.f64 	%p3488, %fd11208, %fd11208;
	@%p3488 bra 	$L__BB1_2317;
	mov.f64 	%fd7701, 0d4000000000000000;
	add.rn.f64 	%fd10763, %fd11208, %fd7701;
	bra.uni 	$L__BB1_2319;
$L__BB1_2317:
	setp.neu.f64 	%p3489, %fd2602, 0d7FF0000000000000;
	mov.f64 	%fd10763, %fd10766;
	@%p3489 bra 	$L__BB1_2319;
	setp.lt.s32 	%p3490, %r570, 0;
	selp.b32 	%r4950, %r561, %r560, %p140;
	selp.b32 	%r4951, %r4950, %r560, %p3490;
	mov.b32 	%r4952, 0;
	mov.b64 	%fd10763, {%r4952, %r4951};
$L__BB1_2319:
	setp.eq.f64 	%p3491, %fd11208, 0d3FF0000000000000;
	setp.lt.s32 	%p3492, %r4274, 0;
	setp.eq.s32 	%p3493, %r562, 1062207488;
	selp.f64 	%fd7702, 0d3FF0000000000000, %fd10763, %p3491;
	setp.eq.f64 	%p3495, %fd2797, 0d3FF0000000000000;
	selp.f64 	%fd7703, 0d3FF0000000000000, %fd10762, %p3495;
	add.f64 	%fd2817, %fd7703, %fd7702;
	{
	.reg .b32 %temp; 
	mov.b64 	{%temp, %r613}, %fd2801;
	}
	abs.f64 	%fd2818, %fd2801;
	{ // callseq 478, 0
	.param .b64 param0;
	st.param.f64 	[param0], %fd2818;
	.param .b64 param1;
	st.param.f64 	[param1], 0d4000000000000000;
	.param .b64 retval0;
	call.uni (retval0), 
	__internal_accurate_pow, 
	(
	param0, 
	param1
	);
	ld.param.f64 	%fd7704, [retval0];
	} // callseq 478
	setp.lt.s32 	%p3496, %r613, 0;
	neg.f64 	%fd7706, %fd7704;
	selp.f64 	%fd7707, %fd7706, %fd7704, %p3493;
	selp.f64 	%fd7708, %fd7707, %fd7704, %p3496;
	setp.eq.f64 	%p3497, %fd2801, 0d0000000000000000;
	selp.b32 	%r4953, %r613, 0, %p3493;
	or.b32  	%r4954, %r4953, 2146435072;
	selp.b32 	%r4955, %r4954, %r4953, %p3492;
	mov.b32 	%r4956, 0;
	mov.b64 	%fd7709, {%r4956, %r4955};
	selp.f64 	%fd10764, %fd7709, %fd7708, %p3497;
	add.f64 	%fd7710, %fd2801, 0d4000000000000000;
	{
	.reg .b32 %temp; 
	mov.b64 	{%temp, %r4957}, %fd7710;
	}
	and.b32  	%r4958, %r4957, 2146435072;
	setp.ne.s32 	%p3498, %r4958, 2146435072;
	@%p3498 bra 	$L__BB1_2324;
	setp.num.f64 	%p3499, %fd2801, %fd2801;
	@%p3499 bra 	$L__BB1_2322;
	mov.f64 	%fd7711, 0d4000000000000000;
	add.rn.f64 	%fd10764, %fd2801, %fd7711;
	bra.uni 	$L__BB1_2324;
$L__BB1_2322:
	setp.neu.f64 	%p3500, %fd2818, 0d7FF0000000000000;
	@%p3500 bra 	$L__BB1_2324;
	setp.lt.s32 	%p3501, %r613, 0;
	selp.b32 	%r4959, %r561, %r560, %p140;
	selp.b32 	%r4960, %r4959, %r560, %p3501;
	mov.b32 	%r4961, 0;
	mov.b64 	%fd10764, {%r4961, %r4960};
$L__BB1_2324:
	setp.ne.s32 	%p3502, %r612, 2146435072;
	setp.eq.f64 	%p3503, %fd2801, 0d3FF0000000000000;
	selp.f64 	%fd7712, 0d3FF0000000000000, %fd10764, %p3503;
	div.rn.f64 	%fd7713, %fd2817, %fd7712;
	add.f64 	%fd7714, %fd7713, %fd7713;
	mov.f64 	%fd7715, 0d3FF0000000000000;
	sub.f64 	%fd7716, %fd7715, %fd7714;
	div.rn.f64 	%fd7717, %fd11206, %fd2502;
	mul.f64 	%fd7718, %fd2808, %fd7717;
	mul.f64 	%fd2823, %fd7718, %fd7716;
	@%p3502 bra 	$L__BB1_2329;
	setp.num.f64 	%p3504, %fd2797, %fd2797;
	@%p3504 bra 	$L__BB1_2327;
	mov.f64 	%fd7719, 0d4000000000000000;
	add.rn.f64 	%fd10765, %fd2797, %fd7719;
	bra.uni 	$L__BB1_2329;
$L__BB1_2327:
	setp.neu.f64 	%p3505, %fd2809, 0d7FF0000000000000;
	@%p3505 bra 	$L__BB1_2329;
	setp.lt.s32 	%p3506, %r611, 0;
	selp.b32 	%r4962, %r561, %r560, %p140;
	selp.b32 	%r4963, %r4962, %r560, %p3506;
	mov.b32 	%r4964, 0;
	mov.b64 	%fd10765, {%r4964, %r4963};
$L__BB1_2329:
	setp.eq.f64 	%p3507, %fd2797, 0d3FF0000000000000;
	setp.ne.s32 	%p3508, %r571, 2146435072;
	selp.f64 	%fd2827, 0d3FF0000000000000, %fd10765, %p3507;
	@%p3508 bra 	$L__BB1_2334;
	setp.num.f64 	%p3509, %fd11208, %fd11208;
	@%p3509 bra 	$L__BB1_2332;
	mov.f64 	%fd7720, 0d4000000000000000;
	add.rn.f64 	%fd10766, %fd11208, %fd7720;
	bra.uni 	$L__BB1_2334;
$L__BB1_2332:
	setp.neu.f64 	%p3510, %fd2602, 0d7FF0000000000000;
	@%p3510 bra 	$L__BB1_2334;
	setp.lt.s32 	%p3511, %r570, 0;
	selp.b32 	%r4965, %r561, %r560, %p140;
	selp.b32 	%r4966, %r4965, %r560, %p3511;
	mov.b32 	%r4967, 0;
	mov.b64 	%fd10766, {%r4967, %r4966};
$L__BB1_2334:
	setp.eq.f64 	%p3512, %fd11208, 0d3FF0000000000000;
	setp.ne.s32 	%p3513, %r564, 2146435072;
	selp.f64 	%fd7721, 0d3FF0000000000000, %fd10766, %p3512;
	add.f64 	%fd2831, %fd2827, %fd7721;
	@%p3513 bra 	$L__BB1_2339;
	setp.num.f64 	%p3514, %fd2583, %fd2583;
	@%p3514 bra 	$L__BB1_2337;
	mov.f64 	%fd7722, 0d4000000000000000;
	add.rn.f64 	%fd10767, %fd2583, %fd7722;
	bra.uni 	$L__BB1_2339;
$L__BB1_2337:
	setp.neu.f64 	%p3515, %fd2584, 0d7FF0000000000000;
	@%p3515 bra 	$L__BB1_2339;
	setp.lt.s32 	%p3516, %r563, 0;
	selp.b32 	%r4968, %r561, %r560, %p140;
	selp.b32 	%r4969, %r4968, %r560, %p3516;
	mov.b32 	%r4970, 0;
	mov.b64 	%fd10767, {%r4970, %r4969};
$L__BB1_2339:
	setp.eq.f64 	%p3517, %fd2583, 0d3FF0000000000000;
	setp.lt.s32 	%p3518, %r4274, 0;
	setp.eq.s32 	%p3519, %r562, 1062207488;
	add.f64 	%fd7723, %fd10767, 0d3FF0000000000000;
	sqrt.rn.f64 	%fd7724, %fd7723;
	mul.f64 	%fd7725, %fd7724, 0d3FF8000000000000;
	selp.f64 	%fd2835, 0d4000F876CCDF6CDA, %fd7725, %p3517;
	{
	.reg .b32 %temp; 
	mov.b64 	{%temp, %r614}, %fd2835;
	}
	abs.f64 	%fd2836, %fd2835;
	{ // callseq 479, 0
	.param .b64 param0;
	st.param.f64 	[param0], %fd2836;
	.param .b64 param1;
	st.param.f64 	[param1], 0d4000000000000000;
	.param .b64 retval0;
	call.uni (retval0), 
	__internal_accurate_pow, 
	(
	param0, 
	param1
	);
	ld.param.f64 	%fd7726, [retval0];
	} // callseq 479
	setp.lt.s32 	%p3521, %r614, 0;
	neg.f64 	%fd7728, %fd7726;
	selp.f64 	%fd7729, %fd7728, %fd7726, %p3519;
	selp.f64 	%fd7730, %fd7729, %fd7726, %p3521;
	setp.eq.f64 	%p3522, %fd2835, 0d0000000000000000;
	selp.b32 	%r4971, %r614, 0, %p3519;
	or.b32  	%r4972, %r4971, 2146435072;
	selp.b32 	%r4973, %r4972, %r4971, %p3518;
	mov.b32 	%r4974, 0;
	mov.b64 	%fd7731, {%r4974, %r4973};
	selp.f64 	%fd10768, %fd7731, %fd7730, %p3522;
	add.f64 	%fd7732, %fd2835, 0d4000000000000000;
	{
	.reg .b32 %temp; 
	mov.b64 	{%temp, %r4975}, %fd7732;
	}
	and.b32  	%r4976, %r4975, 2146435072;
	setp.ne.s32 	%p3523, %r4976, 2146435072;
	@%p3523 bra 	$L__BB1_2344;
	setp.num.f64 	%p3524, %fd2835, %fd2835;
	@%p3524 bra 	$L__BB1_2342;
	mov.f64 	%fd7733, 0d4000000000000000;
	add.rn.f64 	%fd10768, %fd2835, %fd7733;
	bra.uni 	$L__BB1_2344;
$L__BB1_2342:
	setp.neu.f64 	%p3525, %fd2836, 0d7FF0000000000000;
	@%p3525 bra 	$L__BB1_2344;
	setp.lt.s32 	%p3526, %r614, 0;
	selp.b32 	%r4977, %r561, %r560, %p140;
	selp.b32 	%r4978, %r4977, %r560, %p3526;
	mov.b32 	%r4979, 0;
	mov.b64 	%fd10768, {%r4979, %r4978};
$L__BB1_2344:
	setp.eq.f64 	%p3527, %fd2835, 0d3FF0000000000000;
	selp.f64 	%fd7734, 0d3FF0000000000000, %fd10768, %p3527;
	mul.f64 	%fd7735, %fd2831, 0dC000000000000000;
	div.rn.f64 	%fd2841, %fd7735, %fd7734;
	fma.rn.f64 	%fd7736, %fd2841, 0d3FF71547652B82FE, 0d4338000000000000;
	{
	.reg .b32 %temp; 
	mov.b64 	{%r615, %temp}, %fd7736;
	}
	mov.f64 	%fd7737, 0dC338000000000000;
	add.rn.f64 	%fd7738, %fd7736, %fd7737;
	fma.rn.f64 	%fd7739, %fd7738, 0dBFE62E42FEFA39EF, %fd2841;
	fma.rn.f64 	%fd7740, %fd7738, 0dBC7ABC9E3B39803F, %fd7739;
	fma.rn.f64 	%fd7741, %fd7740, 0d3E5ADE1569CE2BDF, 0d3E928AF3FCA213EA;
	fma.rn.f64 	%fd7742, %fd7741, %fd7740, 0d3EC71DEE62401315;
	fma.rn.f64 	%fd7743, %fd7742, %fd7740, 0d3EFA01997C89EB71;
	fma.rn.f64 	%fd7744, %fd7743, %fd7740, 0d3F2A01A014761F65;
	fma.rn.f64 	%fd7745, %fd7744, %fd7740, 0d3F56C16C1852B7AF;
	fma.rn.f64 	%fd7746, %fd7745, %fd7740, 0d3F81111111122322;
	fma.rn.f64 	%fd7747, %fd7746, %fd7740, 0d3FA55555555502A1;
	fma.rn.f64 	%fd7748, %fd7747, %fd7740, 0d3FC5555555555511;
	fma.rn.f64 	%fd7749, %fd7748, %fd7740, 0d3FE000000000000B;
	fma.rn.f64 	%fd7750, %fd7749, %fd7740, 0d3FF0000000000000;
	fma.rn.f64 	%fd7751, %fd7750, %fd7740, 0d3FF0000000000000;
	{
	.reg .b32 %temp; 
	mov.b64 	{%r616, %temp}, %fd7751;
	}
	{
	.reg .b32 %temp; 
	mov.b64 	{%temp, %r617}, %fd7751;
	}
	shl.b32 	%r4980, %r615, 20;
	add.s32 	%r4981, %r4980, %r617;
	mov.b64 	%fd10769, {%r616, %r4981};
	{
	.reg .b32 %temp; 
	mov.b64 	{%temp, %r4982}, %fd2841;
	}
	mov.b32 	%f64, %r4982;
	abs.f32 	%f22, %f64;
	setp.lt.f32 	%p3528, %f22, 0f4086232B;
	@%p3528 bra 	$L__BB1_2347;
	setp.lt.f64 	%p3529, %fd2841, 0d0000000000000000;
	add.f64 	%fd7752, %fd2841, 0d7FF0000000000000;
	selp.f64 	%fd10769, 0d0000000000000000, %fd7752, %p3529;
	setp.geu.f32 	%p3530, %f22, 0f40874800;
	@%p3530 bra 	$L__BB1_2347;
	shr.u32 	%r4983, %r615, 31;
	add.s32 	%r4984, %r615, %r4983;
	shr.s32 	%r4985, %r4984, 1;
	shl.b32 	%r4986, %r4985, 20;
	add.s32 	%r4987, %r617, %r4986;
	mov.b64 	%fd7753, {%r616, %r4987};
	sub.s32 	%r4988, %r615, %r4985;
	shl.b32 	%r4989, %r4988, 20;
	add.s32 	%r4990, %r4989, 1072693248;
	mov.b32 	%r4991, 0;
	mov.b64 	%fd7754, {%r4991, %r4990};
	mul.f64 	%fd10769, %fd7754, %fd7753;
$L__BB1_2347:
	mul.f64 	%fd7755, %fd2823, %fd10769;
	mul.f64 	%fd7756, %fd7755, 0dBFD87DB97BC71F63;
	mul.f64 	%fd7757, %fd2511, %fd11209;
	mul.f64 	%fd7758, %fd2622, 0dBFD87DB97BC71F63;
	mul.f64 	%fd2846, %fd2511, %fd7758;
	mul.f64 	%fd7759, %fd2511, %fd11207;
	mul.f64 	%fd7760, %fd2727, 0dBFD87DB97BC71F63;
	mul.f64 	%fd2847, %fd2511, %fd7760;
	mul.f64 	%fd7761, %fd2511, %fd11205;
	mul.f64 	%fd2848, %fd2511, %fd7756;
	fma.rn.f64 	%fd2849, %fd7757, 0d3FD0000000000000, %fd11210;
	fma.rn.f64 	%fd2850, %fd2846, 0d3FD0000000000000, %fd11209;
	fma.rn.f64 	%fd2851, %fd7759, 0d3FD0000000000000, %fd11208;
	fma.rn.f64 	%fd2852, %fd2847, 0d3FD0000000000000, %fd11207;
	fma.rn.f64 	%fd2853, %fd7761, 0d3FD0000000000000, %fd11206;
	fma.rn.f64 	%fd2854, %fd2848, 0d3FD0000000000000, %fd11205;
	fma.rn.f64 	%fd2855, %fd2511, 0d3FD0000000000000, %fd2509;
	setp.geu.f64 	%p3531, %fd2855, %fd2512;
	@%p3531 bra 	$L__BB1_2376;
	ld.param.u32 	%r7961, [_Z13distributor_PdPdS_S_iii_param_5];
	setp.lt.s32 	%p3569, %r7961, 1;
	sub.f64 	%fd2856, %fd2512, %fd2855;
	mov.f64 	%fd10775, 0d0000000000000000;
	@%p3569 bra 	$L__BB1_2375;
	setp.eq.s32 	%p3570, %r541, 0;
	{
	.reg .b32 %temp; 
	mov.b64 	{%temp, %r618}, %fd2856;
	}
	abs.f64 	%fd2857, %fd2856;
	mov.f64 	%fd10775, 0d0000000000000000;
	mov.b32 	%r8140, 0;
	@%p3570 bra 	$L__BB1_2366;
	mov.f64 	%fd10775, 0d0000000000000000;
	mov.b32 	%r8139, 0;
$L__BB1_2351:
	setp.neu.f64 	%p3571, %fd2856, 0d0000000000000000;
	setp.lt.s32 	%p3572, %r618, 0;
	mul.wide.u32 	%rd852, %r8139, 8;
	add.s64 	%rd192, %rd284, %rd852;
	ld.f64 	%fd2859, [%rd192];
	add.s32 	%r5043, %r8139, 1;
	cvt.rn.f64.u32 	%fd2860, %r5043;
	{
	.reg .b32 %temp; 
	mov.b64 	{%temp, %r620}, %fd2860;
	}
	shr.u32 	%r5044, %r620, 20;
	and.b32  	%r5045, %r5044, 2047;
	add.s32 	%r5046, %r5045, -1012;
	mov.b64 	%rd853, %fd2860;
	shl.b64 	%rd854, %rd853, %r5046;
	setp.eq.s64 	%p3573, %rd854, -9223372036854775808;
	{ // callseq 483, 0
	.param .b64 param0;
	st.param.f64 	[param0], %fd2857;
	.param .b64 param1;
	st.param.f64 	[param1], %fd2860;
	.param .b64 retval0;
	call.uni (retval0), 
	__internal_accurate_pow, 
	(
	param0, 
	param1
	);
	ld.param.f64 	%fd7788, [retval0];
	} // callseq 483
	and.pred  	%p160, %p3572, %p3573;
	neg.f64 	%fd7790, %fd7788;
	selp.f64 	%fd10772, %fd7790, %fd7788, %p160;
	@%p3571 bra 	$L__BB1_2353;
	setp.eq.s64 	%p3574, %rd854, -9223372036854775808;
	selp.b32 	%r5047, %r618, 0, %p3574;
	setp.lt.s32 	%p3575, %r620, 0;
	or.b32  	%r5048, %r5047, 2146435072;
	selp.b32 	%r5049, %r5048, %r5047, %p3575;
	mov.b32 	%r5050, 0;
	mov.b64 	%fd10772, {%r5050, %r5049};
$L__BB1_2353:
	add.f64 	%fd7791, %fd2856, %fd2860;
	{
	.reg .b32 %temp; 
	mov.b64 	{%temp, %r5051}, %fd7791;
	}
	and.b32  	%r5052, %r5051, 2146435072;
	setp.ne.s32 	%p3576, %r5052, 2146435072;
	@%p3576 bra 	$L__BB1_2358;
	setp.num.f64 	%p3577, %fd2856, %fd2856;
	@%p3577 bra 	$L__BB1_2356;
	add.rn.f64 	%fd10772, %fd2856, %fd2860;
	bra.uni 	$L__BB1_2358;
$L__BB1_2356:
	setp.neu.f64 	%p3578, %fd2857, 0d7FF0000000000000;
	@%p3578 bra 	$L__BB1_2358;
	setp.lt.s32 	%p3579, %r620, 0;
	selp.b32 	%r5053, 0, 2146435072, %p3579;
	and.b32  	%r5054, %r620, 2147483647;
	setp.ne.s32 	%p3580, %r5054, 1071644672;
	or.b32  	%r5055, %r5053, -2147483648;
	selp.b32 	%r5056, %r5055, %r5053, %p3580;
	selp.b32 	%r5057, %r5056, %r5053, %p160;
	mov.b32 	%r5058, 0;
	mov.b64 	%fd10772, {%r5058, %r5057};
$L__BB1_2358:
	setp.eq.f64 	%p3581, %fd2856, 0d3FF0000000000000;
	setp.neu.f64 	%p3582, %fd2856, 0d0000000000000000;
	setp.lt.s32 	%p3583, %r618, 0;
	selp.f64 	%fd7792, 0d3FF0000000000000, %fd10772, %p3581;
	div.rn.f64 	%fd7793, %fd2859, %fd2860;
	fma.rn.f64 	%fd2867, %fd7793, %fd7792, %fd10775;
	ld.f64 	%fd2868, [%rd192+8];
	add.s32 	%r8139, %r8139, 2;
	cvt.rn.f64.u32 	%fd2869, %r8139;
	{
	.reg .b32 %temp; 
	mov.b64 	{%temp, %r622}, %fd2869;
	}
	shr.u32 	%r5059, %r622, 20;
	and.b32  	%r5060, %r5059, 2047;
	add.s32 	%r5061, %r5060, -1012;
	mov.b64 	%rd855, %fd2869;
	shl.b64 	%rd856, %rd855, %r5061;
	setp.eq.s64 	%p3584, %rd856, -9223372036854775808;
	{ // callseq 484, 0
	.param .b64 param0;
	st.param.f64 	[param0], %fd2857;
	.param .b64 param1;
	st.param.f64 	[param1], %fd2869;
	.param .b64 retval0;
	call.uni (retval0), 
	__internal_accurate_pow, 
	(
	param0, 
	param1
	);
	ld.param.f64 	%fd7794, [retval0];
	} // callseq 484
	and.pred  	%p161, %p3583, %p3584;
	neg.f64 	%fd7796, %fd7794;
	selp.f64 	%fd10774, %fd7796, %fd7794, %p161;
	@%p3582 bra 	$L__BB1_2360;
	setp.eq.s64 	%p3585, %rd856, -9223372036854775808;
	selp.b32 	%r5062, %r618, 0, %p3585;
	setp.lt.s32 	%p3586, %r622, 0;
	or.b32  	%r5063, %r5062, 2146435072;
	selp.b32 	%r5064, %r5063, %r5062, %p3586;
	mov.b32 	%r5065, 0;
	mov.b64 	%fd10774, {%r5065, %r5064};
$L__BB1_2360:
	add.f64 	%fd7797, %fd2856, %fd2869;
	{
	.reg .b32 %temp; 
	mov.b64 	{%temp, %r5066}, %fd7797;
	}
	and.b32  	%r5067, %r5066, 2146435072;
	setp.ne.s32 	%p3587, %r5067, 2146435072;
	@%p3587 bra 	$L__BB1_2365;
	setp.nan.f64 	%p3588, %fd2856, %fd2856;
	@%p3588 bra 	$L__BB1_2364;
	setp.neu.f64 	%p3589, %fd2857, 0d7FF0000000000000;
	@%p3589 bra 	$L__BB1_2365;
	setp.lt.s32 	%p3590, %r622, 0;
	selp.b32 	%r5068, 0, 2146435072, %p3590;
	and.b32  	%r5069, %r622, 2147483647;
	setp.ne.s32 	%p3591, %r5069, 1071644672;
	or.b32  	%r5070, %r5068, -2147483648;
	selp.b32 	%r5071, %r5070, %r5068, %p3591;
	selp.b32 	%r5072, %r5071, %r5068, %p161;
	mov.b32 	%r5073, 0;
	mov.b64 	%fd10774, {%r5073, %r5072};
	bra.uni 	$L__BB1_2365;
$L__BB1_2364:
	add.rn.f64 	%fd10774, %fd2856, %fd2869;
$L__BB1_2365:
	setp.eq.f64 	%p3592, %fd2856, 0d3FF0000000000000;
	selp.f64 	%fd7798, 0d3FF0000000000000, %fd10774, %p3592;
	div.rn.f64 	%fd7799, %fd2868, %fd2869;
	fma.rn.f64 	%fd10775, %fd7799, %fd7798, %fd2867;
	setp.ne.s32 	%p3593, %r8139, %r540;
	mov.u32 	%r8140, %r540;
	@%p3593 bra 	$L__BB1_2351;
$L__BB1_2366:
	setp.eq.s32 	%p3594, %r542, 0;
	@%p3594 bra 	$L__BB1_2375;
	setp.neu.f64 	%p3595, %fd2856, 0d0000000000000000;
	setp.lt.s32 	%p3596, %r618, 0;
	mul.wide.u32 	%rd857, %r8140, 8;
	add.s64 	%rd858, %rd284, %rd857;
	ld.f64 	%fd2879, [%rd858];
	add.s32 	%r5074, %r8140, 1;
	cvt.rn.f64.u32 	%fd2880, %r5074;
	{
	.reg .b32 %temp; 
	mov.b64 	{%temp, %r624}, %fd2880;
	}
	shr.u32 	%r5075, %r624, 20;
	and.b32  	%r5076, %r5075, 2047;
	add.s32 	%r5077, %r5076, -1012;
	mov.b64 	%rd859, %fd2880;
	shl.b64 	%rd860, %rd859, %r5077;
	setp.eq.s64 	%p3597, %rd860, -9223372036854775808;
	{ // callseq 485, 0
	.param .b64 param0;
	st.param.f64 	[param0], %fd2857;
	.param .b64 param1;
	st.param.f64 	[param1], %fd2880;
	.param .b64 retval0;
	call.uni (retval0), 
	__internal_accurate_pow, 
	(
	param0, 
	param1
	);
	ld.param.f64 	%fd7800, [retval0];
	} // callseq 485
	and.pred  	%p162, %p3596, %p3597;
	neg.f64 	%fd7802, %fd7800;
	selp.f64 	%fd10778, %fd7802, %fd7800, %p162;
	@%p3595 bra 	$L__BB1_2369;
	setp.eq.s64 	%p3598, %rd860, -9223372036854775808;
	selp.b32 	%r5078, %r618, 0, %p3598;
	setp.lt.s32 	%p3599, %r624, 0;
	or.b32  	%r5079, %r5078, 2146435072;
	selp.b32 	%r5080, %r5079, %r5078, %p3599;
	mov.b32 	%r5081, 0;
	mov.b64 	%fd10778, {%r5081, %r5080};
$L__BB1_2369:
	add.f64 	%fd7803, %fd2856, %fd2880;
	{
	.reg .b32 %temp; 
	mov.b64 	{%temp, %r5082}, %fd7803;
	}
	and.b32  	%r5083, %r5082, 2146435072;
	setp.ne.s32 	%p3600, %r5083, 2146435072;
	@%p3600 bra 	$L__BB1_2374;
	setp.nan.f64 	%p3601, %fd2856, %fd2856;
	@%p3601 bra 	$L__BB1_2373;
	setp.neu.f64 	%p3602, %fd2857, 0d7FF0000000000000;
	@%p3602 bra 	$L__BB1_2374;
	setp.lt.s32 	%p3603, %r624, 0;
	selp.b32 	%r5084, 0, 2146435072, %p3603;
	and.b32  	%r5085, %r624, 2147483647;
	setp.ne.s32 	%p3604, %r5085, 1071644672;
	or.b32  	%r5086, %r5084, -2147483648;
	selp.b32 	%r5087, %r5086, %r5084, %p3604;
	selp.b32 	%r5088, %r5087, %r5084, %p162;
	mov.b32 	%r5089, 0;
	mov.b64 	%fd10778, {%r5089, %r5088};
	bra.uni 	$L__BB1_2374;
$L__BB1_2373:
	add.rn.f64 	%fd10778, %fd2856, %fd2880;
$L__BB1_2374:
	setp.eq.f64 	%p3605, %fd2856, 0d3FF0000000000000;
	selp.f64 	%fd7804, 0d3FF0000000000000, %fd10778, %p3605;
	div.rn.f64 	%fd7805, %fd2879, %fd2880;
	fma.rn.f64 	%fd10775, %fd7805, %fd7804, %fd10775;
$L__BB1_2375:
	sub.f64 	%fd10790, %fd2510, %fd10775;
	bra.uni 	$L__BB1_2404;
$L__BB1_2376:
	ld.param.u32 	%r7960, [_Z13distributor_PdPdS_S_iii_param_5];
	setp.lt.s32 	%p3532, %r7960, 1;
	sub.f64 	%fd2890, %fd2855, %fd2512;
	mov.f64 	%fd10785, 0d0000000000000000;
	@%p3532 bra 	$L__BB1_2403;
	setp.eq.s32 	%p3533, %r541, 0;
	{
	.reg .b32 %temp; 
	mov.b64 	{%temp, %r625}, %fd2890;
	}
	abs.f64 	%fd2891, %fd2890;
	mov.f64 	%fd10785, 0d0000000000000000;
	mov.b32 	%r8142, 0;
	@%p3533 bra 	$L__BB1_2394;
	mov.f64 	%fd10785, 0d0000000000000000;
	mov.b32 	%r8141, 0;
$L__BB1_2379:
	setp.neu.f64 	%p3534, %fd2890, 0d0000000000000000;
	setp.lt.s32 	%p3535, %r625, 0;
	mul.wide.u32 	%rd843, %r8141, 8;
	add.s64 	%rd196, %rd284, %rd843;
	ld.f64 	%fd2893, [%rd196];
	add.s32 	%r4994, %r8141, 1;
	cvt.rn.f64.u32 	%fd2894, %r4994;
	{
	.reg .b32 %temp; 
	mov.b64 	{%temp, %r627}, %fd2894;
	}
	shr.u32 	%r4995, %r627, 20;
	and.b32  	%r4996, %r4995, 2047;
	add.s32 	%r4997, %r4996, -1012;
	mov.b64 	%rd844, %fd2894;
	shl.b64 	%rd845, %rd844, %r4997;
	setp.eq.s64 	%p3536, %rd845, -9223372036854775808;
	{ // callseq 480, 0
	.param .b64 param0;
	st.param.f64 	[param0], %fd2891;
	.param .b64 param1;
	st.param.f64 	[param1], %fd2894;
	.param .b64 retval0;
	call.uni (retval0), 
	__internal_accurate_pow, 
	(
	param0, 
	param1
	);
	ld.param.f64 	%fd7766, [retval0];
	} // callseq 480
	and.pred  	%p163, %p3535, %p3536;
	neg.f64 	%fd7768, %fd7766;
	selp.f64 	%fd10782, %fd7768, %fd7766, %p163;
	@%p3534 bra 	$L__BB1_2381;
	setp.eq.s64 	%p3537, %rd845, -9223372036854775808;
	selp.b32 	%r4998, %r625, 0, %p3537;
	setp.lt.s32 	%p3538, %r627, 0;
	or.b32  	%r4999, %r4998, 2146435072;
	selp.b32 	%r5000, %r4999, %r4998, %p3538;
	mov.b32 	%r5001, 0;
	mov.b64 	%fd10782, {%r5001, %r5000};
$L__BB1_2381:
	add.f64 	%fd7769, %fd2890, %fd2894;
	{
	.reg .b32 %temp; 
	mov.b64 	{%temp, %r5002}, %fd7769;
	}
	and.b32  	%r5003, %r5002, 2146435072;
	setp.ne.s32 	%p3539, %r5003, 2146435072;
	@%p3539 bra 	$L__BB1_2386;
	setp.num.f64 	%p3540, %fd2890, %fd2890;
	@%p3540 bra 	$L__BB1_2384;
	add.rn.f64 	%fd10782, %fd2890, %fd2894;
	bra.uni 	$L__BB1_2386;
$L__BB1_2384:
	setp.neu.f64 	%p3541, %fd2891, 0d7FF0000000000000;
	@%p3541 bra 	$L__BB1_2386;
	setp.lt.s32 	%p3542, %r627, 0;
	selp.b32 	%r5004, 0, 2146435072, %p3542;
	and.b32  	%r5005, %r627, 2147483647;
	setp.ne.s32 	%p3543, %r5005, 1071644672;
	or.b32  	%r5006, %r5004, -2147483648;
	selp.b32 	%r5007, %r5006, %r5004, %p3543;
	selp.b32 	%r5008, %r5007, %r5004, %p163;
	mov.b32 	%r5009, 0;
	mov.b64 	%fd10782, {%r5009, %r5008};
$L__BB1_2386:
	setp.eq.f64 	%p3544, %fd2890, 0d3FF0000000000000;
	setp.neu.f64 	%p3545, %fd2890, 0d0000000000000000;
	setp.lt.s32 	%p3546, %r625, 0;
	selp.f64 	%fd7770, 0d3FF0000000000000, %fd10782, %p3544;
	div.rn.f64 	%fd7771, %fd2893, %fd2894;
	fma.rn.f64 	%fd2901, %fd7771, %fd7770, %fd10785;
	ld.f64 	%fd2902, [%rd196+8];
	add.s32 	%r8141, %r8141, 2;
	cvt.rn.f64.u32 	%fd2903, %r8141;
	{
	.reg .b32 %temp; 
	mov.b64 	{%temp, %r629}, %fd2903;
	}
	shr.u32 	%r5010, %r629, 20;
	and.b32  	%r5011, %r5010, 2047;
	add.s32 	%r5012, %r5011, -1012;
	mov.b64 	%rd846, %fd2903;
	shl.b64 	%rd847, %rd846, %r5012;
	setp.eq.s64 	%p3547, %rd847, -9223372036854775808;
	{ // callseq 481, 0
	.param .b64 param0;
	st.param.f64 	[param0], %fd2891;
	.param .b64 param1;
	st.param.f64 	[param1], %fd2903;
	.param .b64 retval0;
	call.uni (retval0), 
	__internal_accurate_pow, 
	(
	param0, 
	param1
	);
	ld.param.f64 	%fd7772, [retval0];
	} // callseq 481
	and.pred  	%p164, %p3546, %p3547;
	neg.f64 	%fd7774, %fd7772;
	selp.f64 	%fd10784, %fd7774, %fd7772, %p164;
	@%p3545 bra 	$L__BB1_2388;
	setp.eq.s64 	%p3548, %rd847, -9223372036854775808;
	selp.b32 	%r5013, %r625, 0, %p3548;
	setp.lt.s32 	%p3549, %r629, 0;
	or.b32  	%r5014, %r5013, 2146435072;
	selp.b32 	%r5015, %r5014, %r5013, %p3549;
	mov.b32 	%r5016, 0;
	mov.b64 	%fd10784, {%r5016, %r5015};
$L__BB1_2388:
	add.f64 	%fd7775, %fd2890, %fd2903;
	{
	.reg .b32 %temp; 
	mov.b64 	{%temp, %r5017}, %fd7775;
	}
	and.b32  	%r5018, %r5017, 2146435072;
	setp.ne.s32 	%p3550, %r5018, 2146435072;
	@%p3550 bra 	$L__BB1_2393;
	setp.nan.f64 	%p3551, %fd2890, %fd2890;
	@%p3551 bra 	$L__BB1_2392;
	setp.neu.f64 	%p3552, %fd2891, 0d7FF0000000000000;
	@%p3552 bra 	$L__BB1_2393;
	setp.lt.s32 	%p3553, %r629, 0;
	selp.b32 	%r5019, 0, 2146435072, %p3553;
	and.b32  	%r5020, %r629, 2147483647;
	setp.ne.s32 	%p3554, %r5020, 1071644672;
	or.b32  	%r5021, %r5019, -2147483648;
	selp.b32 	%r5022, %r5021, %r5019, %p3554;
	selp.b32 	%r5023, %r5022, %r5019, %p164;
	mov.b32 	%r5024, 0;
	mov.b64 	%fd10784, {%r5024, %r5023};
	bra.uni 	$L__BB1_2393;
$L__BB1_2392:
	add.rn.f64 	%fd10784, %fd2890, %fd2903;
$L__BB1_2393:
	setp.eq.f64 	%p3555, %fd2890, 0d3FF0000000000000;
	selp.f64 	%fd7776, 0d3FF0000000000000, %fd10784, %p3555;
	div.rn.f64 	%fd7777, %fd2902, %fd2903;
	fma.rn.f64 	%fd10785, %fd7777, %fd7776, %fd2901;
	setp.ne.s32 	%p3556, %r8141, %r540;
	mov.u32 	%r8142, %r540;
	@%p3556 bra 	$L__BB1_2379;
$L__BB1_2394:
	setp.eq.s32 	%p3557, %r542, 0;
	@%p3557 bra 	$L__BB1_2403;
	setp.neu.f64 	%p3558, %fd2890, 0d0000000000000000;
	setp.lt.s32 	%p3559, %r625, 0;
	mul.wide.u32 	%rd848, %r8142, 8;
	add.s64 	%rd849, %rd284, %rd848;
	ld.f64 	%fd2913, [%rd849];
	add.s32 	%r5025, %r8142, 1;
	cvt.rn.f64.u32 	%fd2914, %r5025;
	{
	.reg .b32 %temp; 
	mov.b64 	{%temp, %r631}, %fd2914;
	}
	shr.u32 	%r5026, %r631, 20;
	and.b32  	%r5027, %r5026, 2047;
	add.s32 	%r5028, %r5027, -1012;
	mov.b64 	%rd850, %fd2914;
	shl.b64 	%rd851, %rd850, %r5028;
	setp.eq.s64 	%p3560, %rd851, -9223372036854775808;
	{ // callseq 482, 0
	.param .b64 param0;
	st.param.f64 	[param0], %fd2891;
	.param .b64 param1;
	st.param.f64 	[param1], %fd2914;
	.param .b64 retval0;
	call.uni (retval0), 
	__internal_accurate_pow, 
	(
	param0, 
	param1
	);
	ld.param.f64 	%fd7778, [retval0];
	} // callseq 482
	and.pred  	%p165, %p3559, %p3560;
	neg.f64 	%fd7780, %fd7778;
	selp.f64 	%fd10788, %fd7780, %fd7778, %p165;
	@%p3558 bra 	$L__BB1_2397;
	setp.eq.s64 	%p3561, %rd851, -9223372036854775808;
	selp.b32 	%r5029, %r625, 0, %p3561;
	setp.lt.s32 	%p3562, %r631, 0;
	or.b32  	%r5030, %r5029, 2146435072;
	selp.b32 	%r5031, %r5030, %r5029, %p3562;
	mov.b32 	%r5032, 0;
	mov.b64 	%fd10788, {%r5032, %r5031};
$L__BB1_2397:
	add.f64 	%fd7781, %fd2890, %fd2914;
	{
	.reg .b32 %temp; 
	mov.b64 	{%temp, %r5033}, %fd7781;
	}
	and.b32  	%r5034, %r5033, 2146435072;
	setp.ne.s32 	%p3563, %r5034, 2146435072;
	@%p3563 bra 	$L__BB1_2402;
	setp.nan.f64 	%p3564, %fd2890, %fd2890;
	@%p3564 bra 	$L__BB1_2401;
	setp.neu.f64 	%p3565, %fd2891, 0d7FF0000000000000;
	@%p3565 bra 	$L__BB1_2402;
	setp.lt.s32 	%p3566, %r631, 0;
	selp.b32 	%r5035, 0, 2146435072, %p3566;
	and.b32  	%r5036, %r631, 2147483647;
	setp.ne.s32 	%p3567, %r5036, 1071644672;
	or.b32  	%r5037, %r5035, -2147483648;
	selp.b32 	%r5038, %r5037, %r5035, %p3567;
	selp.b32 	%r5039, %r5038, %r5035, %p165;
	mov.b32 	%r5040, 0;
	mov.b64 	%fd10788, {%r5040, %r5039};
	bra.uni 	$L__BB1_2402;
$L__BB1_2401:
	add.rn.f64 	%fd10788, %fd2890, %fd2914;
$L__BB1_2402:
	setp.eq.f64 	%p3568, %fd2890, 0d3FF0000000000000;
	selp.f64 	%fd7782, 0d3FF0000000000000, %fd10788, %p3568;
	div.rn.f64 	%fd7783, %fd2913, %fd2914;
	fma.rn.f64 	%fd10785, %fd7783, %fd7782, %fd10785;
$L__BB1_2403:
	add.f64 	%fd10790, %fd2510, %fd10785;
$L__BB1_2404:
	setp.lt.s32 	%p3606, %r4274, 0;
	setp.eq.s32 	%p3607, %r562, 1062207488;
	sub.f64 	%fd2925, %fd2849, %fd10790;
	div.rn.f64 	%fd2926, %fd2853, 0d4020A1C833FFF0AA;
	{
	.reg .b32 %temp; 
	mov.b64 	{%temp, %r632}, %fd2926;
	}
	abs.f64 	%fd2927, %fd2926;
	{ // callseq 486, 0
	.param .b64 param0;
	st.param.f64 	[param0], %fd2927;
	.param .b64 param1;
	st.param.f64 	[param1], 0d4000000000000000;
	.param .b64 retval0;
	call.uni (retval0), 
	__internal_accurate_pow, 
	(
	param0, 
	param1
	);
	ld.param.f64 	%fd7806, [retval0];
	} // callseq 486
	setp.lt.s32 	%p3609, %r632, 0;
	neg.f64 	%fd7808, %fd7806;
	selp.f64 	%fd7809, %fd7808, %fd7806, %p3607;
	selp.f64 	%fd7810, %fd7809, %fd7806, %p3609;
	setp.eq.f64 	%p3610, %fd2926, 0d0000000000000000;
	selp.b32 	%r5090, %r632, 0, %p3607;
	or.b32  	%r5091, %r5090, 2146435072;
	selp.b32 	%r5092, %r5091, %r5090, %p3606;
	mov.b32 	%r5093, 0;
	mov.b64 	%fd7811, {%r5093, %r5092};
	selp.f64 	%fd10854, %fd7811, %fd7810, %p3610;
	add.f64 	%fd7812, %fd2926, 0d4000000000000000;
	{
	.reg .b32 %temp; 
	mov.b64 	{%temp, %r5094}, %fd7812;
	}
	and.b32  	%r633, %r5094, 2146435072;
	setp.ne.s32 	%p3611, %r633, 2146435072;
	mov.f64 	%fd10791, %fd10854;
	@%p3611 bra 	$L__BB1_2409;
	setp.num.f64 	%p3612, %fd2926, %fd2926;
	@%p3612 bra 	$L__BB1_2407;
	mov.f64 	%fd7813, 0d4000000000000000;
	add.rn.f64 	%fd10791, %fd2926, %fd7813;
	bra.uni 	$L__BB1_2409;
$L__BB1_2407:
	setp.neu.f64 	%p3613, %fd2927, 0d7FF0000000000000;
	mov.f64 	%fd10791, %fd10854;
	@%p3613 bra 	$L__BB1_2409;
	setp.lt.s32 	%p3614, %r632, 0;
	selp.b32 	%r5095, %r561, %r560, %p140;
	selp.b32 	%r5096, %r5095, %r560, %p3614;
	mov.b32 	%r5097, 0;
	mov.b64 	%fd10791, {%r5097, %r5096};
$L__BB1_2409:
	setp.lt.s32 	%p3615, %r536, 0;
	setp.eq.s32 	%p3616, %r567, 1072693248;
	setp.eq.f64 	%p3618, %fd2926, 0d3FF0000000000000;
	add.f64 	%fd7814, %fd10791, 0d3FF0000000000000;
	sqrt.rn.f64 	%fd7815, %fd7814;
	mul.f64 	%fd7816, %fd7815, 0d3FF8000000000000;
	selp.f64 	%fd2932, 0d4000F876CCDF6CDA, %fd7816, %p3618;
	{
	.reg .b32 %temp; 
	mov.b64 	{%temp, %r634}, %fd2932;
	}
	abs.f64 	%fd2933, %fd2932;
	{ // callseq 487, 0
	.param .b64 param0;
	st.param.f64 	[param0], %fd2933;
	.param .b64 param1;
	st.param.f64 	[param1], 0d4010000000000000;
	.param .b64 retval0;
	call.uni (retval0), 
	__internal_accurate_pow, 
	(
	param0, 
	param1
	);
	ld.param.f64 	%fd7817, [retval0];
	} // callseq 487
	setp.lt.s32 	%p3619, %r634, 0;
	neg.f64 	%fd7819, %fd7817;
	selp.f64 	%fd7820, %fd7819, %fd7817, %p3616;
	selp.f64 	%fd7821, %fd7820, %fd7817, %p3619;
	setp.eq.f64 	%p3620, %fd2932, 0d0000000000000000;
	selp.b32 	%r5098, %r634, 0, %p3616;
	or.b32  	%r5099, %r5098, 2146435072;
	selp.b32 	%r5100, %r5099, %r5098, %p3615;
	mov.b32 	%r5101, 0;
	mov.b64 	%fd7822, {%r5101, %r5100};
	selp.f64 	%fd10792, %fd7822, %fd7821, %p3620;
	add.f64 	%fd7823, %fd2932, 0d4010000000000000;
	{
	.reg .b32 %temp; 
	mov.b64 	{%temp, %r5102}, %fd7823;
	}
	and.b32  	%r5103, %r5102, 2146435072;
	setp.ne.s32 	%p3621, %r5103, 2146435072;
	@%p3621 bra 	$L__BB1_2414;
	setp.num.f64 	%p3622, %fd2932, %fd2932;
	@%p3622 bra 	$L__BB1_2412;
	mov.f64 	%fd7824, 0d4010000000000000;
	add.rn.f64 	%fd10792, %fd2932, %fd7824;
	bra.uni 	$L__BB1_2414;
$L__BB1_2412:
	setp.neu.f64 	%p3623, %fd2933, 0d7FF0000000000000;
	@%p3623 bra 	$L__BB1_2414;
	setp.lt.s32 	%p3624, %r634, 0;
	setp.eq.s32 	%p3625, %r567, 1072693248;
	and.b32  	%r5105, %r536, 2147483647;
	setp.ne.s32 	%p3626, %r5105, 1071644672;
	selp.b32 	%r5106, %r566, %r565, %p3626;
	selp.b32 	%r5107, %r5106, %r565, %p3625;
	selp.b32 	%r5108, %r5107, %r565, %p3624;
	mov.b32 	%r5109, 0;
	mov.b64 	%fd10792, {%r5109, %r5108};
$L__BB1_2414:
	setp.lt.s32 	%p3627, %r4274, 0;
	setp.eq.s32 	%p3628, %r562, 1062207488;
	setp.eq.f64 	%p3630, %fd2932, 0d3FF0000000000000;
	selp.f64 	%fd7825, 0d3FF0000000000000, %fd10792, %p3630;
	div.rn.f64 	%fd7826, %fd2501, %fd7825;
	mul.f64 	%fd2938, %fd7826, 0d4010000000000000;
	{
	.reg .b32 %temp; 
	mov.b64 	{%temp, %r635}, %fd2925;
	}
	abs.f64 	%fd2939, %fd2925;
	{ // callseq 488, 0
	.param .b64 param0;
	st.param.f64 	[param0], %fd2939;
	.param .b64 param1;
	st.param.f64 	[param1], 0d4000000000000000;
	.param .b64 retval0;
	call.uni (retval0), 
	__internal_accurate_pow, 
	(
	param0, 
	param1
	);
	ld.param.f64 	%fd7827, [retval0];
	} // callseq 488
	setp.lt.s32 	%p3631, %r635, 0;
	neg.f64 	%fd7829, %fd7827;
	selp.f64 	%fd7830, %fd7829, %fd7827, %p3628;
	selp.f64 	%fd7831, %fd7830, %fd7827, %p3631;
	setp.eq.f64 	%p3632, %fd2925, 0d0000000000000000;
	selp.b32 	%r5110, %r635, 0, %p3628;
	or.b32  	%r5111, %r5110, 2146435072;
	selp.b32 	%r5112, %r5111, %r5110, %p3627;
	mov.b32 	%r5113, 0;
	mov.b64 	%fd7832, {%r5113, %r5112};
	selp.f64 	%fd10793, %fd7832, %fd7831, %p3632;
	add.f64 	%fd7833, %fd2925, 0d4000000000000000;
	{
	.reg .b32 %temp; 
	mov.b64 	{%temp, %r5114}, %fd7833;
	}
	and.b32  	%r5115, %r5114, 2146435072;
	setp.ne.s32 	%p3633, %r5115, 2146435072;
	@%p3633 bra 	$L__BB1_2419;
	setp.num.f64 	%p3634, %fd2925, %fd2925;
	@%p3634 bra 	$L__BB1_2417;
	mov.f64 	%fd7834, 0d4000000000000000;
	add.rn.f64 	%fd10793, %fd2925, %fd7834;
	bra.uni 	$L__BB1_2419;
$L__BB1_2417:
	setp.neu.f64 	%p3635, %fd2939, 0d7FF0000000000000;
	@%p3635 bra 	$L__BB1_2419;
	setp.lt.s32 	%p3636, %r635, 0;
	selp.b32 	%r5116, %r561, %r560, %p140;
	selp.b32 	%r5117, %r5116, %r560, %p3636;
	mov.b32 	%r5118, 0;
	mov.b64 	%fd10793, {%r5118, %r5117};
$L__BB1_2419:
	setp.lt.s32 	%p3637, %r4274, 0;
	setp.eq.s32 	%p3638, %r562, 1062207488;
	setp.eq.f64 	%p3640, %fd2925, 0d3FF0000000000000;
	selp.f64 	%fd2944, 0d3FF0000000000000, %fd10793, %p3640;
	{
	.reg .b32 %temp; 
	mov.b64 	{%temp, %r636}, %fd2851;
	}
	abs.f64 	%fd2945, %fd2851;
	{ // callseq 489, 0
	.param .b64 param0;
	st.param.f64 	[param0], %fd2945;
	.param .b64 param1;
	st.param.f64 	[param1], 0d4000000000000000;
	.param .b64 retval0;
	call.uni (retval0), 
	__internal_accurate_pow, 
	(
	param0, 
	param1
	);
	ld.param.f64 	%fd7835, [retval0];
	} // callseq 489
	setp.lt.s32 	%p3641, %r636, 0;
	neg.f64 	%fd7837, %fd7835;
	selp.f64 	%fd7838, %fd7837, %fd7835, %p3638;
	selp.f64 	%fd7839, %fd7838, %fd7835, %p3641;
	setp.eq.f64 	%p3642, %fd2851, 0d0000000000000000;
	selp.b32 	%r5119, %r636, 0, %p3638;
	or.b32  	%r5120, %r5119, 2146435072;
	selp.b32 	%r5121, %r5120, %r5119, %p3637;
	mov.b32 	%r5122, 0;
	mov.b64 	%fd7840, {%r5122, %r5121};
	selp.f64 	%fd10853, %fd7840, %fd7839, %p3642;
	add.f64 	%fd7841, %fd2851, 0d4000000000000000;
	{
	.reg .b32 %temp; 
	mov.b64 	{%temp, %r5123}, %fd7841;
	}
	and.b32  	%r637, %r5123, 2146435072;
	setp.ne.s32 	%p3643, %r637, 2146435072;
	mov.f64 	%fd10794, %fd10853;
	@%p3643 bra 	$L__BB1_2424;
	setp.num.f64 	%p3644, %fd2851, %fd2851;
	@%p3644 bra 	$L__BB1_2422;
	mov.f64 	%fd7842, 0d4000000000000000;
	add.rn.f64 	%fd10794, %fd2851, %fd7842;
	bra.uni 	$L__BB1_2424;
$L__BB1_2422:
	setp.neu.f64 	%p3645, %fd2945, 0d7FF0000000000000;
	mov.f64 	%fd10794, %fd10853;
	@%p3645 bra 	$L__BB1_2424;
	setp.lt.s32 	%p3646, %r636, 0;
	selp.b32 	%r5124, %r561, %r560, %p140;
	selp.b32 	%r5125, %r5124, %r560, %p3646;
	mov.b32 	%r5126, 0;
	mov.b64 	%fd10794, {%r5126, %r5125};
$L__BB1_2424:
	setp.ne.s32 	%p3647, %r633, 2146435072;
	setp.eq.f64 	%p3648, %fd2851, 0d3FF0000000000000;
	selp.f64 	%fd7843, 0d3FF0000000000000, %fd10794, %p3648;
	add.f64 	%fd2950, %fd2944, %fd7843;
	mov.f64 	%fd10795, %fd10854;
	@%p3647 bra 	$L__BB1_2429;
	setp.num.f64 	%p3649, %fd2926, %fd2926;
	@%p3649 bra 	$L__BB1_2427;
	mov.f64 	%fd7844, 0d4000000000000000;
	add.rn.f64 	%fd10795, %fd2926, %fd7844;
	bra.uni 	$L__BB1_2429;
$L__BB1_2427:
	setp.neu.f64 	%p3650, %fd2927, 0d7FF0000000000000;
	mov.f64 	%fd10795, %fd10854;
	@%p3650 bra 	$L__BB1_2429;
	setp.lt.s32 	%p3651, %r632, 0;
	selp.b32 	%r5127, %r561, %r560, %p140;
	selp.b32 	%r5128, %r5127, %r560, %p3651;
	mov.b32 	%r5129, 0;
	mov.b64 	%fd10795, {%r5129, %r5128};
$L__BB1_2429:
	setp.eq.f64 	%p3652, %fd2926, 0d3FF0000000000000;
	setp.lt.s32 	%p3653, %r4274, 0;
	setp.eq.s32 	%p3654, %r562, 1062207488;
	add.f64 	%fd7845, %fd10795, 0d3FF0000000000000;
	sqrt.rn.f64 	%fd7846, %fd7845;
	mul.f64 	%fd7847, %fd7846, 0d3FF8000000000000;
	selp.f64 	%fd2954, 0d4000F876CCDF6CDA, %fd7847, %p3652;
	{
	.reg .b32 %temp; 
	mov.b64 	{%temp, %r638}, %fd2954;
	}
	abs.f64 	%fd2955, %fd2954;
	{ // callseq 490, 0
	.param .b64 param0;
	st.param.f64 	[param0], %fd2955;
	.param .b64 param1;
	st.param.f64 	[param1], 0d4000000000000000;
	.param .b64 retval0;
	call.uni (retval0), 
	__internal_accurate_pow, 
	(
	param0, 
	param1
	);
	ld.param.f64 	%fd7848, [retval0];
	} // callseq 490
	setp.lt.s32 	%p3656, %r638, 0;
	neg.f64 	%fd7850, %fd7848;
	selp.f64 	%fd7851, %fd7850, %fd7848, %p3654;
	selp.f64 	%fd7852, %fd7851, %fd7848, %p3656;
	setp.eq.f64 	%p3657, %fd2954, 0d0000000000000000;
	selp.b32 	%r5130, %r638, 0, %p3654;
	or.b32  	%r5131, %r5130, 2146435072;
	selp.b32 	%r5132, %r5131, %r5130, %p3653;
	mov.b32 	%r5133, 0;
	mov.b64 	%fd7853, {%r5133, %r5132};
	selp.f64 	%fd10796, %fd7853, %fd7852, %p3657;
	add.f64 	%fd7854, %fd2954, 0d4000000000000000;
	{
	.reg .b32 %temp; 
	mov.b64 	{%temp, %r5134}, %fd7854;
	}
	and.b32  	%r5135, %r5134, 2146435072;
	setp.ne.s32 	%p3658, %r5135, 2146435072;
	@%p3658 bra 	$L__BB1_2434;
	setp.num.f64 	%p3659, %fd2954, %fd2954;
	@%p3659 bra 	$L__BB1_2432;
	mov.f64 	%fd7855, 0d4000000000000000;
	add.rn.f64 	%fd10796, %fd2954, %fd7855;
	bra.uni 	$L__BB1_2434;
$L__BB1_2432:
	setp.neu.f64 	%p3660, %fd2955, 0d7FF0000000000000;
	@%p3660 bra 	$L__BB1_2434;
	selp.b32 	%r5136, %r561, %r560, %p140;
	selp.b32 	%r5137, %r5136, %r560, %p3656;
	mov.b32 	%r5138, 0;
	mov.b64 	%fd10796, {%r5138, %r5137};
$L__BB1_2434:
	setp.eq.f64 	%p3662, %fd2954, 0d3FF0000000000000;
	selp.f64 	%fd7856, 0d3FF0000000000000, %fd10796, %p3662;
	mul.f64 	%fd7857, %fd2950, 0dC000000000000000;
	div.rn.f64 	%fd2960, %fd7857, %fd7856;
	fma.rn.f64 	%fd7858, %fd2960, 0d3FF71547652B82FE, 0d4338000000000000;
	{
	.reg .b32 %temp; 
	mov.b64 	{%r639, %temp}, %fd7858;
	}
	mov.f64 	%fd7859, 0dC338000000000000;
	add.rn.f64 	%fd7860, %fd7858, %fd7859;
	fma.rn.f64 	%fd7861, %fd7860, 0dBFE62E42FEFA39EF, %fd2960;
	fma.rn.f64 	%fd7862, %fd7860, 0dBC7ABC9E3B39803F, %fd7861;
	fma.rn.f64 	%fd7863, %fd7862, 0d3E5ADE1569CE2BDF, 0d3E928AF3FCA213EA;
	fma.rn.f64 	%fd7864, %fd7863, %fd7862, 0d3EC71DEE62401315;
	fma.rn.f64 	%fd7865, %fd7864, %fd7862, 0d3EFA01997C89EB71;
	fma.rn.f64 	%fd7866, %fd7865, %fd7862, 0d3F2A01A014761F65;
	fma.rn.f64 	%fd7867, %fd7866, %fd7862, 0d3F56C16C1852B7AF;
	fma.rn.f64 	%fd7868, %fd7867, %fd7862, 0d3F81111111122322;
	fma.rn.f64 	%fd7869, %fd7868, %fd7862, 0d3FA55555555502A1;
	fma.rn.f64 	%fd7870, %fd7869, %fd7862, 0d3FC5555555555511;
	fma.rn.f64 	%fd7871, %fd7870, %fd7862, 0d3FE000000000000B;
	fma.rn.f64 	%fd7872, %fd7871, %fd7862, 0d3FF0000000000000;
	fma.rn.f64 	%fd7873, %fd7872, %fd7862, 0d3FF0000000000000;
	{
	.reg .b32 %temp; 
	mov.b64 	{%r640, %temp}, %fd7873;
	}
	{
	.reg .b32 %temp; 
	mov.b64 	{%temp, %r641}, %fd7873;
	}
	shl.b32 	%r5139, %r639, 20;
	add.s32 	%r5140, %r5139, %r641;
	mov.b64 	%fd10797, {%r640, %r5140};
	{
	.reg .b32 %temp; 
	mov.b64 	{%temp, %r5141}, %fd2960;
	}
	mov.b32 	%f65, %r5141;
	abs.f32 	%f23, %f65;
	setp.lt.f32 	%p3663, %f23, 0f4086232B;
	@%p3663 bra 	$L__BB1_2437;
	setp.lt.f64 	%p3664, %fd2960, 0d0000000000000000;
	add.f64 	%fd7874, %fd2960, 0d7FF0000000000000;
	selp.f64 	%fd10797, 0d0000000000000000, %fd7874, %p3664;
	setp.geu.f32 	%p3665, %f23, 0f40874800;
	@%p3665 bra 	$L__BB1_2437;
	shr.u32 	%r5142, %r639, 31;
	add.s32 	%r5143, %r639, %r5142;
	shr.s32 	%r5144, %r5143, 1;
	shl.b32 	%r5145, %r5144, 20;
	add.s32 	%r5146, %r641, %r5145;
	mov.b64 	%fd7875, {%r640, %r5146};
	sub.s32 	%r5147, %r639, %r5144;
	shl.b32 	%r5148, %r5147, 20;
	add.s32 	%r5149, %r5148, 1072693248;
	mov.b32 	%r5150, 0;
	mov.b64 	%fd7876, {%r5150, %r5149};
	mul.f64 	%fd10797, %fd7876, %fd7875;
$L__BB1_2437:
	setp.geu.f64 	%p3666, %fd2855, %fd2512;
	mul.f64 	%fd7877, %fd2925, %fd2938;
	mul.f64 	%fd2965, %fd7877, %fd10797;
	@%p3666 bra 	$L__BB1_2466;
	ld.param.u32 	%r7963, [_Z13distributor_PdPdS_S_iii_param_5];
	setp.lt.s32 	%p3704, %r7963, 1;
	sub.f64 	%fd2966, %fd2512, %fd2855;
	mov.f64 	%fd10803, 0d0000000000000000;
	@%p3704 bra 	$L__BB1_2465;
	setp.eq.s32 	%p3705, %r541, 0;
	{
	.reg .b32 %temp; 
	mov.b64 	{%temp, %r642}, %fd2966;
	}
	abs.f64 	%fd2967, %fd2966;
	mov.f64 	%fd10803, 0d0000000000000000;
	mov.b32 	%r8144, 0;
	@%p3705 bra 	$L__BB1_2456;
	mov.f64 	%fd10803, 0d0000000000000000;
	mov.b32 	%r8143, 0;
$L__BB1_2441:
	setp.neu.f64 	%p3706, %fd2966, 0d0000000000000000;
	setp.lt.s32 	%p3707, %r642, 0;
	mul.wide.u32 	%rd870, %r8143, 8;
	add.s64 	%rd200, %rd284, %rd870;
	ld.f64 	%fd2969, [%rd200];
	add.s32 	%r5202, %r8143, 1;
	cvt.rn.f64.u32 	%fd2970, %r5202;
	{
	.reg .b32 %temp; 
	mov.b64 	{%temp, %r644}, %fd2970;
	}
	shr.u32 	%r5203, %r644, 20;
	and.b32  	%r5204, %r5203, 2047;
	add.s32 	%r5205, %r5204, -1012;
	mov.b64 	%rd871, %fd2970;
	shl.b64 	%rd872, %rd871, %r5205;
	setp.eq.s64 	%p3708, %rd872, -9223372036854775808;
	{ // callseq 494, 0
	.param .b64 param0;
	st.param.f64 	[param0], %fd2967;
	.param .b64 param1;
	st.param.f64 	[param1], %fd2970;
	.param .b64 retval0;
	call.uni (retval0), 
	__internal_accurate_pow, 
	(
	param0, 
	param1
	);
	ld.param.f64 	%fd7904, [retval0];
	} // callseq 494
	and.pred  	%p166, %p3707, %p3708;
	neg.f64 	%fd7906, %fd7904;
	selp.f64 	%fd10800, %fd7906, %fd7904, %p166;
	@%p3706 bra 	$L__BB1_2443;
	selp.b32 	%r5206, %r642, 0, %p3708;
	setp.lt.s32 	%p3710, %r644, 0;
	or.b32  	%r5207, %r5206, 2146435072;
	selp.b32 	%r5208, %r5207, %r5206, %p3710;
	mov.b32 	%r5209, 0;
	mov.b64 	%fd10800, {%r5209, %r5208};
$L__BB1_2443:
	add.f64 	%fd7907, %fd2966, %fd2970;
	{
	.reg .b32 %temp; 
	mov.b64 	{%temp, %r5210}, %fd7907;
	}
	and.b32  	%r5211, %r5210, 2146435072;
	setp.ne.s32 	%p3711, %r5211, 2146435072;
	@%p3711 bra 	$L__BB1_2448;
	setp.num.f64 	%p3712, %fd2966, %fd2966;
	@%p3712 bra 	$L__BB1_2446;
	add.rn.f64 	%fd10800, %fd2966, %fd2970;
	bra.uni 	$L__BB1_2448;
$L__BB1_2446:
	setp.neu.f64 	%p3713, %fd2967, 0d7FF0000000000000;
	@%p3713 bra 	$L__BB1_2448;
	setp.lt.s32 	%p3714, %r644, 0;
	selp.b32 	%r5212, 0, 2146435072, %p3714;
	and.b32  	%r5213, %r644, 2147483647;
	setp.ne.s32 	%p3715, %r5213, 1071644672;
	or.b32  	%r5214, %r5212, -2147483648;
	selp.b32 	%r5215, %r5214, %r5212, %p3715;
	selp.b32 	%r5216, %r5215, %r5212, %p166;
	mov.b32 	%r5217, 0;
	mov.b64 	%fd10800, {%r5217, %r5216};
$L__BB1_2448:
	setp.eq.f64 	%p3716, %fd2966, 0d3FF0000000000000;
	setp.neu.f64 	%p3717, %fd2966, 0d0000000000000000;
	setp.lt.s32 	%p3718, %r642, 0;
	selp.f64 	%fd7908, 0d3FF0000000000000, %fd10800, %p3716;
	div.rn.f64 	%fd7909, %fd2969, %fd2970;
	fma.rn.f64 	%fd2977, %fd7909, %fd7908, %fd10803;
	ld.f64 	%fd2978, [%rd200+8];
	add.s32 	%r8143, %r8143, 2;
	cvt.rn.f64.u32 	%fd2979, %r8143;
	{
	.reg .b32 %temp; 
	mov.b64 	{%temp, %r646}, %fd2979;
	}
	shr.u32 	%r5218, %r646, 20;
	and.b32  	%r5219, %r5218, 2047;
	add.s32 	%r5220, %r5219, -1012;
	mov.b64 	%rd873, %fd2979;
	shl.b64 	%rd874, %rd873, %r5220;
	setp.eq.s64 	%p3719, %rd874, -9223372036854775808;
	{ // callseq 495, 0
	.param .b64 param0;
	st.param.f64 	[param0], %fd2967;
	.param .b64 param1;
	st.param.f64 	[param1], %fd2979;
	.param .b64 retval0;
	call.uni (retval0), 
	__internal_accurate_pow, 
	(
	param0, 
	param1
	);
	ld.param.f64 	%fd7910, [retval0];
	} // callseq 495
	and.pred  	%p167, %p3718, %p3719;
	neg.f64 	%fd7912, %fd7910;
	selp.f64 	%fd10802, %fd7912, %fd7910, %p167;
	@%p3717 bra 	$L__BB1_2450;
	selp.b32 	%r5221, %r642, 0, %p3719;
	setp.lt.s32 	%p3721, %r646, 0;
	or.b32  	%r5222, %r5221, 2146435072;
	selp.b32 	%r5223, %r5222, %r5221, %p3721;
	mov.b32 	%r5224, 0;
	mov.b64 	%fd10802, {%r5224, %r5223};
$L__BB1_2450:
	add.f64 	%fd7913, %fd2966, %fd2979;
	{
	.reg .b32 %temp; 
	mov.b64 	{%temp, %r5225}, %fd7913;
	}
	and.b32  	%r5226, %r5225, 2146435072;
	setp.ne.s32 	%p3722, %r5226, 2146435072;
	@%p3722 bra 	$L__BB1_2455;
	setp.nan.f64 	%p3723, %fd2966, %fd2966;
	@%p3723 bra 	$L__BB1_2454;
	setp.neu.f64 	%p3724, %fd2967, 0d7FF0000000000000;
	@%p3724 bra 	$L__BB1_2455;
	setp.lt.s32 	%p3725, %r646, 0;
	selp.b32 	%r5227, 0, 2146435072, %p3725;
	and.b32  	%r5228, %r646, 2147483647;
	setp.ne.s32 	%p3726, %r5228, 1071644672;
	or.b32  	%r5229, %r5227, -2147483648;
	selp.b32 	%r5230, %r5229, %r5227, %p3726;
	selp.b32 	%r5231, %r5230, %r5227, %p167;
	mov.b32 	%r5232, 0;
	mov.b64 	%fd10802, {%r5232, %r5231};
	bra.uni 	$L__BB1_2455;
$L__BB1_2454:
	add.rn.f64 	%fd10802, %fd2966, %fd2979;
$L__BB1_2455:
	selp.f64 	%fd7914, 0d3FF0000000000000, %fd10802, %p3716;
	div.rn.f64 	%fd7915, %fd2978, %fd2979;
	fma.rn.f64 	%fd10803, %fd7915, %fd7914, %fd2977;
	setp.ne.s32 	%p3728, %r8143, %r540;
	mov.u32 	%r8144, %r540;
	@%p3728 bra 	$L__BB1_2441;
$L__BB1_2456:
	setp.eq.s32 	%p3729, %r542, 0;
	@%p3729 bra 	$L__BB1_2465;
	setp.neu.f64 	%p3730, %fd2966, 0d0000000000000000;
	setp.lt.s32 	%p3731, %r642, 0;
	mul.wide.u32 	%rd875, %r8144, 8;
	add.s64 	%rd876, %rd284, %rd875;
	ld.f64 	%fd2989, [%rd876];
	add.s32 	%r5233, %r8144, 1;
	cvt.rn.f64.u32 	%fd2990, %r5233;
	{
	.reg .b32 %temp; 
	mov.b64 	{%temp, %r648}, %fd2990;
	}
	shr.u32 	%r5234, %r648, 20;
	and.b32  	%r5235, %r5234, 2047;
	add.s32 	%r5236, %r5235, -1012;
	mov.b64 	%rd877, %fd2990;
	shl.b64 	%rd878, %rd877, %r5236;
	setp.eq.s64 	%p3732, %rd878, -9223372036854775808;
	{ // callseq 496, 0
	.param .b64 param0;
	st.param.f64 	[param0], %fd2967;
	.param .b64 param1;
	st.param.f64 	[param1], %fd2990;
	.param .b64 retval0;
	call.uni (retval0), 
	__internal_accurate_pow, 
	(
	param0, 
	param1
	);
	ld.param.f64 	%fd7916, [retval0];
	} // callseq 496
	and.pred  	%p168, %p3731, %p3732;
	neg.f64 	%fd7918, %fd7916;
	selp.f64 	%fd10806, %fd7918, %fd7916, %p168;
	@%p3730 bra 	$L__BB1_2459;
	selp.b32 	%r5237, %r642, 0, %p3732;
	setp.lt.s32 	%p3734, %r648, 0;
	or.b32  	%r5238, %r5237, 2146435072;
	selp.b32 	%r5239, %r5238, %r5237, %p3734;
	mov.b32 	%r5240, 0;
	mov.b64 	%fd10806, {%r5240, %r5239};
$L__BB1_2459:
	add.f64 	%fd7919, %fd2966, %fd2990;
	{
	.reg .b32 %temp; 
	mov.b64 	{%temp, %r5241}, %fd7919;
	}
	and.b32  	%r5242, %r5241, 2146435072;
	setp.ne.s32 	%p3735, %r5242, 2146435072;
	@%p3735 bra 	$L__BB1_2464;
	setp.nan.f64 	%p3736, %fd2966, %fd2966;
	@%p3736 bra 	$L__BB1_2463;
	setp.neu.f64 	%p3737, %fd2967, 0d7FF0000000000000;
	@%p3737 bra 	$L__BB1_2464;
	setp.lt.s32 	%p3738, %r648, 0;
	selp.b32 	%r5243, 0, 2146435072, %p3738;
	and.b32  	%r5244, %r648, 2147483647;
	setp.ne.s32 	%p3739, %r5244, 1071644672;
	or.b32  	%r5245, %r5243, -2147483648;
	selp.b32 	%r5246, %r5245, %r5243, %p3739;
	selp.b32 	%r5247, %r5246, %r5243, %p168;
	mov.b32 	%r5248, 0;
	mov.b64 	%fd10806, {%r5248, %r5247};
	bra.uni 	$L__BB1_2464;
$L__BB1_2463:
	add.rn.f64 	%fd10806, %fd2966, %fd2990;
$L__BB1_2464:
	setp.eq.f64 	%p3740, %fd2966, 0d3FF0000000000000;
	selp.f64 	%fd7920, 0d3FF0000000000000, %fd10806, %p3740;
	div.rn.f64 	%fd7921, %fd2989, %fd2990;
	fma.rn.f64 	%fd10803, %fd7921, %fd7920, %fd10803;
$L__BB1_2465:
	sub.f64 	%fd10818, %fd2510, %fd10803;
	bra.uni 	$L__BB1_2494;
$L__BB1_2466:
	ld.param.u32 	%r7962, [_Z13distributor_PdPdS_S_iii_param_5];
	setp.lt.s32 	%p3667, %r7962, 1;
	sub.f64 	%fd3000, %fd2855, %fd2512;
	mov.f64 	%fd10813, 0d0000000000000000;
	@%p3667 bra 	$L__BB1_2493;
	setp.eq.s32 	%p3668, %r541, 0;
	{
	.reg .b32 %temp; 
	mov.b64 	{%temp, %r649}, %fd3000;
	}
	abs.f64 	%fd3001, %fd3000;
	mov.f64 	%fd10813, 0d0000000000000000;
	mov.b32 	%r8146, 0;
	@%p3668 bra 	$L__BB1_2484;
	mov.f64 	%fd10813, 0d0000000000000000;
	mov.b32 	%r8145, 0;
$L__BB1_2469:
	setp.neu.f64 	%p3669, %fd3000, 0d0000000000000000;
	setp.lt.s32 	%p3670, %r649, 0;
	mul.wide.u32 	%rd861, %r8145, 8;
	add.s64 	%rd204, %rd284, %rd861;
	ld.f64 	%fd3003, [%rd204];
	add.s32 	%r5153, %r8145, 1;
	cvt.rn.f64.u32 	%fd3004, %r5153;
	{
	.reg .b32 %temp; 
	mov.b64 	{%temp, %r651}, %fd3004;
	}
	shr.u32 	%r5154, %r651, 20;
	and.b32  	%r5155, %r5154, 2047;
	add.s32 	%r5156, %r5155, -1012;
	mov.b64 	%rd862, %fd3004;
	shl.b64 	%rd863, %rd862, %r5156;
	setp.eq.s64 	%p3671, %rd863, -9223372036854775808;
	{ // callseq 491, 0
	.param .b64 param0;
	st.param.f64 	[param0], %fd3001;
	.param .b64 param1;
	st.param.f64 	[param1], %fd3004;
	.param .b64 retval0;
	call.uni (retval0), 
	__internal_accurate_pow, 
	(
	param0, 
	param1
	);
	ld.param.f64 	%fd7882, [retval0];
	} // callseq 491
	and.pred  	%p169, %p3670, %p3671;
	neg.f64 	%fd7884, %fd7882;
	selp.f64 	%fd10810, %fd7884, %fd7882, %p169;
	@%p3669 bra 	$L__BB1_2471;
	selp.b32 	%r5157, %r649, 0, %p3671;
	setp.lt.s32 	%p3673, %r651, 0;
	or.b32  	%r5158, %r5157, 2146435072;
	selp.b32 	%r5159, %r5158, %r5157, %p3673;
	mov.b32 	%r5160, 0;
	mov.b64 	%fd10810, {%r5160, %r5159};
$L__BB1_2471:
	add.f64 	%fd7885, %fd3000, %fd3004;
	{
	.reg .b32 %temp; 
	mov.b64 	{%temp, %r5161}, %fd7885;
	}
	and.b32  	%r5162, %r5161, 2146435072;
	setp.ne.s32 	%p3674, %r5162, 2146435072;
	@%p3674 bra 	$L__BB1_2476;
	setp.num.f64 	%p3675, %fd3000, %fd3000;
	@%p3675 bra 	$L__BB1_2474;
	add.rn.f64 	%fd10810, %fd3000, %fd3004;
	bra.uni 	$L__BB1_2476;
$L__BB1_2474:
	setp.neu.f64 	%p3676, %fd3001, 0d7FF0000000000000;
	@%p3676 bra 	$L__BB1_2476;
	setp.lt.s32 	%p3677, %r651, 0;
	selp.b32 	%r5163, 0, 2146435072, %p3677;
	and.b32  	%r5164, %r651, 2147483647;
	setp.ne.s32 	%p3678, %r5164, 1071644672;
	or.b32  	%r5165, %r5163, -2147483648;
	selp.b32 	%r5166, %r5165, %r5163, %p3678;
	selp.b32 	%r5167, %r5166, %r5163, %p169;
	mov.b32 	%r5168, 0;
	mov.b64 	%fd10810, {%r5168, %r5167};
$L__BB1_2476:
	setp.eq.f64 	%p3679, %fd3000, 0d3FF0000000000000;
	setp.neu.f64 	%p3680, %fd3000, 0d0000000000000000;
	setp.lt.s32 	%p3681, %r649, 0;
	selp.f64 	%fd7886, 0d3FF0000000000000, %fd10810, %p3679;
	div.rn.f64 	%fd7887, %fd3003, %fd3004;
	fma.rn.f64 	%fd3011, %fd7887, %fd7886, %fd10813;
	ld.f64 	%fd3012, [%rd204+8];
	add.s32 	%r8145, %r8145, 2;
	cvt.rn.f64.u32 	%fd3013, %r8145;
	{
	.reg .b32 %temp; 
	mov.b64 	{%temp, %r653}, %fd3013;
	}
	shr.u32 	%r5169, %r653, 20;
	and.b32  	%r5170, %r5169, 2047;
	add.s32 	%r5171, %r5170, -1012;
	mov.b64 	%rd864, %fd3013;
	shl.b64 	%rd865, %rd864, %r5171;
	setp.eq.s64 	%p3682, %rd865, -9223372036854775808;
	{ // callseq 492, 0
	.param .b64 param0;
	st.param.f64 	[param0], %fd3001;
	.param .b64 param1;
	st.param.f64 	[param1], %fd3013;
	.param .b64 retval0;
	call.uni (retval0), 
	__internal_accurate_pow, 
	(
	param0, 
	param1
	);
	ld.param.f64 	%fd7888, [retval0];
	} // callseq 492
	and.pred  	%p170, %p3681, %p3682;
	neg.f64 	%fd7890, %fd7888;
	selp.f64 	%fd10812, %fd7890, %fd7888, %p170;
	@%p3680 bra 	$L__BB1_2478;
	selp.b32 	%r5172, %r649, 0, %p3682;
	setp.lt.s32 	%p3684, %r653, 0;
	or.b32  	%r5173, %r5172, 2146435072;
	selp.b32 	%r5174, %r5173, %r5172, %p3684;
	mov.b32 	%r5175, 0;
	mov.b64 	%fd10812, {%r5175, %r5174};
$L__BB1_2478:
	add.f64 	%fd7891, %fd3000, %fd3013;
	{
	.reg .b32 %temp; 
	mov.b64 	{%temp, %r5176}, %fd7891;
	}
	and.b32  	%r5177, %r5176, 2146435072;
	setp.ne.s32 	%p3685, %r5177, 2146435072;
	@%p3685 bra 	$L__BB1_2483;
	setp.nan.f64 	%p3686, %fd3000, %fd3000;
	@%p3686 bra 	$L__BB1_2482;
	setp.neu.f64 	%p3687, %fd3001, 0d7FF0000000000000;
	@%p3687 bra 	$L__BB1_2483;
	setp.lt.s32 	%p3688, %r653, 0;
	selp.b32 	%r5178, 0, 2146435072, %p3688;
	and.b32  	%r5179, %r653, 2147483647;
	setp.ne.s32 	%p3689, %r5179, 1071644672;
	or.b32  	%r5180, %r5178, -2147483648;
	selp.b32 	%r5181, %r5180, %r5178, %p3689;
	selp.b32 	%r5182, %r5181, %r5178, %p170;
	mov.b32 	%r5183, 0;
	mov.b64 	%fd10812, {%r5183, %r5182};
	bra.uni 	$L__BB1_2483;
$L__BB1_2482:
	add.rn.f64 	%fd10812, %fd3000, %fd3013;
$L__BB1_2483:
	setp.eq.f64 	%p3690, %fd3000, 0d3FF0000000000000;
	selp.f64 	%fd7892, 0d3FF0000000000000, %fd10812, %p3690;
	div.rn.f64 	%fd7893, %fd3012, %fd3013;
	fma.rn.f64 	%fd10813, %fd7893, %fd7892, %fd3011;
	setp.ne.s32 	%p3691, %r8145, %r540;
	mov.u32 	%r8146, %r540;
	@%p3691 bra 	$L__BB1_2469;
$L__BB1_2484:
	setp.eq.s32 	%p3692, %r542, 0;
	@%p3692 bra 	$L__BB1_2493;
	setp.neu.f64 	%p3693, %fd3000, 0d0000000000000000;
	setp.lt.s32 	%p3694, %r649, 0;
	mul.wide.u32 	%rd866, %r8146, 8;
	add.s64 	%rd867, %rd284, %rd866;
	ld.f64 	%fd3023, [%rd867];
	add.s32 	%r5184, %r8146, 1;
	cvt.rn.f64.u32 	%fd3024, %r5184;
	{
	.reg .b32 %temp; 
	mov.b64 	{%temp, %r655}, %fd3024;
	}
	shr.u32 	%r5185, %r655, 20;
	and.b32  	%r5186, %r5185, 2047;
	add.s32 	%r5187, %r5186, -1012;
	mov.b64 	%rd868, %fd3024;
	shl.b64 	%rd869, %rd868, %r5187;
	setp.eq.s64 	%p3695, %rd869, -9223372036854775808;
	{ // callseq 493, 0
	.param .b64 param0;
	st.param.f64 	[param0], %fd3001;
	.param .b64 param1;
	st.param.f64 	[param1], %fd3024;
	.param .b64 retval0;
	call.uni (retval0), 
	__internal_accurate_pow, 
	(
	param0, 
	param1
	);
	ld.param.f64 	%fd7894, [retval0];
	} // callseq 493
	and.pred  	%p171, %p3694, %p3695;
	neg.f64 	%fd7896, %fd7894;
	selp.f64 	%fd10816, %fd7896, %fd7894, %p171;
	@%p3693 bra 	$L__BB1_2487;
	setp.eq.s64 	%p3696, %rd869, -9223372036854775808;
	selp.b32 	%r5188, %r649, 0, %p3696;
	setp.lt.s32 	%p3697, %r655, 0;
	or.b32  	%r5189, %r5188, 2146435072;
	selp.b32 	%r5190, %r5189, %r5188, %p3697;
	mov.b32 	%r5191, 0;
	mov.b64 	%fd10816, {%r5191, %r5190};
$L__BB1_2487:
	add.f64 	%fd7897, %fd3000, %fd3024;
	{
	.reg .b32 %temp; 
	mov.b64 	{%temp, %r5192}, %fd7897;
	}
	and.b32  	%r5193, %r5192, 2146435072;
	setp.ne.s32 	%p3698, %r5193, 2146435072;
	@%p3698 bra 	$L__BB1_2492;
	setp.nan.f64 	%p3699, %fd3000, %fd3000;
	@%p3699 bra 	$L__BB1_2491;
	setp.neu.f64 	%p3700, %fd3001, 0d7FF0000000000000;
	@%p3700 bra 	$L__BB1_2492;
	setp.lt.s32 	%p3701, %r655, 0;
	selp.b32 	%r5194, 0, 2146435072, %p3701;
	and.b32  	%r5195, %r655, 2147483647;
	setp.ne.s32 	%p3702, %r5195, 1071644672;
	or.b32  	%r5196, %r5194, -2147483648;
	selp.b32 	%r5197, %r5196, %r5194, %p3702;
	selp.b32 	%r5198, %r5197, %r5194, %p171;
	mov.b32 	%r5199, 0;
	mov.b64 	%fd10816, {%r5199, %r5198};
	bra.uni 	$L__BB1_2492;
$L__BB1_2491:
	add.rn.f64 	%fd10816, %fd3000, %fd3024;
$L__BB1_2492:
	setp.eq.f64 	%p3703, %fd3000, 0d3FF0000000000000;
	selp.f64 	%fd7898, 0d3FF0000000000000, %fd10816, %p3703;
	div.rn.f64 	%fd7899, %fd3023, %fd3024;
	fma.rn.f64 	%fd10813, %fd7899, %fd7898, %fd10813;
$L__BB1_2493:
	add.f64 	%fd10818, %fd2510, %fd10813;
$L__BB1_2494:
	setp.ne.s32 	%p3741, %r633, 2146435072;
	sub.f64 	%fd3035, %fd2849, %fd10818;
	mov.f64 	%fd10819, %fd10854;
	@%p3741 bra 	$L__BB1_2499;
	setp.num.f64 	%p3742, %fd2926, %fd2926;
	@%p3742 bra 	$L__BB1_2497;
	mov.f64 	%fd7922, 0d4000000000000000;
	add.rn.f64 	%fd10819, %fd2926, %fd7922;
	bra.uni 	$L__BB1_2499;
$L__BB1_2497:
	setp.neu.f64 	%p3743, %fd2927, 0d7FF0000000000000;
	mov.f64 	%fd10819, %fd10854;
	@%p3743 bra 	$L__BB1_2499;
	setp.lt.s32 	%p3744, %r632, 0;
	selp.b32 	%r5249, %r561, %r560, %p140;
	selp.b32 	%r5250, %r5249, %r560, %p3744;
	mov.b32 	%r5251, 0;
	mov.b64 	%fd10819, {%r5251, %r5250};
$L__BB1_2499:
	setp.eq.f64 	%p3745, %fd2926, 0d3FF0000000000000;
	setp.lt.s32 	%p3746, %r536, 0;
	setp.eq.s32 	%p3747, %r567, 1072693248;
	add.f64 	%fd7923, %fd10819, 0d3FF0000000000000;
	sqrt.rn.f64 	%fd7924, %fd7923;
	mul.f64 	%fd7925, %fd7924, 0d3FF8000000000000;
	selp.f64 	%fd3039, 0d4000F876CCDF6CDA, %fd7925, %p3745;
	{
	.reg .b32 %temp; 
	mov.b64 	{%temp, %r656}, %fd3039;
	}
	abs.f64 	%fd3040, %fd3039;
	{ // callseq 497, 0
	.param .b64 param0;
	st.param.f64 	[param0], %fd3040;
	.param .b64 param1;
	st.param.f64 	[param1], 0d4010000000000000;
	.param .b64 retval0;
	call.uni (retval0), 
	__internal_accurate_pow, 
	(
	param0, 
	param1
	);
	ld.param.f64 	%fd7926, [retval0];
	} // callseq 497
	setp.lt.s32 	%p3749, %r656, 0;
	neg.f64 	%fd7928, %fd7926;
	selp.f64 	%fd7929, %fd7928, %fd7926, %p3747;
	selp.f64 	%fd7930, %fd7929, %fd7926, %p3749;
	setp.eq.f64 	%p3750, %fd3039, 0d0000000000000000;
	selp.b32 	%r5252, %r656, 0, %p3747;
	or.b32  	%r5253, %r5252, 2146435072;
	selp.b32 	%r5254, %r5253, %r5252, %p3746;
	mov.b32 	%r5255, 0;
	mov.b64 	%fd7931, {%r5255, %r5254};
	selp.f64 	%fd10820, %fd7931, %fd7930, %p3750;
	add.f64 	%fd7932, %fd3039, 0d4010000000000000;
	{
	.reg .b32 %temp; 
	mov.b64 	{%temp, %r5256}, %fd7932;
	}
	and.b32  	%r5257, %r5256, 2146435072;
	setp.ne.s32 	%p3751, %r5257, 2146435072;
	@%p3751 bra 	$L__BB1_2504;
	setp.num.f64 	%p3752, %fd3039, %fd3039;
	@%p3752 bra 	$L__BB1_2502;
	mov.f64 	%fd7933, 0d4010000000000000;
	add.rn.f64 	%fd10820, %fd3039, %fd7933;
	bra.uni 	$L__BB1_2504;
$L__BB1_2502:
	setp.neu.f64 	%p3753, %fd3040, 0d7FF0000000000000;
	@%p3753 bra 	$L__BB1_2504;
	setp.lt.s32 	%p3754, %r656, 0;
	setp.eq.s32 	%p3755, %r567, 1072693248;
	and.b32  	%r5259, %r536, 2147483647;
	setp.ne.s32 	%p3756, %r5259, 1071644672;
	selp.b32 	%r5261, %r566, %r565, %p3756;
	selp.b32 	%r5262, %r5261, %r565, %p3755;
	selp.b32 	%r5263, %r5262, %r565, %p3754;
	mov.b32 	%r5264, 0;
	mov.b64 	%fd10820, {%r5264, %r5263};
$L__BB1_2504:
	setp.lt.s32 	%p3757, %r4274, 0;
	setp.eq.s32 	%p3758, %r562, 1062207488;
	setp.eq.f64 	%p3760, %fd3039, 0d3FF0000000000000;
	selp.f64 	%fd7934, 0d3FF0000000000000, %fd10820, %p3760;
	div.rn.f64 	%fd7935, %fd2501, %fd7934;
	mul.f64 	%fd3045, %fd7935, 0d4010000000000000;
	{
	.reg .b32 %temp; 
	mov.b64 	{%temp, %r657}, %fd3035;
	}
	abs.f64 	%fd3046, %fd3035;
	{ // callseq 498, 0
	.param .b64 param0;
	st.param.f64 	[param0], %fd3046;
	.param .b64 param1;
	st.param.f64 	[param1], 0d4000000000000000;
	.param .b64 retval0;
	call.uni (retval0), 
	__internal_accurate_pow, 
	(
	param0, 
	param1
	);
	ld.param.f64 	%fd7936, [retval0];
	} // callseq 498
	setp.lt.s32 	%p3761, %r657, 0;
	neg.f64 	%fd7938, %fd7936;
	selp.f64 	%fd7939, %fd7938, %fd7936, %p3758;
	selp.f64 	%fd7940, %fd7939, %fd7936, %p3761;
	setp.eq.f64 	%p3762, %fd3035, 0d0000000000000000;
	selp.b32 	%r5265, %r657, 0, %p3758;
	or.b32  	%r5266, %r5265, 2146435072;
	selp.b32 	%r5267, %r5266, %r5265, %p3757;
	mov.b32 	%r5268, 0;
	mov.b64 	%fd7941, {%r5268, %r5267};
	selp.f64 	%fd10821, %fd7941, %fd7940, %p3762;
	add.f64 	%fd7942, %fd3035, 0d4000000000000000;
	{
	.reg .b32 %temp; 
	mov.b64 	{%temp, %r5269}, %fd7942;
	}
	and.b32  	%r5270, %r5269, 2146435072;
	setp.ne.s32 	%p3763, %r5270, 2146435072;
	@%p3763 bra 	$L__BB1_2509;
	setp.num.f64 	%p3764, %fd3035, %fd3035;
	@%p3764 bra 	$L__BB1_2507;
	mov.f64 	%fd7943, 0d4000000000000000;
	add.rn.f64 	%fd10821, %fd3035, %fd7943;
	bra.uni 	$L__BB1_2509;
$L__BB1_2507:
	setp.neu.f64 	%p3765, %fd3046, 0d7FF0000000000000;
	@%p3765 bra 	$L__BB1_2509;
	setp.lt.s32 	%p3766, %r657, 0;
	selp.b32 	%r5271, %r561, %r560, %p140;
	selp.b32 	%r5272, %r5271, %r560, %p3766;
	mov.b32 	%r5273, 0;
	mov.b64 	%fd10821, {%r5273, %r5272};
$L__BB1_2509:
	setp.ne.s32 	%p3767, %r637, 2146435072;
	setp.eq.f64 	%p3768, %fd3035, 0d3FF0000000000000;
	selp.f64 	%fd3051, 0d3FF0000000000000, %fd10821, %p3768;
	mov.f64 	%fd10822, %fd10853;
	@%p3767 bra 	$L__BB1_2514;
	setp.num.f64 	%p3769, %fd2851, %fd2851;
	@%p3769 bra 	$L__BB1_2512;
	mov.f64 	%fd7944, 0d4000000000000000;
	add.rn.f64 	%fd10822, %fd2851, %fd7944;
	bra.uni 	$L__BB1_2514;
$L__BB1_2512:
	setp.neu.f64 	%p3770, %fd2945, 0d7FF0000000000000;
	mov.f64 	%fd10822, %fd10853;
	@%p3770 bra 	$L__BB1_2514;
	setp.lt.s32 	%p3771, %r636, 0;
	selp.b32 	%r5274, %r561, %r560, %p140;
	selp.b32 	%r5275, %r5274, %r560, %p3771;
	mov.b32 	%r5276, 0;
	mov.b64 	%fd10822, {%r5276, %r5275};
$L__BB1_2514:
	setp.eq.f64 	%p3772, %fd2851, 0d3FF0000000000000;
	setp.ne.s32 	%p3773, %r633, 2146435072;
	selp.f64 	%fd7945, 0d3FF0000000000000, %fd10822, %p3772;
	add.f64 	%fd3055, %fd3051, %fd7945;
	mov.f64 	%fd10823, %fd10854;
	@%p3773 bra 	$L__BB1_2519;
	setp.num.f64 	%p3774, %fd2926, %fd2926;
	@%p3774 bra 	$L__BB1_2517;
	mov.f64 	%fd7946, 0d4000000000000000;
	add.rn.f64 	%fd10823, %fd2926, %fd7946;
	bra.uni 	$L__BB1_2519;
$L__BB1_2517:
	setp.neu.f64 	%p3775, %fd2927, 0d7FF0000000000000;
	mov.f64 	%fd10823, %fd10854;
	@%p3775 bra 	$L__BB1_2519;
	setp.lt.s32 	%p3776, %r632, 0;
	selp.b32 	%r5277, %r561, %r560, %p140;
	selp.b32 	%r5278, %r5277, %r560, %p3776;
	mov.b32 	%r5279, 0;
	mov.b64 	%fd10823, {%r5279, %r5278};
$L__BB1_2519:
	setp.eq.f64 	%p3777, %fd2926, 0d3FF0000000000000;
	setp.lt.s32 	%p3778, %r4274, 0;
	setp.eq.s32 	%p3779, %r562, 1062207488;
	add.f64 	%fd7947, %fd10823, 0d3FF0000000000000;
	sqrt.rn.f64 	%fd7948, %fd7947;
	mul.f64 	%fd7949, %fd7948, 0d3FF8000000000000;
	selp.f64 	%fd3059, 0d4000F876CCDF6CDA, %fd7949, %p3777;
	{
	.reg .b32 %temp; 
	mov.b64 	{%temp, %r658}, %fd3059;
	}
	abs.f64 	%fd3060, %fd3059;
	{ // callseq 499, 0
	.param .b64 param0;
	st.param.f64 	[param0], %fd3060;
	.param .b64 param1;
	st.param.f64 	[param1], 0d4000000000000000;
	.param .b64 retval0;
	call.uni (retval0), 
	__internal_accurate_pow, 
	(
	param0, 
	param1
	);
	ld.param.f64 	%fd7950, [retval0];
	} // callseq 499
	setp.lt.s32 	%p3781, %r658, 0;
	neg.f64 	%fd7952, %fd7950;
	selp.f64 	%fd7953, %fd7952, %fd7950, %p3779;
	selp.f64 	%fd7954, %fd7953, %fd7950, %p3781;
	setp.eq.f64 	%p3782, %fd3059, 0d0000000000000000;
	selp.b32 	%r5280, %r658, 0, %p3779;
	or.b32  	%r5281, %r5280, 2146435072;
	selp.b32 	%r5282, %r5281, %r5280, %p3778;
	mov.b32 	%r5283, 0;
	mov.b64 	%fd7955, {%r5283, %r5282};
	selp.f64 	%fd10824, %fd7955, %fd7954, %p3782;
	add.f64 	%fd7956, %fd3059, 0d4000000000000000;
	{
	.reg .b32 %temp; 
	mov.b64 	{%temp, %r5284}, %fd7956;
	}
	and.b32  	%r5285, %r5284, 2146435072;
	setp.ne.s32 	%p3783, %r5285, 2146435072;
	@%p3783 bra 	$L__BB1_2524;
	setp.num.f64 	%p3784, %fd3059, %fd3059;
	@%p3784 bra 	$L__BB1_2522;
	mov.f64 	%fd7957, 0d4000000000000000;
	add.rn.f64 	%fd10824, %fd3059, %fd7957;
	bra.uni 	$L__BB1_2524;
$L__BB1_2522:
	setp.neu.f64 	%p3785, %fd3060, 0d7FF0000000000000;
	@%p3785 bra 	$L__BB1_2524;
	selp.b32 	%r5286, %r561, %r560, %p140;
	selp.b32 	%r5287, %r5286, %r560, %p3781;
	mov.b32 	%r5288, 0;
	mov.b64 	%fd10824, {%r5288, %r5287};
$L__BB1_2524:
	setp.eq.f64 	%p3787, %fd3059, 0d3FF0000000000000;
	selp.f64 	%fd7958, 0d3FF0000000000000, %fd10824, %p3787;
	mul.f64 	%fd7959, %fd3055, 0dC000000000000000;
	div.rn.f64 	%fd3065, %fd7959, %fd7958;
	fma.rn.f64 	%fd7960, %fd3065, 0d3FF71547652B82FE, 0d4338000000000000;
	{
	.reg .b32 %temp; 
	mov.b64 	{%r659, %temp}, %fd7960;
	}
	mov.f64 	%fd7961, 0dC338000000000000;
	add.rn.f64 	%fd7962, %fd7960, %fd7961;
	fma.rn.f64 	%fd7963, %fd7962, 0dBFE62E42FEFA39EF, %fd3065;
	fma.rn.f64 	%fd7964, %fd7962, 0dBC7ABC9E3B39803F, %fd7963;
	fma.rn.f64 	%fd7965, %fd7964, 0d3E5ADE1569CE2BDF, 0d3E928AF3FCA213EA;
	fma.rn.f64 	%fd7966, %fd7965, %fd7964, 0d3EC71DEE62401315;
	fma.rn.f64 	%fd7967, %fd7966, %fd7964, 0d3EFA01997C89EB71;
	fma.rn.f64 	%fd7968, %fd7967, %fd7964, 0d3F2A01A014761F65;
	fma.rn.f64 	%fd7969, %fd7968, %fd7964, 0d3F56C16C1852B7AF;
	fma.rn.f64 	%fd7970, %fd7969, %fd7964, 0d3F81111111122322;
	fma.rn.f64 	%fd7971, %fd7970, %fd7964, 0d3FA55555555502A1;
	fma.rn.f64 	%fd7972, %fd7971, %fd7964, 0d3FC5555555555511;
	fma.rn.f64 	%fd7973, %fd7972, %fd7964, 0d3FE000000000000B;
	fma.rn.f64 	%fd7974, %fd7973, %fd7964, 0d3FF0000000000000;
	fma.rn.f64 	%fd7975, %fd7974, %fd7964, 0d3FF0000000000000;
	{
	.reg .b32 %temp; 
	mov.b64 	{%r660, %temp}, %fd7975;
	}
	{
	.reg .b32 %temp; 
	mov.b64 	{%temp, %r661}, %fd7975;
	}
	shl.b32 	%r5289, %r659, 20;
	add.s32 	%r5290, %r5289, %r661;
	mov.b64 	%fd10825, {%r660, %r5290};
	{
	.reg .b32 %temp; 
	mov.b64 	{%temp, %r5291}, %fd3065;
	}
	mov.b32 	%f66, %r5291;
	abs.f32 	%f24, %f66;
	setp.lt.f32 	%p3788, %f24, 0f4086232B;
	@%p3788 bra 	$L__BB1_2527;
	setp.lt.f64 	%p3789, %fd3065, 0d0000000000000000;
	add.f64 	%fd7976, %fd3065, 0d7FF0000000000000;
	selp.f64 	%fd10825, 0d0000000000000000, %fd7976, %p3789;
	setp.geu.f32 	%p3790, %f24, 0f40874800;
	@%p3790 bra 	$L__BB1_2527;
	shr.u32 	%r5292, %r659, 31;
	add.s32 	%r5293, %r659, %r5292;
	shr.s32 	%r5294, %r5293, 1;
	shl.b32 	%r5295, %r5294, 20;
	add.s32 	%r5296, %r661, %r5295;
	mov.b64 	%fd7977, {%r660, %r5296};
	sub.s32 	%r5297, %r659, %r5294;
	shl.b32 	%r5298, %r5297, 20;
	add.s32 	%r5299, %r5298, 1072693248;
	mov.b32 	%r5300, 0;
	mov.b64 	%fd7978, {%r5300, %r5299};
	mul.f64 	%fd10825, %fd7978, %fd7977;
$L__BB1_2527:
	setp.geu.f64 	%p3791, %fd2855, %fd2512;
	mul.f64 	%fd7979, %fd2851, %fd3045;
	mul.f64 	%fd3070, %fd7979, %fd10825;
	@%p3791 bra 	$L__BB1_2556;
	ld.param.u32 	%r7965, [_Z13distributor_PdPdS_S_iii_param_5];
	setp.lt.s32 	%p3829, %r7965, 1;
	sub.f64 	%fd3071, %fd2512, %fd2855;
	mov.f64 	%fd10831, 0d0000000000000000;
	@%p3829 bra 	$L__BB1_2555;
	setp.eq.s32 	%p3830, %r541, 0;
	{
	.reg .b32 %temp; 
	mov.b64 	{%temp, %r662}, %fd3071;
	}
	abs.f64 	%fd3072, %fd3071;
	mov.f64 	%fd10831, 0d0000000000000000;
	mov.b32 	%r8148, 0;
	@%p3830 bra 	$L__BB1_2546;
	mov.f64 	%fd10831, 0d0000000000000000;
	mov.b32 	%r8147, 0;
$L__BB1_2531:
	setp.neu.f64 	%p3831, %fd3071, 0d0000000000000000;
	setp.lt.s32 	%p3832, %r662, 0;
	mul.wide.u32 	%rd888, %r8147, 8;
	add.s64 	%rd208, %rd284, %rd888;
	ld.f64 	%fd3074, [%rd208];
	add.s32 	%r5352, %r8147, 1;
	cvt.rn.f64.u32 	%fd3075, %r5352;
	{
	.reg .b32 %temp; 
	mov.b64 	{%temp, %r664}, %fd3075;
	}
	shr.u32 	%r5353, %r664, 20;
	and.b32  	%r5354, %r5353, 2047;
	add.s32 	%r5355, %r5354, -1012;
	mov.b64 	%rd889, %fd3075;
	shl.b64 	%rd890, %rd889, %r5355;
	setp.eq.s64 	%p3833, %rd890, -9223372036854775808;
	{ // callseq 503, 0
	.param .b64 param0;
	st.param.f64 	[param0], %fd3072;
	.param .b64 param1;
	st.param.f64 	[param1], %fd3075;
	.param .b64 retval0;
	call.uni (retval0), 
	__internal_accurate_pow, 
	(
	param0, 
	param1
	);
	ld.param.f64 	%fd8006, [retval0];
	} // callseq 503
	and.pred  	%p172, %p3832, %p3833;
	neg.f64 	%fd8008, %fd8006;
	selp.f64 	%fd10828, %fd8008, %fd8006, %p172;
	@%p3831 bra 	$L__BB1_2533;
	selp.b32 	%r5356, %r662, 0, %p3833;
	setp.lt.s32 	%p3835, %r664, 0;
	or.b32  	%r5357, %r5356, 2146435072;
	selp.b32 	%r5358, %r5357, %r5356, %p3835;
	mov.b32 	%r5359, 0;
	mov.b64 	%fd10828, {%r5359, %r5358};
$L__BB1_2533:
	add.f64 	%fd8009, %fd3071, %fd3075;
	{
	.reg .b32 %temp; 
	mov.b64 	{%temp, %r5360}, %fd8009;
	}
	and.b32  	%r5361, %r5360, 2146435072;
	setp.ne.s32 	%p3836, %r5361, 2146435072;
	@%p3836 bra 	$L__BB1_2538;
	setp.num.f64 	%p3837, %fd3071, %fd3071;
	@%p3837 bra 	$L__BB1_2536;
	add.rn.f64 	%fd10828, %fd3071, %fd3075;
	bra.uni 	$L__BB1_2538;
$L__BB1_2536:
	setp.neu.f64 	%p3838, %fd3072, 0d7FF0000000000000;
	@%p3838 bra 	$L__BB1_2538;
	setp.lt.s32 	%p3839, %r664, 0;
	selp.b32 	%r5362, 0, 2146435072, %p3839;
	and.b32  	%r5363, %r664, 2147483647;
	setp.ne.s32 	%p3840, %r5363, 1071644672;
	or.b32  	%r5364, %r5362, -2147483648;
	selp.b32 	%r5365, %r5364, %r5362, %p3840;
	selp.b32 	%r5366, %r5365, %r5362, %p172;
	mov.b32 	%r5367, 0;
	mov.b64 	%fd10828, {%r5367, %r5366};
$L__BB1_2538:
	setp.eq.f64 	%p3841, %fd3071, 0d3FF0000000000000;
	setp.neu.f64 	%p3842, %fd3071, 0d0000000000000000;
	setp.lt.s32 	%p3843, %r662, 0;
	selp.f64 	%fd8010, 0d3FF0000000000000, %fd10828, %p3841;
	div.rn.f64 	%fd8011, %fd3074, %fd3075;
	fma.rn.f64 	%fd3082, %fd8011, %fd8010, %fd10831;
	ld.f64 	%fd3083, [%rd208+8];
	add.s32 	%r8147, %r8147, 2;
	cvt.rn.f64.u32 	%fd3084, %r8147;
	{
	.reg .b32 %temp; 
	mov.b64 	{%temp, %r666}, %fd3084;
	}
	shr.u32 	%r5368, %r666, 20;
	and.b32  	%r5369, %r5368, 2047;
	add.s32 	%r5370, %r5369, -1012;
	mov.b64 	%rd891, %fd3084;
	shl.b64 	%rd892, %rd891, %r5370;
	setp.eq.s64 	%p3844, %rd892, -9223372036854775808;
	{ // callseq 504, 0
	.param .b64 param0;
	st.param.f64 	[param0], %fd3072;
	.param .b64 param1;
	st.param.f64 	[param1], %fd3084;
	.param .b64 retval0;
	call.uni (retval0), 
	__internal_accurate_pow, 
	(
	param0, 
	param1
	);
	ld.param.f64 	%fd8012, [retval0];
	} // callseq 504
	and.pred  	%p173, %p3843, %p3844;
	neg.f64 	%fd8014, %fd8012;
	selp.f64 	%fd10830, %fd8014, %fd8012, %p173;
	@%p3842 bra 	$L__BB1_2540;
	selp.b32 	%r5371, %r662, 0, %p3844;
	setp.lt.s32 	%p3846, %r666, 0;
	or.b32  	%r5372, %r5371, 2146435072;
	selp.b32 	%r5373, %r5372, %r5371, %p3846;
	mov.b32 	%r5374, 0;
	mov.b64 	%fd10830, {%r5374, %r5373};
$L__BB1_2540:
	add.f64 	%fd8015, %fd3071, %fd3084;
	{
	.reg .b32 %temp; 
	mov.b64 	{%temp, %r5375}, %fd8015;
	}
	and.b32  	%r5376, %r5375, 2146435072;
	setp.ne.s32 	%p3847, %r5376, 2146435072;
	@%p3847 bra 	$L__BB1_2545;
	setp.nan.f64 	%p3848, %fd3071, %fd3071;
	@%p3848 bra 	$L__BB1_2544;
	setp.neu.f64 	%p3849, %fd3072, 0d7FF0000000000000;
	@%p3849 bra 	$L__BB1_2545;
	setp.lt.s32 	%p3850, %r666, 0;
	selp.b32 	%r5377, 0, 2146435072, %p3850;
	and.b32  	%r5378, %r666, 2147483647;
	setp.ne.s32 	%p3851, %r5378, 1071644672;
	or.b32  	%r5379, %r5377, -2147483648;
	selp.b32 	%r5380, %r5379, %r5377, %p3851;
	selp.b32 	%r5381, %r5380, %r5377, %p173;
	mov.b32 	%r5382, 0;
	mov.b64 	%fd10830, {%r5382, %r5381};
	bra.uni 	$L__BB1_2545;
$L__BB1_2544:
	add.rn.f64 	%fd10830, %fd3071, %fd3084;
$L__BB1_2545:
	selp.f64 	%fd8016, 0d3FF0000000000000, %fd10830, %p3841;
	div.rn.f64 	%fd8017, %fd3083, %fd3084;
	fma.rn.f64 	%fd10831, %fd8017, %fd8016, %fd3082;
	setp.ne.s32 	%p3853, %r8147, %r540;
	mov.u32 	%r8148, %r540;
	@%p3853 bra 	$L__BB1_2531;
$L__BB1_2546:
	setp.eq.s32 	%p3854, %r542, 0;
	@%p3854 bra 	$L__BB1_2555;
	setp.neu.f64 	%p3855, %fd3071, 0d0000000000000000;
	setp.lt.s32 	%p3856, %r662, 0;
	mul.wide.u32 	%rd893, %r8148, 8;
	add.s64 	%rd894, %rd284, %rd893;
	ld.f64 	%fd3094, [%rd894];
	add.s32 	%r5383, %r8148, 1;
	cvt.rn.f64.u32 	%fd3095, %r5383;
	{
	.reg .b32 %temp; 
	mov.b64 	{%temp, %r668}, %fd3095;
	}
	shr.u32 	%r5384, %r668, 20;
	and.b32  	%r5385, %r5384, 2047;
	add.s32 	%r5386, %r5385, -1012;
	mov.b64 	%rd895, %fd3095;
	shl.b64 	%rd896, %rd895, %r5386;
	setp.eq.s64 	%p3857, %rd896, -9223372036854775808;
	{ // callseq 505, 0
	.param .b64 param0;
	st.param.f64 	[param0], %fd3072;
	.param .b64 param1;
	st.param.f64 	[param1], %fd3095;
	.param .b64 retval0;
	call.uni (retval0), 
	__internal_accurate_pow, 
	(
	param0, 
	param1
	);
	ld.param.f64 	%fd8018, [retval0];
	} // callseq 505
	and.pred  	%p174, %p3856, %p3857;
	neg.f64 	%fd8020, %fd8018;
	selp.f64 	%fd10834, %fd8020, %fd8018, %p174;
	@%p3855 bra 	$L__BB1_2549;
	selp.b32 	%r5387, %r662, 0, %p3857;
	setp.lt.s32 	%p3859, %r668, 0;
	or.b32  	%r5388, %r5387, 2146435072;
	selp.b32 	%r5389, %r5388, %r5387, %p3859;
	mov.b32 	%r5390, 0;
	mov.b64 	%fd10834, {%r5390, %r5389};
$L__BB1_2549:
	add.f64 	%fd8021, %fd3071, %fd3095;
	{
	.reg .b32 %temp; 
	mov.b64 	{%temp, %r5391}, %fd8021;
	}
	and.b32  	%r5392, %r5391, 2146435072;
	setp.ne.s32 	%p3860, %r5392, 2146435072;
	@%p3860 bra 	$L__BB1_2554;
	setp.nan.f64 	%p3861, %fd3071, %fd3071;
	@%p3861 bra 	$L__BB1_2553;
	setp.neu.f64 	%p3862, %fd3072, 0d7FF0000000000000;
	@%p3862 bra 	$L__BB1_2554;
	setp.lt.s32 	%p3863, %r668, 0;
	selp.b32 	%r5393, 0, 2146435072, %p3863;
	and.b32  	%r5394, %r668, 2147483647;
	setp.ne.s32 	%p3864, %r5394, 1071644672;
	or.b32  	%r5395, %r5393, -2147483648;
	selp.b32 	%r5396, %r5395, %r5393, %p3864;
	selp.b32 	%r5397, %r5396, %r5393, %p174;
	mov.b32 	%r5398, 0;
	mov.b64 	%fd10834, {%r5398, %r5397};
	bra.uni 	$L__BB1_2554;
$L__BB1_2553:
	add.rn.f64 	%fd10834, %fd3071, %fd3095;
$L__BB1_2554:
	setp.eq.f64 	%p3865, %fd3071, 0d3FF0000000000000;
	selp.f64 	%fd8022, 0d3FF0000000000000, %fd10834, %p3865;
	div.rn.f64 	%fd8023, %fd3094, %fd3095;
	fma.rn.f64 	%fd10831, %fd8023, %fd8022, %fd10831;
$L__BB1_2555:
	sub.f64 	%fd10846, %fd2510, %fd10831;
	bra.uni 	$L__BB1_2584;
$L__BB1_2556:
	ld.param.u32 	%r7964, [_Z13distributor_PdPdS_S_iii_param_5];
	setp.lt.s32 	%p3792, %r7964, 1;
	sub.f64 	%fd3105, %fd2855, %fd2512;
	mov.f64 	%fd10841, 0d0000000000000000;
	@%p3792 bra 	$L__BB1_2583;
	setp.eq.s32 	%p3793, %r541, 0;
	{
	.reg .b32 %temp; 
	mov.b64 	{%temp, %r669}, %fd3105;
	}
	abs.f64 	%fd3106, %fd3105;
	mov.f64 	%fd10841, 0d0000000000000000;
	mov.b32 	%r8150, 0;
	@%p3793 bra 	$L__BB1_2574;
	mov.f64 	%fd10841, 0d0000000000000000;
	mov.b32 	%r8149, 0;
$L__BB1_2559:
	setp.neu.f64 	%p3794, %fd3105, 0d0000000000000000;
	setp.lt.s32 	%p3795, %r669, 0;
	mul.wide.u32 	%rd879, %r8149, 8;
	add.s64 	%rd212, %rd284, %rd879;
	ld.f64 	%fd3108, [%rd212];
	add.s32 	%r5303, %r8149, 1;
	cvt.rn.f64.u32 	%fd3109, %r5303;
	{
	.reg .b32 %temp; 
	mov.b64 	{%temp, %r671}, %fd3109;
	}
	shr.u32 	%r5304, %r671, 20;
	and.b32  	%r5305, %r5304, 2047;
	add.s32 	%r5306, %r5305, -1012;
	mov.b64 	%rd880, %fd3109;
	shl.b64 	%rd881, %rd880, %r5306;
	setp.eq.s64 	%p3796, %rd881, -9223372036854775808;
	{ // callseq 500, 0
	.param .b64 param0;
	st.param.f64 	[param0], %fd3106;
	.param .b64 param1;
	st.param.f64 	[param1], %fd3109;
	.param .b64 retval0;
	call.uni (retval0), 
	__internal_accurate_pow, 
	(
	param0, 
	param1
	);
	ld.param.f64 	%fd7984, [retval0];
	} // callseq 500
	and.pred  	%p175, %p3795, %p3796;
	neg.f64 	%fd7986, %fd7984;
	selp.f64 	%fd10838, %fd7986, %fd7984, %p175;
	@%p3794 bra 	$L__BB1_2561;
	selp.b32 	%r5307, %r669, 0, %p3796;
	setp.lt.s32 	%p3798, %r671, 0;
	or.b32  	%r5308, %r5307, 2146435072;
	selp.b32 	%r5309, %r5308, %r5307, %p3798;
	mov.b32 	%r5310, 0;
	mov.b64 	%fd10838, {%r5310, %r5309};
$L__BB1_2561:
	add.f64 	%fd7987, %fd3105, %fd3109;
	{
	.reg .b32 %temp; 
	mov.b64 	{%temp, %r5311}, %fd7987;
	}
	and.b32  	%r5312, %r5311, 2146435072;
	setp.ne.s32 	%p3799, %r5312, 2146435072;
	@%p3799 bra 	$L__BB1_2566;
	setp.num.f64 	%p3800, %fd3105, %fd3105;
	@%p3800 bra 	$L__BB1_2564;
	add.rn.f64 	%fd10838, %fd3105, %fd3109;
	bra.uni 	$L__BB1_2566;
$L__BB1_2564:
	setp.neu.f64 	%p3801, %fd3106, 0d7FF0000000000000;
	@%p3801 bra 	$L__BB1_2566;
	setp.lt.s32 	%p3802, %r671, 0;
	selp.b32 	%r5313, 0, 2146435072, %p3802;
	and.b32  	%r5314, %r671, 2147483647;
	setp.ne.s32 	%p3803, %r5314, 1071644672;
	or.b32  	%r5315, %r5313, -2147483648;
	selp.b32 	%r5316, %r5315, %r5313, %p3803;
	selp.b32 	%r5317, %r5316, %r5313, %p175;
	mov.b32 	%r5318, 0;
	mov.b64 	%fd10838, {%r5318, %r5317};
$L__BB1_2566:
	setp.eq.f64 	%p3804, %fd3105, 0d3FF0000000000000;
	setp.neu.f64 	%p3805, %fd3105, 0d0000000000000000;
	setp.lt.s32 	%p3806, %r669, 0;
	selp.f64 	%fd7988, 0d3FF0000000000000, %fd10838, %p3804;
	div.rn.f64 	%fd7989, %fd3108, %fd3109;
	fma.rn.f64 	%fd3116, %fd7989, %fd7988, %fd10841;
	ld.f64 	%fd3117, [%rd212+8];
	add.s32 	%r8149, %r8149, 2;
	cvt.rn.f64.u32 	%fd3118, %r8149;
	{
	.reg .b32 %temp; 
	mov.b64 	{%temp, %r673}, %fd3118;
	}
	shr.u32 	%r5319, %r673, 20;
	and.b32  	%r5320, %r5319, 2047;
	add.s32 	%r5321, %r5320, -1012;
	mov.b64 	%rd882, %fd3118;
	shl.b64 	%rd883, %rd882, %r5321;
	setp.eq.s64 	%p3807, %rd883, -9223372036854775808;
	{ // callseq 501, 0
	.param .b64 param0;
	st.param.f64 	[param0], %fd3106;
	.param .b64 param1;
	st.param.f64 	[param1], %fd3118;
	.param .b64 retval0;
	call.uni (retval0), 
	__internal_accurate_pow, 
	(
	param0, 
	param1
	);
	ld.param.f64 	%fd7990, [retval0];
	} // callseq 501
	and.pred  	%p176, %p3806, %p3807;
	neg.f64 	%fd7992, %fd7990;
	selp.f64 	%fd10840, %fd7992, %fd7990, %p176;
	@%p3805 bra 	$L__BB1_2568;
	selp.b32 	%r5322, %r669, 0, %p3807;
	setp.lt.s32 	%p3809, %r673, 0;
	or.b32  	%r5323, %r5322, 2146435072;
	selp.b32 	%r5324, %r5323, %r5322, %p3809;
	mov.b32 	%r5325, 0;
	mov.b64 	%fd10840, {%r5325, %r5324};
$L__BB1_2568:
	add.f64 	%fd7993, %fd3105, %fd3118;
	{
	.reg .b32 %temp; 
	mov.b64 	{%temp, %r5326}, %fd7993;
	}
	and.b32  	%r5327, %r5326, 2146435072;
	setp.ne.s32 	%p3810, %r5327, 2146435072;
	@%p3810 bra 	$L__BB1_2573;
	setp.nan.f64 	%p3811, %fd3105, %fd3105;
	@%p3811 bra 	$L__BB1_2572;
	setp.neu.f64 	%p3812, %fd3106, 0d7FF0000000000000;
	@%p3812 bra 	$L__BB1_2573;
	setp.lt.s32 	%p3813, %r673, 0;
	selp.b32 	%r5328, 0, 2146435072, %p3813;
	and.b32  	%r5329, %r673, 2147483647;
	setp.ne.s32 	%p3814, %r5329, 1071644672;
	or.b32  	%r5330, %r5328, -2147483648;
	selp.b32 	%r5331, %r5330, %r5328, %p3814;
	selp.b32 	%r5332, %r5331, %r5328, %p176;
	mov.b32 	%r5333, 0;
	mov.b64 	%fd10840, {%r5333, %r5332};
	bra.uni 	$L__BB1_2573;
$L__BB1_2572:
	add.rn.f64 	%fd10840, %fd3105, %fd3118;
$L__BB1_2573:
	setp.eq.f64 	%p3815, %fd3105, 0d3FF0000000000000;
	selp.f64 	%fd7994, 0d3FF0000000000000, %fd10840, %p3815;
	div.rn.f64 	%fd7995, %fd3117, %fd3118;
	fma.rn.f64 	%fd10841, %fd7995, %fd7994, %fd3116;
	setp.ne.s32 	%p3816, %r8149, %r540;
	mov.u32 	%r8150, %r540;
	@%p3816 bra 	$L__BB1_2559;
$L__BB1_2574:
	setp.eq.s32 	%p3817, %r542, 0;
	@%p3817 bra 	$L__BB1_2583;
	setp.neu.f64 	%p3818, %fd3105, 0d0000000000000000;
	setp.lt.s32 	%p3819, %r669, 0;
	mul.wide.u32 	%rd884, %r8150, 8;
	add.s64 	%rd885, %rd284, %rd884;
	ld.f64 	%fd3128, [%rd885];
	add.s32 	%r5334, %r8150, 1;
	cvt.rn.f64.u32 	%fd3129, %r5334;
	{
	.reg .b32 %temp; 
	mov.b64 	{%temp, %r675}, %fd3129;
	}
	shr.u32 	%r5335, %r675, 20;
	and.b32  	%r5336, %r5335, 2047;
	add.s32 	%r5337, %r5336, -1012;
	mov.b64 	%rd886, %fd3129;
	shl.b64 	%rd887, %rd886, %r5337;
	setp.eq.s64 	%p3820, %rd887, -9223372036854775808;
	{ // callseq 502, 0
	.param .b64 param0;
	st.param.f64 	[param0], %fd3106;
	.param .b64 param1;
	st.param.f64 	[param1], %fd3129;
	.param .b64 retval0;
	call.uni (retval0), 
	__internal_accurate_pow, 
	(
	param0, 
	param1
	);
	ld.param.f64 	%fd7996, [retval0];
	} // callseq 502
	and.pred  	%p177, %p3819, %p3820;
	neg.f64 	%fd7998, %fd7996;
	selp.f64 	%fd10844, %fd7998, %fd7996, %p177;
	@%p3818 bra 	$L__BB1_2577;
	setp.eq.s64 	%p3821, %rd887, -9223372036854775808;
	selp.b32 	%r5338, %r669, 0, %p3821;
	setp.lt.s32 	%p3822, %r675, 0;
	or.b32  	%r5339, %r5338, 2146435072;
	selp.b32 	%r5340, %r5339, %r5338, %p3822;
	mov.b32 	%r5341, 0;
	mov.b64 	%fd10844, {%r5341, %r5340};
$L__BB1_2577:
	add.f64 	%fd7999, %fd3105, %fd3129;
	{
	.reg .b32 %temp; 
	mov.b64 	{%temp, %r5342}, %fd7999;
	}
	and.b32  	%r5343, %r5342, 2146435072;
	setp.ne.s32 	%p3823, %r5343, 2146435072;
	@%p3823 bra 	$L__BB1_2582;
	setp.nan.f64 	%p3824, %fd3105, %fd3105;
	@%p3824 bra 	$L__BB1_2581;
	setp.neu.f64 	%p3825, %fd3106, 0d7FF0000000000000;
	@%p3825 bra 	$L__BB1_2582;
	setp.lt.s32 	%p3826, %r675, 0;
	selp.b32 	%r5344, 0, 2146435072, %p3826;
	and.b32  	%r5345, %r675, 2147483647;
	setp.ne.s32 	%p3827, %r5345, 1071644672;
	or.b32  	%r5346, %r5344, -2147483648;
	selp.b32 	%r5347, %r5346, %r5344, %p3827;
	selp.b32 	%r5348, %r5347, %r5344, %p177;
	mov.b32 	%r5349, 0;
	mov.b64 	%fd10844, {%r5349, %r5348};
	bra.uni 	$L__BB1_2582;
$L__BB1_2581:
	add.rn.f64 	%fd10844, %fd3105, %fd3129;
$L__BB1_2582:
	setp.eq.f64 	%p3828, %fd3105, 0d3FF0000000000000;
	selp.f64 	%fd8000, 0d3FF0000000000000, %fd10844, %p3828;
	div.rn.f64 	%fd8001, %fd3128, %fd3129;
	fma.rn.f64 	%fd10841, %fd8001, %fd8000, %fd10841;
$L__BB1_2583:
	add.f64 	%fd10846, %fd2510, %fd10841;
$L__BB1_2584:
	setp.ne.s32 	%p3866, %r633, 2146435072;
	sub.f64 	%fd3140, %fd2849, %fd10846;
	mov.f64 	%fd10847, %fd10854;
	@%p3866 bra 	$L__BB1_2589;
	setp.num.f64 	%p3867, %fd2926, %fd2926;
	@%p3867 bra 	$L__BB1_2587;
	mov.f64 	%fd8024, 0d4000000000000000;
	add.rn.f64 	%fd10847, %fd2926, %fd8024;
	bra.uni 	$L__BB1_2589;
$L__BB1_2587:
	setp.neu.f64 	%p3868, %fd2927, 0d7FF0000000000000;
	mov.f64 	%fd10847, %fd10854;
	@%p3868 bra 	$L__BB1_2589;
	setp.lt.s32 	%p3869, %r632, 0;
	selp.b32 	%r5399, %r561, %r560, %p140;
	selp.b32 	%r5400, %r5399, %r560, %p3869;
	mov.b32 	%r5401, 0;
	mov.b64 	%fd10847, {%r5401, %r5400};
$L__BB1_2589:
	setp.eq.f64 	%p3870, %fd2926, 0d3FF0000000000000;
	setp.lt.s32 	%p3871, %r536, 0;
	setp.eq.s32 	%p3872, %r567, 1072693248;
	add.f64 	%fd8025, %fd10847, 0d3FF0000000000000;
	sqrt.rn.f64 	%fd8026, %fd8025;
	mul.f64 	%fd8027, %fd8026, 0d3FF8000000000000;
	selp.f64 	%fd3144, 0d4000F876CCDF6CDA, %fd8027, %p3870;
	mov.f64 	%fd8028, 0d3FF8000000000000;
	div.rn.f64 	%fd3145, %fd8028, %fd3144;
	{
	.reg .b32 %temp; 
	mov.b64 	{%temp, %r677}, %fd3145;
	}
	abs.f64 	%fd3146, %fd3145;
	{ // callseq 506, 0
	.param .b64 param0;
	st.param.f64 	[param0], %fd3146;
	.param .b64 param1;
	st.param.f64 	[param1], 0d4010000000000000;
	.param .b64 retval0;
	call.uni (retval0), 
	__internal_accurate_pow, 
	(
	param0, 
	param1
	);
	ld.param.f64 	%fd8029, [retval0];
	} // callseq 506
	setp.lt.s32 	%p3874, %r677, 0;
	neg.f64 	%fd8031, %fd8029;
	selp.f64 	%fd8032, %fd8031, %fd8029, %p3872;
	selp.f64 	%fd8033, %fd8032, %fd8029, %p3874;
	setp.eq.f64 	%p3875, %fd3145, 0d0000000000000000;
	selp.b32 	%r5402, %r677, 0, %p3872;
	or.b32  	%r5403, %r5402, 2146435072;
	selp.b32 	%r5404, %r5403, %r5402, %p3871;
	mov.b32 	%r5405, 0;
	mov.b64 	%fd8034, {%r5405, %r5404};
	selp.f64 	%fd10848, %fd8034, %fd8033, %p3875;
	add.f64 	%fd8035, %fd3145, 0d4010000000000000;
	{
	.reg .b32 %temp; 
	mov.b64 	{%temp, %r5406}, %fd8035;
	}
	and.b32  	%r5407, %r5406, 2146435072;
	setp.ne.s32 	%p3876, %r5407, 2146435072;
	@%p3876 bra 	$L__BB1_2594;
	setp.num.f64 	%p3877, %fd3145, %fd3145;
	@%p3877 bra 	$L__BB1_2592;
	mov.f64 	%fd8036, 0d4010000000000000;
	add.rn.f64 	%fd10848, %fd3145, %fd8036;
	bra.uni 	$L__BB1_2594;
$L__BB1_2592:
	setp.neu.f64 	%p3878, %fd3146, 0d7FF0000000000000;
	@%p3878 bra 	$L__BB1_2594;
	setp.lt.s32 	%p3879, %r677, 0;
	setp.eq.s32 	%p3880, %r567, 1072693248;
	and.b32  	%r5409, %r536, 2147483647;
	setp.ne.s32 	%p3881, %r5409, 1071644672;
	selp.b32 	%r5410, %r566, %r565, %p3881;
	selp.b32 	%r5411, %r5410, %r565, %p3880;
	selp.b32 	%r5412, %r5411, %r565, %p3879;
	mov.b32 	%r5413, 0;
	mov.b64 	%fd10848, {%r5413, %r5412};
$L__BB1_2594:
	setp.lt.s32 	%p3882, %r4274, 0;
	setp.eq.s32 	%p3883, %r562, 1062207488;
	setp.eq.f64 	%p3885, %fd3145, 0d3FF0000000000000;
	add.f64 	%fd8037, %fd10848, %fd10848;
	selp.f64 	%fd8038, 0d4000000000000000, %fd8037, %p3885;
	div.rn.f64 	%fd8039, %fd2853, %fd2502;
	mul.f64 	%fd3151, %fd8038, %fd8039;
	{
	.reg .b32 %temp; 
	mov.b64 	{%temp, %r678}, %fd3140;
	}
	abs.f64 	%fd3152, %fd3140;
	{ // callseq 507, 0
	.param .b64 param0;
	st.param.f64 	[param0], %fd3152;
	.param .b64 param1;
	st.param.f64 	[param1], 0d4000000000000000;
	.param .b64 retval0;
	call.uni (retval0), 
	__internal_accurate_pow, 
	(
	param0, 
	param1
	);
	ld.param.f64 	%fd8040, [retval0];
	} // callseq 507
	setp.lt.s32 	%p3886, %r678, 0;
	neg.f64 	%fd8042, %fd8040;
	selp.f64 	%fd8043, %fd8042, %fd8040, %p3883;
	selp.f64 	%fd8044, %fd8043, %fd8040, %p3886;
	setp.eq.f64 	%p3887, %fd3140, 0d0000000000000000;
	selp.b32 	%r5414, %r678, 0, %p3883;
	or.b32  	%r5415, %r5414, 2146435072;
	selp.b32 	%r5416, %r5415, %r5414, %p3882;
	mov.b32 	%r5417, 0;
	mov.b64 	%fd8045, {%r5417, %r5416};
	selp.f64 	%fd10852, %fd8045, %fd8044, %p3887;
	add.f64 	%fd8046, %fd3140, 0d4000000000000000;
	{
	.reg .b32 %temp; 
	mov.b64 	{%temp, %r5418}, %fd8046;
	}
	and.b32  	%r679, %r5418, 2146435072;
	setp.ne.s32 	%p3888, %r679, 2146435072;
	mov.f64 	%fd10849, %fd10852;
	@%p3888 bra 	$L__BB1_2599;
	setp.num.f64 	%p3889, %fd3140, %fd3140;
	@%p3889 bra 	$L__BB1_2597;
	mov.f64 	%fd8047, 0d4000000000000000;
	add.rn.f64 	%fd10849, %fd3140, %fd8047;
	bra.uni 	$L__BB1_2599;
$L__BB1_2597:
	setp.neu.f64 	%p3890, %fd3152, 0d7FF0000000000000;
	mov.f64 	%fd10849, %fd10852;
	@%p3890 bra 	$L__BB1_2599;
	setp.lt.s32 	%p3891, %r678, 0;
	selp.b32 	%r5419, %r561, %r560, %p140;
	selp.b32 	%r5420, %r5419, %r560, %p3891;
	mov.b32 	%r5421, 0;
	mov.b64 	%fd10849, {%r5421, %r5420};
$L__BB1_2599:
	setp.ne.s32 	%p3892, %r637, 2146435072;
	mov.f64 	%fd10850, %fd10853;
	@%p3892 bra 	$L__BB1_2604;
	setp.num.f64 	%p3893, %fd2851, %fd2851;
	@%p3893 bra 	$L__BB1_2602;
	mov.f64 	%fd8048, 0d4000000000000000;
	add.rn.f64 	%fd10850, %fd2851, %fd8048;
	bra.uni 	$L__BB1_2604;
$L__BB1_2602:
	setp.neu.f64 	%p3894, %fd2945, 0d7FF0000000000000;
	mov.f64 	%fd10850, %fd10853;
	@%p3894 bra 	$L__BB1_2604;
	setp.lt.s32 	%p3895, %r636, 0;
	selp.b32 	%r5422, %r561, %r560, %p140;
	selp.b32 	%r5423, %r5422, %r560, %p3895;
	mov.b32 	%r5424, 0;
	mov.b64 	%fd10850, {%r5424, %r5423};
$L__BB1_2604:
	setp.eq.f64 	%p3896, %fd2851, 0d3FF0000000000000;
	setp.lt.s32 	%p3897, %r4274, 0;
	setp.eq.s32 	%p3898, %r562, 1062207488;
	selp.f64 	%fd8049, 0d3FF0000000000000, %fd10850, %p3896;
	setp.eq.f64 	%p3900, %fd3140, 0d3FF0000000000000;
	selp.f64 	%fd8050, 0d3FF0000000000000, %fd10849, %p3900;
	add.f64 	%fd3160, %fd8050, %fd8049;
	{
	.reg .b32 %temp; 
	mov.b64 	{%temp, %r680}, %fd3144;
	}
	abs.f64 	%fd3161, %fd3144;
	{ // callseq 508, 0
	.param .b64 param0;
	st.param.f64 	[param0], %fd3161;
	.param .b64 param1;
	st.param.f64 	[param1], 0d4000000000000000;
	.param .b64 retval0;
	call.uni (retval0), 
	__internal_accurate_pow, 
	(
	param0, 
	param1
	);
	ld.param.f64 	%fd8051, [retval0];
	} // callseq 508
	setp.lt.s32 	%p3901, %r680, 0;
	neg.f64 	%fd8053, %fd8051;
	selp.f64 	%fd8054, %fd8053, %fd8051, %p3898;
	selp.f64 	%fd8055, %fd8054, %fd8051, %p3901;
	setp.eq.f64 	%p3902, %fd3144, 0d0000000000000000;
	selp.b32 	%r5425, %r680, 0, %p3898;
	or.b32  	%r5426, %r5425, 2146435072;
	selp.b32 	%r5427, %r5426, %r5425, %p3897;
	mov.b32 	%r5428, 0;
	mov.b64 	%fd8056, {%r5428, %r5427};
	selp.f64 	%fd10851, %fd8056, %fd8055, %p3902;
	add.f64 	%fd8057, %fd3144, 0d4000000000000000;
	{
	.reg .b32 %temp; 
	mov.b64 	{%temp, %r5429}, %fd8057;
	}
	and.b32  	%r5430, %r5429, 2146435072;
	setp.ne.s32 	%p3903, %r5430, 2146435072;
	@%p3903 bra 	$L__BB1_2609;
	setp.num.f64 	%p3904, %fd3144, %fd3144;
	@%p3904 bra 	$L__BB1_2607;
	mov.f64 	%fd8058, 0d4000000000000000;
	add.rn.f64 	%fd10851, %fd3144, %fd8058;
	bra.uni 	$L__BB1_2609;
$L__BB1_2607:
	setp.neu.f64 	%p3905, %fd3161, 0d7FF0000000000000;
	@%p3905 bra 	$L__BB1_2609;
	selp.b32 	%r5431, %r561, %r560, %p140;
	selp.b32 	%r5432, %r5431, %r560, %p3901;
	mov.b32 	%r5433, 0;
	mov.b64 	%fd10851, {%r5433, %r5432};
$L__BB1_2609:
	setp.ne.s32 	%p3907, %r679, 2146435072;
	setp.eq.f64 	%p3908, %fd3144, 0d3FF0000000000000;
	selp.f64 	%fd8059, 0d3FF0000000000000, %fd10851, %p3908;
	div.rn.f64 	%fd8060, %fd3160, %fd8059;
	add.f64 	%fd8061, %fd8060, %fd8060;
	mov.f64 	%fd8062, 0d3FF0000000000000;
	sub.f64 	%fd8063, %fd8062, %fd8061;
	mul.f64 	%fd3166, %fd3151, %fd8063;
	@%p3907 bra 	$L__BB1_2614;
	setp.num.f64 	%p3909, %fd3140, %fd3140;
	@%p3909 bra 	$L__BB1_2612;
	mov.f64 	%fd8064, 0d4000000000000000;
	add.rn.f64 	%fd10852, %fd3140, %fd8064;
	bra.uni 	$L__BB1_2614;
$L__BB1_2612:
	setp.neu.f64 	%p3910, %fd3152, 0d7FF0000000000000;
	@%p3910 bra 	$L__BB1_2614;
	setp.lt.s32 	%p3911, %r678, 0;
	selp.b32 	%r5434, %r561, %r560, %p140;
	selp.b32 	%r5435, %r5434, %r560, %p3911;
	mov.b32 	%r5436, 0;
	mov.b64 	%fd10852, {%r5436, %r5435};
$L__BB1_2614:
	setp.eq.f64 	%p3912, %fd3140, 0d3FF0000000000000;
	setp.ne.s32 	%p3913, %r637, 2146435072;
	selp.f64 	%fd3170, 0d3FF0000000000000, %fd10852, %p3912;
	@%p3913 bra 	$L__BB1_2619;
	setp.num.f64 	%p3914, %fd2851, %fd2851;
	@%p3914 bra 	$L__BB1_2617;
	mov.f64 	%fd8065, 0d4000000000000000;
	add.rn.f64 	%fd10853, %fd2851, %fd8065;
	bra.uni 	$L__BB1_2619;
$L__BB1_2617:
	setp.neu.f64 	%p3915, %fd2945, 0d7FF0000000000000;
	@%p3915 bra 	$L__BB1_2619;
	setp.lt.s32 	%p3916, %r636, 0;
	selp.b32 	%r5437, %r561, %r560, %p140;
	selp.b32 	%r5438, %r5437, %r560, %p3916;
	mov.b32 	%r5439, 0;
	mov.b64 	%fd10853, {%r5439, %r5438};
$L__BB1_2619:
	setp.eq.f64 	%p3917, %fd2851, 0d3FF0000000000000;
	setp.ne.s32 	%p3918, %r633, 2146435072;
	selp.f64 	%fd8066, 0d3FF0000000000000, %fd10853, %p3917;
	add.f64 	%fd3174, %fd3170, %fd8066;
	@%p3918 bra 	$L__BB1_2624;
	setp.num.f64 	%p3919, %fd2926, %fd2926;
	@%p3919 bra 	$L__BB1_2622;
	mov.f64 	%fd8067, 0d4000000000000000;
	add.rn.f64 	%fd10854, %fd2926, %fd8067;
	bra.uni 	$L__BB1_2624;
$L__BB1_2622:
	setp.neu.f64 	%p3920, %fd2927, 0d7FF0000000000000;
	@%p3920 bra 	$L__BB1_2624;
	setp.lt.s32 	%p3921, %r632, 0;
	selp.b32 	%r5440, %r561, %r560, %p140;
	selp.b32 	%r5441, %r5440, %r560, %p3921;
	mov.b32 	%r5442, 0;
	mov.b64 	%fd10854, {%r5442, %r5441};
$L__BB1_2624:
	setp.eq.f64 	%p3922, %fd2926, 0d3FF0000000000000;
	setp.lt.s32 	%p3923, %r4274, 0;
	setp.eq.s32 	%p3924, %r562, 1062207488;
	add.f64 	%fd8068, %fd10854, 0d3FF0000000000000;
	sqrt.rn.f64 	%fd8069, %fd8068;
	mul.f64 	%fd8070, %fd8069, 0d3FF8000000000000;
	selp.f64 	%fd3178, 0d4000F876CCDF6CDA, %fd8070, %p3922;
	{
	.reg .b32 %temp; 
	mov.b64 	{%temp, %r681}, %fd3178;
	}
	abs.f64 	%fd3179, %fd3178;
	{ // callseq 509, 0
	.param .b64 param0;
	st.param.f64 	[param0], %fd3179;
	.param .b64 param1;
	st.param.f64 	[param1], 0d4000000000000000;
	.param .b64 retval0;
	call.uni (retval0), 
	__internal_accurate_pow, 
	(
	param0, 
	param1
	);
	ld.param.f64 	%fd8071, [retval0];
	} // callseq 509
	setp.lt.s32 	%p3926, %r681, 0;
	neg.f64 	%fd8073, %fd8071;
	selp.f64 	%fd8074, %fd8073, %fd8071, %p3924;
	selp.f64 	%fd8075, %fd8074, %fd8071, %p3926;
	setp.eq.f64 	%p3927, %fd3178, 0d0000000000000000;
	selp.b32 	%r5443, %r681, 0, %p3924;
	or.b32  	%r5444, %r5443, 2146435072;
	selp.b32 	%r5445, %r5444, %r5443, %p3923;
	mov.b32 	%r5446, 0;
	mov.b64 	%fd8076, {%r5446, %r5445};
	selp.f64 	%fd10855, %fd8076, %fd8075, %p3927;
	add.f64 	%fd8077, %fd3178, 0d4000000000000000;
	{
	.reg .b32 %temp; 
	mov.b64 	{%temp, %r5447}, %fd8077;
	}
	and.b32  	%r5448, %r5447, 2146435072;
	setp.ne.s32 	%p3928, %r5448, 2146435072;
	@%p3928 bra 	$L__BB1_2629;
	setp.num.f64 	%p3929, %fd3178, %fd3178;
	@%p3929 bra 	$L__BB1_2627;
	mov.f64 	%fd8078, 0d4000000000000000;
	add.rn.f64 	%fd10855, %fd3178, %fd8078;
	bra.uni 	$L__BB1_2629;
$L__BB1_2627:
	setp.neu.f64 	%p3930, %fd3179, 0d7FF0000000000000;
	@%p3930 bra 	$L__BB1_2629;
	setp.lt.s32 	%p3931, %r681, 0;
	selp.b32 	%r5449, %r561, %r560, %p140;
	selp.b32 	%r5450, %r5449, %r560, %p3931;
	mov.b32 	%r5451, 0;
	mov.b64 	%fd10855, {%r5451, %r5450};
$L__BB1_2629:
	setp.eq.f64 	%p3932, %fd3178, 0d3FF0000000000000;
	selp.f64 	%fd8079, 0d3FF0000000000000, %fd10855, %p3932;
	mul.f64 	%fd8080, %fd3174, 0dC000000000000000;
	div.rn.f64 	%fd3184, %fd8080, %fd8079;
	fma.rn.f64 	%fd8081, %fd3184, 0d3FF71547652B82FE, 0d4338000000000000;
	{
	.reg .b32 %temp; 
	mov.b64 	{%r682, %temp}, %fd8081;
	}
	mov.f64 	%fd8082, 0dC338000000000000;
	add.rn.f64 	%fd8083, %fd8081, %fd8082;
	fma.rn.f64 	%fd8084, %fd8083, 0dBFE62E42FEFA39EF, %fd3184;
	fma.rn.f64 	%fd8085, %fd8083, 0dBC7ABC9E3B39803F, %fd8084;
	fma.rn.f64 	%fd8086, %fd8085, 0d3E5ADE1569CE2BDF, 0d3E928AF3FCA213EA;
	fma.rn.f64 	%fd8087, %fd8086, %fd8085, 0d3EC71DEE62401315;
	fma.rn.f64 	%fd8088, %fd8087, %fd8085, 0d3EFA01997C89EB71;
	fma.rn.f64 	%fd8089, %fd8088, %fd8085, 0d3F2A01A014761F65;
	fma.rn.f64 	%fd8090, %fd8089, %fd8085, 0d3F56C16C1852B7AF;
	fma.rn.f64 	%fd8091, %fd8090, %fd8085, 0d3F81111111122322;
	fma.rn.f64 	%fd8092, %fd8091, %fd8085, 0d3FA55555555502A1;
	fma.rn.f64 	%fd8093, %fd8092, %fd8085, 0d3FC5555555555511;
	fma.rn.f64 	%fd8094, %fd8093, %fd8085, 0d3FE000000000000B;
	fma.rn.f64 	%fd8095, %fd8094, %fd8085, 0d3FF0000000000000;
	fma.rn.f64 	%fd8096, %fd8095, %fd8085, 0d3FF0000000000000;
	{
	.reg .b32 %temp; 
	mov.b64 	{%r683, %temp}, %fd8096;
	}
	{
	.reg .b32 %temp; 
	mov.b64 	{%temp, %r684}, %fd8096;
	}
	shl.b32 	%r5452, %r682, 20;
	add.s32 	%r5453, %r5452, %r684;
	mov.b64 	%fd10856, {%r683, %r5453};
	{
	.reg .b32 %temp; 
	mov.b64 	{%temp, %r5454}, %fd3184;
	}
	mov.b32 	%f67, %r5454;
	abs.f32 	%f25, %f67;
	setp.lt.f32 	%p3933, %f25, 0f4086232B;
	@%p3933 bra 	$L__BB1_2632;
	setp.lt.f64 	%p3934, %fd3184, 0d0000000000000000;
	add.f64 	%fd8097, %fd3184, 0d7FF0000000000000;
	selp.f64 	%fd10856, 0d0000000000000000, %fd8097, %p3934;
	setp.geu.f32 	%p3935, %f25, 0f40874800;
	@%p3935 bra 	$L__BB1_2632;
	shr.u32 	%r5455, %r682, 31;
	add.s32 	%r5456, %r682, %r5455;
	shr.s32 	%r5457, %r5456, 1;
	shl.b32 	%r5458, %r5457, 20;
	add.s32 	%r5459, %r684, %r5458;
	mov.b64 	%fd8098, {%r683, %r5459};
	sub.s32 	%r5460, %r682, %r5457;
	shl.b32 	%r5461, %r5460, 20;
	add.s32 	%r5462, %r5461, 1072693248;
	mov.b32 	%r5463, 0;
	mov.b64 	%fd8099, {%r5463, %r5462};
	mul.f64 	%fd10856, %fd8099, %fd8098;
$L__BB1_2632:
	mul.f64 	%fd8100, %fd3166, %fd10856;
	mul.f64 	%fd8101, %fd8100, 0dBFD87DB97BC71F63;
	mul.f64 	%fd8102, %fd2511, %fd2850;
	mul.f64 	%fd8103, %fd2965, 0dBFD87DB97BC71F63;
	mul.f64 	%fd3189, %fd2511, %fd8103;
	mul.f64 	%fd8104, %fd2511, %fd2852;
	mul.f64 	%fd8105, %fd3070, 0dBFD87DB97BC71F63;
	mul.f64 	%fd3190, %fd2511, %fd8105;
	mul.f64 	%fd8106, %fd2511, %fd2854;
	mul.f64 	%fd3191, %fd2511, %fd8101;
	fma.rn.f64 	%fd8108, %fd7757, 0d3FB8000000000000, %fd11210;
	fma.rn.f64 	%fd3192, %fd8102, 0d3FD2000000000000, %fd8108;
	fma.rn.f64 	%fd8110, %fd7759, 0d3FB8000000000000, %fd11208;
	fma.rn.f64 	%fd3193, %fd8104, 0d3FD2000000000000, %fd8110;
	fma.rn.f64 	%fd8111, %fd2847, 0d3FB8000000000000, %fd11207;
	fma.rn.f64 	%fd3194, %fd3190, 0d3FD2000000000000, %fd8111;
	fma.rn.f64 	%fd8113, %fd7761, 0d3FB8000000000000, %fd11206;
	fma.rn.f64 	%fd3195, %fd8106, 0d3FD2000000000000, %fd8113;
	fma.rn.f64 	%fd3196, %fd2511, 0d3FD8000000000000, %fd2509;
	setp.geu.f64 	%p3936, %fd3196, %fd2512;
	@%p3936 bra 	$L__BB1_2661;
	ld.param.u32 	%r7967, [_Z13distributor_PdPdS_S_iii_param_5];
	setp.lt.s32 	%p3974, %r7967, 1;
	sub.f64 	%fd3197, %fd2512, %fd3196;
	mov.f64 	%fd10862, 0d0000000000000000;
	@%p3974 bra 	$L__BB1_2660;
	setp.eq.s32 	%p3975, %r541, 0;
	{
	.reg .b32 %temp; 
	mov.b64 	{%temp, %r685}, %fd3197;
	}
	abs.f64 	%fd3198, %fd3197;
	mov.f64 	%fd10862, 0d0000000000000000;
	mov.b32 	%r8152, 0;
	@%p3975 bra 	$L__BB1_2651;
	mov.f64 	%fd10862, 0d0000000000000000;
	mov.b32 	%r8151, 0;
$L__BB1_2636:
	setp.neu.f64 	%p3976, %fd3197, 0d0000000000000000;
	setp.lt.s32 	%p3977, %r685, 0;
	mul.wide.u32 	%rd906, %r8151, 8;
	add.s64 	%rd216, %rd284, %rd906;
	ld.f64 	%fd3200, [%rd216];
	add.s32 	%r5515, %r8151, 1;
	cvt.rn.f64.u32 	%fd3201, %r5515;
	{
	.reg .b32 %temp; 
	mov.b64 	{%temp, %r687}, %fd3201;
	}
	shr.u32 	%r5516, %r687, 20;
	and.b32  	%r5517, %r5516, 2047;
	add.s32 	%r5518, %r5517, -1012;
	mov.b64 	%rd907, %fd3201;
	shl.b64 	%rd908, %rd907, %r5518;
	setp.eq.s64 	%p3978, %rd908, -9223372036854775808;
	{ // callseq 513, 0
	.param .b64 param0;
	st.param.f64 	[param0], %fd3198;
	.param .b64 param1;
	st.param.f64 	[param1], %fd3201;
	.param .b64 retval0;
	call.uni (retval0), 
	__internal_accurate_pow, 
	(
	param0, 
	param1
	);
	ld.param.f64 	%fd8140, [retval0];
	} // callseq 513
	and.pred  	%p178, %p3977, %p3978;
	neg.f64 	%fd8142, %fd8140;
	selp.f64 	%fd10859, %fd8142, %fd8140, %p178;
	@%p3976 bra 	$L__BB1_2638;
	selp.b32 	%r5519, %r685, 0, %p3978;
	setp.lt.s32 	%p3980, %r687, 0;
	or.b32  	%r5520, %r5519, 2146435072;
	selp.b32 	%r5521, %r5520, %r5519, %p3980;
	mov.b32 	%r5522, 0;
	mov.b64 	%fd10859, {%r5522, %r5521};
$L__BB1_2638:
	add.f64 	%fd8143, %fd3197, %fd3201;
	{
	.reg .b32 %temp; 
	mov.b64 	{%temp, %r5523}, %fd8143;
	}
	and.b32  	%r5524, %r5523, 2146435072;
	setp.ne.s32 	%p3981, %r5524, 2146435072;
	@%p3981 bra 	$L__BB1_2643;
	setp.num.f64 	%p3982, %fd3197, %fd3197;
	@%p3982 bra 	$L__BB1_2641;
	add.rn.f64 	%fd10859, %fd3197, %fd3201;
	bra.uni 	$L__BB1_2643;
$L__BB1_2641:
	setp.neu.f64 	%p3983, %fd3198, 0d7FF0000000000000;
	@%p3983 bra 	$L__BB1_2643;
	setp.lt.s32 	%p3984, %r687, 0;
	selp.b32 	%r5525, 0, 2146435072, %p3984;
	and.b32  	%r5526, %r687, 2147483647;
	setp.ne.s32 	%p3985, %r5526, 1071644672;
	or.b32  	%r5527, %r5525, -2147483648;
	selp.b32 	%r5528, %r5527, %r5525, %p3985;
	selp.b32 	%r5529, %r5528, %r5525, %p178;
	mov.b32 	%r5530, 0;
	mov.b64 	%fd10859, {%r5530, %r5529};
$L__BB1_2643:
	setp.eq.f64 	%p3986, %fd3197, 0d3FF0000000000000;
	setp.neu.f64 	%p3987, %fd3197, 0d0000000000000000;
	setp.lt.s32 	%p3988, %r685, 0;
	selp.f64 	%fd8144, 0d3FF0000000000000, %fd10859, %p3986;
	div.rn.f64 	%fd8145, %fd3200, %fd3201;
	fma.rn.f64 	%fd3208, %fd8145, %fd8144, %fd10862;
	ld.f64 	%fd3209, [%rd216+8];
	add.s32 	%r8151, %r8151, 2;
	cvt.rn.f64.u32 	%fd3210, %r8151;
	{
	.reg .b32 %temp; 
	mov.b64 	{%temp, %r689}, %fd3210;
	}
	shr.u32 	%r5531, %r689, 20;
	and.b32  	%r5532, %r5531, 2047;
	add.s32 	%r5533, %r5532, -1012;
	mov.b64 	%rd909, %fd3210;
	shl.b64 	%rd910, %rd909, %r5533;
	setp.eq.s64 	%p3989, %rd910, -9223372036854775808;
	{ // callseq 514, 0
	.param .b64 param0;
	st.param.f64 	[param0], %fd3198;
	.param .b64 param1;
	st.param.f64 	[param1], %fd3210;
	.param .b64 retval0;
	call.uni (retval0), 
	__internal_accurate_pow, 
	(
	param0, 
	param1
	);
	ld.param.f64 	%fd8146, [retval0];
	} // callseq 514
	and.pred  	%p179, %p3988, %p3989;
	neg.f64 	%fd8148, %fd8146;
	selp.f64 	%fd10861, %fd8148, %fd8146, %p179;
	@%p3987 bra 	$L__BB1_2645;
	selp.b32 	%r5534, %r685, 0, %p3989;
	setp.lt.s32 	%p3991, %r689, 0;
	or.b32  	%r5535, %r5534, 2146435072;
	selp.b32 	%r5536, %r5535, %r5534, %p3991;
	mov.b32 	%r5537, 0;
	mov.b64 	%fd10861, {%r5537, %r5536};
$L__BB1_2645:
	add.f64 	%fd8149, %fd3197, %fd3210;
	{
	.reg .b32 %temp; 
	mov.b64 	{%temp, %r5538}, %fd8149;
	}
	and.b32  	%r5539, %r5538, 2146435072;
	setp.ne.s32 	%p3992, %r5539, 2146435072;
	@%p3992 bra 	$L__BB1_2650;
	setp.nan.f64 	%p3993, %fd3197, %fd3197;
	@%p3993 bra 	$L__BB1_2649;
	setp.neu.f64 	%p3994, %fd3198, 0d7FF0000000000000;
	@%p3994 bra 	$L__BB1_2650;
	setp.lt.s32 	%p3995, %r689, 0;
	selp.b32 	%r5540, 0, 2146435072, %p3995;
	and.b32  	%r5541, %r689, 2147483647;
	setp.ne.s32 	%p3996, %r5541, 1071644672;
	or.b32  	%r5542, %r5540, -2147483648;
	selp.b32 	%r5543, %r5542, %r5540, %p3996;
	selp.b32 	%r5544, %r5543, %r5540, %p179;
	mov.b32 	%r5545, 0;
	mov.b64 	%fd10861, {%r5545, %r5544};
	bra.uni 	$L__BB1_2650;
$L__BB1_2649:
	add.rn.f64 	%fd10861, %fd3197, %fd3210;
$L__BB1_2650:
	setp.eq.f64 	%p3997, %fd3197, 0d3FF0000000000000;
	selp.f64 	%fd8150, 0d3FF0000000000000, %fd10861, %p3997;
	div.rn.f64 	%fd8151, %fd3209, %fd3210;
	fma.rn.f64 	%fd10862, %fd8151, %fd8150, %fd3208;
	setp.ne.s32 	%p3998, %r8151, %r540;
	mov.u32 	%r8152, %r540;
	@%p3998 bra 	$L__BB1_2636;
$L__BB1_2651:
	setp.eq.s32 	%p3999, %r542, 0;
	@%p3999 bra 	$L__BB1_2660;
	setp.neu.f64 	%p4000, %fd3197, 0d0000000000000000;
	setp.lt.s32 	%p4001, %r685, 0;
	mul.wide.u32 	%rd911, %r8152, 8;
	add.s64 	%rd912, %rd284, %rd911;
	ld.f64 	%fd3220, [%rd912];
	add.s32 	%r5546, %r8152, 1;
	cvt.rn.f64.u32 	%fd3221, %r5546;
	{
	.reg .b32 %temp; 
	mov.b64 	{%temp, %r691}, %fd3221;
	}
	shr.u32 	%r5547, %r691, 20;
	and.b32  	%r5548, %r5547, 2047;
	add.s32 	%r5549, %r5548, -1012;
	mov.b64 	%rd913, %fd3221;
	shl.b64 	%rd914, %rd913, %r5549;
	setp.eq.s64 	%p4002, %rd914, -9223372036854775808;
	{ // callseq 515, 0
	.param .b64 param0;
	st.param.f64 	[param0], %fd3198;
	.param .b64 param1;
	st.param.f64 	[param1], %fd3221;
	.param .b64 retval0;
	call.uni (retval0), 
	__internal_accurate_pow, 
	(
	param0, 
	param1
	);
	ld.param.f64 	%fd8152, [retval0];
	} // callseq 515
	and.pred  	%p180, %p4001, %p4002;
	neg.f64 	%fd8154, %fd8152;
	selp.f64 	%fd10865, %fd8154, %fd8152, %p180;
	@%p4000 bra 	$L__BB1_2654;
	setp.eq.s64 	%p4003, %rd914, -9223372036854775808;
	selp.b32 	%r5550, %r685, 0, %p4003;
	setp.lt.s32 	%p4004, %r691, 0;
	or.b32  	%r5551, %r5550, 2146435072;
	selp.b32 	%r5552, %r5551, %r5550, %p4004;
	mov.b32 	%r5553, 0;
	mov.b64 	%fd10865, {%r5553, %r5552};
$L__BB1_2654:
	add.f64 	%fd8155, %fd3197, %fd3221;
	{
	.reg .b32 %temp; 
	mov.b64 	{%temp, %r5554}, %fd8155;
	}
	and.b32  	%r5555, %r5554, 2146435072;
	setp.ne.s32 	%p4005, %r5555, 2146435072;
	@%p4005 bra 	$L__BB1_2659;
	setp.nan.f64 	%p4006, %fd3197, %fd3197;
	@%p4006 bra 	$L__BB1_2658;
	setp.neu.f64 	%p4007, %fd3198, 0d7FF0000000000000;
	@%p4007 bra 	$L__BB1_2659;
	setp.lt.s32 	%p4008, %r691, 0;
	selp.b32 	%r5556, 0, 2146435072, %p4008;
	and.b32  	%r5557, %r691, 2147483647;
	setp.ne.s32 	%p4009, %r5557, 1071644672;
	or.b32  	%r5558, %r5556, -2147483648;
	selp.b32 	%r5559, %r5558, %r5556, %p4009;
	selp.b32 	%r5560, %r5559, %r5556, %p180;
	mov.b32 	%r5561, 0;
	mov.b64 	%fd10865, {%r5561, %r5560};
	bra.uni 	$L__BB1_2659;
$L__BB1_2658:
	add.rn.f64 	%fd10865, %fd3197, %fd3221;
$L__BB1_2659:
	setp.eq.f64 	%p4010, %fd3197, 0d3FF0000000000000;
	selp.f64 	%fd8156, 0d3FF0000000000000, %fd10865, %p4010;
	div.rn.f64 	%fd8157, %fd3220, %fd3221;
	fma.rn.f64 	%fd10862, %fd8157, %fd8156, %fd10862;
$L__BB1_2660:
	sub.f64 	%fd10877, %fd2510, %fd10862;
	bra.uni 	$L__BB1_2689;
$L__BB1_2661:
	ld.param.u32 	%r7966, [_Z13distributor_PdPdS_S_iii_param_5];
	setp.lt.s32 	%p3937, %r7966, 1;
	sub.f64 	%fd3231, %fd3196, %fd2512;
	mov.f64 	%fd10872, 0d0000000000000000;
	@%p3937 bra 	$L__BB1_2688;
	setp.eq.s32 	%p3938, %r541, 0;
	{
	.reg .b32 %temp; 
	mov.b64 	{%temp, %r692}, %fd3231;
	}
	abs.f64 	%fd3232, %fd3231;
	mov.f64 	%fd10872, 0d0000000000000000;
	mov.b32 	%r8154, 0;
	@%p3938 bra 	$L__BB1_2679;
	mov.f64 	%fd10872, 0d0000000000000000;
	mov.b32 	%r8153, 0;
$L__BB1_2664:
	setp.neu.f64 	%p3939, %fd3231, 0d0000000000000000;
	setp.lt.s32 	%p3940, %r692, 0;
	mul.wide.u32 	%rd897, %r8153, 8;
	add.s64 	%rd220, %rd284, %rd897;
	ld.f64 	%fd3234, [%rd220];
	add.s32 	%r5466, %r8153, 1;
	cvt.rn.f64.u32 	%fd3235, %r5466;
	{
	.reg .b32 %temp; 
	mov.b64 	{%temp, %r694}, %fd3235;
	}
	shr.u32 	%r5467, %r694, 20;
	and.b32  	%r5468, %r5467, 2047;
	add.s32 	%r5469, %r5468, -1012;
	mov.b64 	%rd898, %fd3235;
	shl.b64 	%rd899, %rd898, %r5469;
	setp.eq.s64 	%p3941, %rd899, -9223372036854775808;
	{ // callseq 510, 0
	.param .b64 param0;
	st.param.f64 	[param0], %fd3232;
	.param .b64 param1;
	st.param.f64 	[param1], %fd3235;
	.param .b64 retval0;
	call.uni (retval0), 
	__internal_accurate_pow, 
	(
	param0, 
	param1
	);
	ld.param.f64 	%fd8118, [retval0];
	} // callseq 510
	and.pred  	%p181, %p3940, %p3941;
	neg.f64 	%fd8120, %fd8118;
	selp.f64 	%fd10869, %fd8120, %fd8118, %p181;
	@%p3939 bra 	$L__BB1_2666;
	setp.eq.s64 	%p3942, %rd899, -9223372036854775808;
	selp.b32 	%r5470, %r692, 0, %p3942;
	setp.lt.s32 	%p3943, %r694, 0;
	or.b32  	%r5471, %r5470, 2146435072;
	selp.b32 	%r5472, %r5471, %r5470, %p3943;
	mov.b32 	%r5473, 0;
	mov.b64 	%fd10869, {%r5473, %r5472};
$L__BB1_2666:
	add.f64 	%fd8121, %fd3231, %fd3235;
	{
	.reg .b32 %temp; 
	mov.b64 	{%temp, %r5474}, %fd8121;
	}
	and.b32  	%r5475, %r5474, 2146435072;
	setp.ne.s32 	%p3944, %r5475, 2146435072;
	@%p3944 bra 	$L__BB1_2671;
	setp.num.f64 	%p3945, %fd3231, %fd3231;
	@%p3945 bra 	$L__BB1_2669;
	add.rn.f64 	%fd10869, %fd3231, %fd3235;
	bra.uni 	$L__BB1_2671;
$L__BB1_2669:
	setp.neu.f64 	%p3946, %fd3232, 0d7FF0000000000000;
	@%p3946 bra 	$L__BB1_2671;
	setp.lt.s32 	%p3947, %r694, 0;
	selp.b32 	%r5476, 0, 2146435072, %p3947;
	and.b32  	%r5477, %r694, 2147483647;
	setp.ne.s32 	%p3948, %r5477, 1071644672;
	or.b32  	%r5478, %r5476, -2147483648;
	selp.b32 	%r5479, %r5478, %r5476, %p3948;
	selp.b32 	%r5480, %r5479, %r5476, %p181;
	mov.b32 	%r5481, 0;
	mov.b64 	%fd10869, {%r5481, %r5480};
$L__BB1_2671:
	setp.eq.f64 	%p3949, %fd3231, 0d3FF0000000000000;
	setp.neu.f64 	%p3950, %fd3231, 0d0000000000000000;
	setp.lt.s32 	%p3951, %r692, 0;
	selp.f64 	%fd8122, 0d3FF0000000000000, %fd10869, %p3949;
	div.rn.f64 	%fd8123, %fd3234, %fd3235;
	fma.rn.f64 	%fd3242, %fd8123, %fd8122, %fd10872;
	ld.f64 	%fd3243, [%rd220+8];
	add.s32 	%r8153, %r8153, 2;
	cvt.rn.f64.u32 	%fd3244, %r8153;
	{
	.reg .b32 %temp; 
	mov.b64 	{%temp, %r696}, %fd3244;
	}
	shr.u32 	%r5482, %r696, 20;
	and.b32  	%r5483, %r5482, 2047;
	add.s32 	%r5484, %r5483, -1012;
	mov.b64 	%rd900, %fd3244;
	shl.b64 	%rd901, %rd900, %r5484;
	setp.eq.s64 	%p3952, %rd901, -9223372036854775808;
	{ // callseq 511, 0
	.param .b64 param0;
	st.param.f64 	[param0], %fd3232;
	.param .b64 param1;
	st.param.f64 	[param1], %fd3244;
	.param .b64 retval0;
	call.uni (retval0), 
	__internal_accurate_pow, 
	(
	param0, 
	param1
	);
	ld.param.f64 	%fd8124, [retval0];
	} // callseq 511
	and.pred  	%p182, %p3951, %p3952;
	neg.f64 	%fd8126, %fd8124;
	selp.f64 	%fd10871, %fd8126, %fd8124, %p182;
	@%p3950 bra 	$L__BB1_2673;
	setp.eq.s64 	%p3953, %rd901, -9223372036854775808;
	selp.b32 	%r5485, %r692, 0, %p3953;
	setp.lt.s32 	%p3954, %r696, 0;
	or.b32  	%r5486, %r5485, 2146435072;
	selp.b32 	%r5487, %r5486, %r5485, %p3954;
	mov.b32 	%r5488, 0;
	mov.b64 	%fd10871, {%r5488, %r5487};
$L__BB1_2673:
	add.f64 	%fd8127, %fd3231, %fd3244;
	{
	.reg .b32 %temp; 
	mov.b64 	{%temp, %r5489}, %fd8127;
	}
	and.b32  	%r5490, %r5489, 2146435072;
	setp.ne.s32 	%p3955, %r5490, 2146435072;
	@%p3955 bra 	$L__BB1_2678;
	setp.nan.f64 	%p3956, %fd3231, %fd3231;
	@%p3956 bra 	$L__BB1_2677;
	setp.neu.f64 	%p3957, %fd3232, 0d7FF0000000000000;
	@%p3957 bra 	$L__BB1_2678;
	setp.lt.s32 	%p3958, %r696, 0;
	selp.b32 	%r5491, 0, 2146435072, %p3958;
	and.b32  	%r5492, %r696, 2147483647;
	setp.ne.s32 	%p3959, %r5492, 1071644672;
	or.b32  	%r5493, %r5491, -2147483648;
	selp.b32 	%r5494, %r5493, %r5491, %p3959;
	selp.b32 	%r5495, %r5494, %r5491, %p182;
	mov.b32 	%r5496, 0;
	mov.b64 	%fd10871, {%r5496, %r5495};
	bra.uni 	$L__BB1_2678;
$L__BB1_2677:
	add.rn.f64 	%fd10871, %fd3231, %fd3244;
$L__BB1_2678:
	setp.eq.f64 	%p3960, %fd3231, 0d3FF0000000000000;
	selp.f64 	%fd8128, 0d3FF0000000000000, %fd10871, %p3960;
	div.rn.f64 	%fd8129, %fd3243, %fd3244;
	fma.rn.f64 	%fd10872, %fd8129, %fd8128, %fd3242;
	setp.ne.s32 	%p3961, %r8153, %r540;
	mov.u32 	%r8154, %r540;
	@%p3961 bra 	$L__BB1_2664;
$L__BB1_2679:
	setp.eq.s32 	%p3962, %r542, 0;
	@%p3962 bra 	$L__BB1_2688;
	setp.neu.f64 	%p3963, %fd3231, 0d0000000000000000;
	setp.lt.s32 	%p3964, %r692, 0;
	mul.wide.u32 	%rd902, %r8154, 8;
	add.s64 	%rd903, %rd284, %rd902;
	ld.f64 	%fd3254, [%rd903];
	add.s32 	%r5497, %r8154, 1;
	cvt.rn.f64.u32 	%fd3255, %r5497;
	{
	.reg .b32 %temp; 
	mov.b64 	{%temp, %r698}, %fd3255;
	}
	shr.u32 	%r5498, %r698, 20;
	and.b32  	%r5499, %r5498, 2047;
	add.s32 	%r5500, %r5499, -1012;
	mov.b64 	%rd904, %fd3255;
	shl.b64 	%rd905, %rd904, %r5500;
	setp.eq.s64 	%p3965, %rd905, -9223372036854775808;
	{ // callseq 512, 0
	.param .b64 param0;
	st.param.f64 	[param0], %fd3232;
	.param .b64 param1;
	st.param.f64 	[param1], %fd3255;
	.param .b64 retval0;
	call.uni (retval0), 
	__internal_accurate_pow, 
	(
	param0, 
	param1
	);
	ld.param.f64 	%fd8130, [retval0];
	} // callseq 512
	and.pred  	%p183, %p3964, %p3965;
	neg.f64 	%fd8132, %fd8130;
	selp.f64 	%fd10875, %fd8132, %fd8130, %p183;
	@%p3963 bra 	$L__BB1_2682;
	setp.eq.s64 	%p3966, %rd905, -9223372036854775808;
	selp.b32 	%r5501, %r692, 0, %p3966;
	setp.lt.s32 	%p3967, %r698, 0;
	or.b32  	%r5502, %r5501, 2146435072;
	selp.b32 	%r5503, %r5502, %r5501, %p3967;
	mov.b32 	%r5504, 0;
	mov.b64 	%fd10875, {%r5504, %r5503};
$L__BB1_2682:
	add.f64 	%fd8133, %fd3231, %fd3255;
	{
	.reg .b32 %temp; 
	mov.b64 	{%temp, %r5505}, %fd8133;
	}
	and.b32  	%r5506, %r5505, 2146435072;
	setp.ne.s32 	%p3968, %r5506, 2146435072;
	@%p3968 bra 	$L__BB1_2687;
	setp.nan.f64 	%p3969, %fd3231, %fd3231;
	@%p3969 bra 	$L__BB1_2686;
	setp.neu.f64 	%p3970, %fd3232, 0d7FF0000000000000;
	@%p3970 bra 	$L__BB1_2687;
	setp.lt.s32 	%p3971, %r698, 0;
	selp.b32 	%r5507, 0, 2146435072, %p3971;
	and.b32  	%r5508, %r698, 2147483647;
	setp.ne.s32 	%p3972, %r5508, 1071644672;
	or.b32  	%r5509, %r5507, -2147483648;
	selp.b32 	%r5510, %r5509, %r5507, %p3972;
	selp.b32 	%r5511, %r5510, %r5507, %p183;
	mov.b32 	%r5512, 0;
	mov.b64 	%fd10875, {%r5512, %r5511};
	bra.uni 	$L__BB1_2687;
$L__BB1_2686:
	add.rn.f64 	%fd10875, %fd3231, %fd3255;
$L__BB1_2687:
	setp.eq.f64 	%p3973, %fd3231, 0d3FF0000000000000;
	selp.f64 	%fd8134, 0d3FF0000000000000, %fd10875, %p3973;
	div.rn.f64 	%fd8135, %fd3254, %fd3255;
	fma.rn.f64 	%fd10872, %fd8135, %fd8134, %fd10872;
$L__BB1_2688:
	add.f64 	%fd10877, %fd2510, %fd10872;
$L__BB1_2689:
	setp.lt.s32 	%p4011, %r4274, 0;
	setp.eq.s32 	%p4012, %r562, 1062207488;
	sub.f64 	%fd3266, %fd3192, %fd10877;
	div.rn.f64 	%fd3267, %fd3195, 0d4020A1C833FFF0AA;
	{
	.reg .b32 %temp; 
	mov.b64 	{%temp, %r699}, %fd3267;
	}
	abs.f64 	%fd3268, %fd3267;
	{ // callseq 516, 0
	.param .b64 param0;
	st.param.f64 	[param0], %fd3268;
	.param .b64 param1;
	st.param.f64 	[param1], 0d4000000000000000;
	.param .b64 retval0;
	call.uni (retval0), 
	__internal_accurate_pow, 
	(
	param0, 
	param1
	);
	ld.param.f64 	%fd8158, [retval0];
	} // callseq 516
	setp.lt.s32 	%p4014, %r699, 0;
	neg.f64 	%fd8160, %fd8158;
	selp.f64 	%fd8161, %fd8160, %fd8158, %p4012;
	selp.f64 	%fd8162, %fd8161, %fd8158, %p4014;
	setp.eq.f64 	%p4015, %fd3267, 0d0000000000000000;
	selp.b32 	%r5562, %r699, 0, %p4012;
	or.b32  	%r5563, %r5562, 2146435072;
	selp.b32 	%r5564, %r5563, %r5562, %p4011;
	mov.b32 	%r5565, 0;
	mov.b64 	%fd8163, {%r5565, %r5564};
	selp.f64 	%fd10941, %fd8163, %fd8162, %p4015;
	add.f64 	%fd8164, %fd3267, 0d4000000000000000;
	{
	.reg .b32 %temp; 
	mov.b64 	{%temp, %r5566}, %fd8164;
	}
	and.b32  	%r700, %r5566, 2146435072;
	setp.ne.s32 	%p4016, %r700, 2146435072;
	mov.f64 	%fd10878, %fd10941;
	@%p4016 bra 	$L__BB1_2694;
	setp.num.f64 	%p4017, %fd3267, %fd3267;
	@%p4017 bra 	$L__BB1_2692;
	mov.f64 	%fd8165, 0d4000000000000000;
	add.rn.f64 	%fd10878, %fd3267, %fd8165;
	bra.uni 	$L__BB1_2694;
$L__BB1_2692:
	setp.neu.f64 	%p4018, %fd3268, 0d7FF0000000000000;
	mov.f64 	%fd10878, %fd10941;
	@%p4018 bra 	$L__BB1_2694;
	setp.lt.s32 	%p4019, %r699, 0;
	selp.b32 	%r5567, %r561, %r560, %p140;
	selp.b32 	%r5568, %r5567, %r560, %p4019;
	mov.b32 	%r5569, 0;
	mov.b64 	%fd10878, {%r5569, %r5568};
$L__BB1_2694:
	setp.lt.s32 	%p4020, %r536, 0;
	setp.eq.s32 	%p4021, %r567, 1072693248;
	setp.eq.f64 	%p4023, %fd3267, 0d3FF0000000000000;
	add.f64 	%fd8166, %fd10878, 0d3FF0000000000000;
	sqrt.rn.f64 	%fd8167, %fd8166;
	mul.f64 	%fd8168, %fd8167, 0d3FF8000000000000;
	selp.f64 	%fd3273, 0d4000F876CCDF6CDA, %fd8168, %p4023;
	{
	.reg .b32 %temp; 
	mov.b64 	{%temp, %r701}, %fd3273;
	}
	abs.f64 	%fd3274, %fd3273;
	{ // callseq 517, 0
	.param .b64 param0;
	st.param.f64 	[param0], %fd3274;
	.param .b64 param1;
	st.param.f64 	[param1], 0d4010000000000000;
	.param .b64 retval0;
	call.uni (retval0), 
	__internal_accurate_pow, 
	(
	param0, 
	param1
	);
	ld.param.f64 	%fd8169, [retval0];
	} // callseq 517
	setp.lt.s32 	%p4024, %r701, 0;
	neg.f64 	%fd8171, %fd8169;
	selp.f64 	%fd8172, %fd8171, %fd8169, %p4021;
	selp.f64 	%fd8173, %fd8172, %fd8169, %p4024;
	setp.eq.f64 	%p4025, %fd3273, 0d0000000000000000;
	selp.b32 	%r5570, %r701, 0, %p4021;
	or.b32  	%r5571, %r5570, 2146435072;
	selp.b32 	%r5572, %r5571, %r5570, %p4020;
	mov.b32 	%r5573, 0;
	mov.b64 	%fd8174, {%r5573, %r5572};
	selp.f64 	%fd10879, %fd8174, %fd8173, %p4025;
	add.f64 	%fd8175, %fd3273, 0d4010000000000000;
	{
	.reg .b32 %temp; 
	mov.b64 	{%temp, %r5574}, %fd8175;
	}
	and.b32  	%r5575, %r5574, 2146435072;
	setp.ne.s32 	%p4026, %r5575, 2146435072;
	@%p4026 bra 	$L__BB1_2699;
	setp.num.f64 	%p4027, %fd3273, %fd3273;
	@%p4027 bra 	$L__BB1_2697;
	mov.f64 	%fd8176, 0d4010000000000000;
	add.rn.f64 	%fd10879, %fd3273, %fd8176;
	bra.uni 	$L__BB1_2699;
$L__BB1_2697:
	setp.neu.f64 	%p4028, %fd3274, 0d7FF0000000000000;
	@%p4028 bra 	$L__BB1_2699;
	setp.lt.s32 	%p4029, %r701, 0;
	setp.eq.s32 	%p4030, %r567, 1072693248;
	and.b32  	%r5577, %r536, 2147483647;
	setp.ne.s32 	%p4031, %r5577, 1071644672;
	selp.b32 	%r5578, %r566, %r565, %p4031;
	selp.b32 	%r5579, %r5578, %r565, %p4030;
	selp.b32 	%r5580, %r5579, %r565, %p4029;
	mov.b32 	%r5581, 0;
	mov.b64 	%fd10879, {%r5581, %r5580};
$L__BB1_2699:
	setp.lt.s32 	%p4032, %r4274, 0;
	setp.eq.s32 	%p4033, %r562, 1062207488;
	setp.eq.f64 	%p4035, %fd3273, 0d3FF0000000000000;
	selp.f64 	%fd8177, 0d3FF0000000000000, %fd10879, %p4035;
	div.rn.f64 	%fd8178, %fd2501, %fd8177;
	mul.f64 	%fd3279, %fd8178, 0d4010000000000000;
	{
	.reg .b32 %temp; 
	mov.b64 	{%temp, %r702}, %fd3266;
	}
	abs.f64 	%fd3280, %fd3266;
	{ // callseq 518, 0
	.param .b64 param0;
	st.param.f64 	[param0], %fd3280;
	.param .b64 param1;
	st.param.f64 	[param1], 0d4000000000000000;
	.param .b64 retval0;
	call.uni (retval0), 
	__internal_accurate_pow, 
	(
	param0, 
	param1
	);
	ld.param.f64 	%fd8179, [retval0];
	} // callseq 518
	setp.lt.s32 	%p4036, %r702, 0;
	neg.f64 	%fd8181, %fd8179;
	selp.f64 	%fd8182, %fd8181, %fd8179, %p4033;
	selp.f64 	%fd8183, %fd8182, %fd8179, %p4036;
	setp.eq.f64 	%p4037, %fd3266, 0d0000000000000000;
	selp.b32 	%r5582, %r702, 0, %p4033;
	or.b32  	%r5583, %r5582, 2146435072;
	selp.b32 	%r5584, %r5583, %r5582, %p4032;
	mov.b32 	%r5585, 0;
	mov.b64 	%fd8184, {%r5585, %r5584};
	selp.f64 	%fd10880, %fd8184, %fd8183, %p4037;
	add.f64 	%fd8185, %fd3266, 0d4000000000000000;
	{
	.reg .b32 %temp; 
	mov.b64 	{%temp, %r5586}, %fd8185;
	}
	and.b32  	%r5587, %r5586, 2146435072;
	setp.ne.s32 	%p4038, %r5587, 2146435072;
	@%p4038 bra 	$L__BB1_2704;
	setp.num.f64 	%p4039, %fd3266, %fd3266;
	@%p4039 bra 	$L__BB1_2702;
	mov.f64 	%fd8186, 0d4000000000000000;
	add.rn.f64 	%fd10880, %fd3266, %fd8186;
	bra.uni 	$L__BB1_2704;
$L__BB1_2702:
	setp.neu.f64 	%p4040, %fd3280, 0d7FF0000000000000;
	@%p4040 bra 	$L__BB1_2704;
	setp.lt.s32 	%p4041, %r702, 0;
	selp.b32 	%r5588, %r561, %r560, %p140;
	selp.b32 	%r5589, %r5588, %r560, %p4041;
	mov.b32 	%r5590, 0;
	mov.b64 	%fd10880, {%r5590, %r5589};
$L__BB1_2704:
	setp.lt.s32 	%p4042, %r4274, 0;
	setp.eq.s32 	%p4043, %r562, 1062207488;
	setp.eq.f64 	%p4045, %fd3266, 0d3FF0000000000000;
	selp.f64 	%fd3285, 0d3FF0000000000000, %fd10880, %p4045;
	{
	.reg .b32 %temp; 
	mov.b64 	{%temp, %r703}, %fd3193;
	}
	abs.f64 	%fd3286, %fd3193;
	{ // callseq 519, 0
	.param .b64 param0;
	st.param.f64 	[param0], %fd3286;
	.param .b64 param1;
	st.param.f64 	[param1], 0d4000000000000000;
	.param .b64 retval0;
	call.uni (retval0), 
	__internal_accurate_pow, 
	(
	param0, 
	param1
	);
	ld.param.f64 	%fd8187, [retval0];
	} // callseq 519
	setp.lt.s32 	%p4046, %r703, 0;
	neg.f64 	%fd8189, %fd8187;
	selp.f64 	%fd8190, %fd8189, %fd8187, %p4043;
	selp.f64 	%fd8191, %fd8190, %fd8187, %p4046;
	setp.eq.f64 	%p4047, %fd3193, 0d0000000000000000;
	selp.b32 	%r5591, %r703, 0, %p4043;
	or.b32  	%r5592, %r5591, 2146435072;
	selp.b32 	%r5593, %r5592, %r5591, %p4042;
	mov.b32 	%r5594, 0;
	mov.b64 	%fd8192, {%r5594, %r5593};
	selp.f64 	%fd10940, %fd8192, %fd8191, %p4047;
	add.f64 	%fd8193, %fd3193, 0d4000000000000000;
	{
	.reg .b32 %temp; 
	mov.b64 	{%temp, %r5595}, %fd8193;
	}
	and.b32  	%r704, %r5595, 2146435072;
	setp.ne.s32 	%p4048, %r704, 2146435072;
	mov.f64 	%fd10881, %fd10940;
	@%p4048 bra 	$L__BB1_2709;
	setp.num.f64 	%p4049, %fd3193, %fd3193;
	@%p4049 bra 	$L__BB1_2707;
	mov.f64 	%fd8194, 0d4000000000000000;
	add.rn.f64 	%fd10881, %fd3193, %fd8194;
	bra.uni 	$L__BB1_2709;
$L__BB1_2707:
	setp.neu.f64 	%p4050, %fd3286, 0d7FF0000000000000;
	mov.f64 	%fd10881, %fd10940;
	@%p4050 bra 	$L__BB1_2709;
	selp.b32 	%r5596, %r561, %r560, %p140;
	selp.b32 	%r5597, %r5596, %r560, %p4046;
	mov.b32 	%r5598, 0;
	mov.b64 	%fd10881, {%r5598, %r5597};
$L__BB1_2709:
	setp.ne.s32 	%p4052, %r700, 2146435072;
	setp.eq.f64 	%p4053, %fd3193, 0d3FF0000000000000;
	selp.f64 	%fd8195, 0d3FF0000000000000, %fd10881, %p4053;
	add.f64 	%fd3291, %fd3285, %fd8195;
	mov.f64 	%fd10882, %fd10941;
	@%p4052 bra 	$L__BB1_2714;
	setp.num.f64 	%p4054, %fd3267, %fd3267;
	@%p4054 bra 	$L__BB1_2712;
	mov.f64 	%fd8196, 0d4000000000000000;
	add.rn.f64 	%fd10882, %fd3267, %fd8196;
	bra.uni 	$L__BB1_2714;
$L__BB1_2712:
	setp.neu.f64 	%p4055, %fd3268, 0d7FF0000000000000;
	mov.f64 	%fd10882, %fd10941;
	@%p4055 bra 	$L__BB1_2714;
	setp.lt.s32 	%p4056, %r699, 0;
	selp.b32 	%r5599, %r561, %r560, %p140;
	selp.b32 	%r5600, %r5599, %r560, %p4056;
	mov.b32 	%r5601, 0;
	mov.b64 	%fd10882, {%r5601, %r5600};
$L__BB1_2714:
	setp.eq.f64 	%p4057, %fd3267, 0d3FF0000000000000;
	setp.lt.s32 	%p4058, %r4274, 0;
	setp.eq.s32 	%p4059, %r562, 1062207488;
	add.f64 	%fd8197, %fd10882, 0d3FF0000000000000;
	sqrt.rn.f64 	%fd8198, %fd8197;
	mul.f64 	%fd8199, %fd8198, 0d3FF8000000000000;
	selp.f64 	%fd3295, 0d4000F876CCDF6CDA, %fd8199, %p4057;
	{
	.reg .b32 %temp; 
	mov.b64 	{%temp, %r705}, %fd3295;
	}
	abs.f64 	%fd3296, %fd3295;
	{ // callseq 520, 0
	.param .b64 param0;
	st.param.f64 	[param0], %fd3296;
	.param .b64 param1;
	st.param.f64 	[param1], 0d4000000000000000;
	.param .b64 retval0;
	call.uni (retval0), 
	__internal_accurate_pow, 
	(
	param0, 
	param1
	);
	ld.param.f64 	%fd8200, [retval0];
	} // callseq 520
	setp.lt.s32 	%p4061, %r705, 0;
	neg.f64 	%fd8202, %fd8200;
	selp.f64 	%fd8203, %fd8202, %fd8200, %p4059;
	selp.f64 	%fd8204, %fd8203, %fd8200, %p4061;
	setp.eq.f64 	%p4062, %fd3295, 0d0000000000000000;
	selp.b32 	%r5602, %r705, 0, %p4059;
	or.b32  	%r5603, %r5602, 2146435072;
	selp.b32 	%r5604, %r5603, %r5602, %p4058;
	mov.b32 	%r5605, 0;
	mov.b64 	%fd8205, {%r5605, %r5604};
	selp.f64 	%fd10883, %fd8205, %fd8204, %p4062;
	add.f64 	%fd8206, %fd3295, 0d4000000000000000;
	{
	.reg .b32 %temp; 
	mov.b64 	{%temp, %r5606}, %fd8206;
	}
	and.b32  	%r5607, %r5606, 2146435072;
	setp.ne.s32 	%p4063, %r5607, 2146435072;
	@%p4063 bra 	$L__BB1_2719;
	setp.num.f64 	%p4064, %fd3295, %fd3295;
	@%p4064 bra 	$L__BB1_2717;
	mov.f64 	%fd8207, 0d4000000000000000;
	add.rn.f64 	%fd10883, %fd3295, %fd8207;
	bra.uni 	$L__BB1_2719;
$L__BB1_2717:
	setp.neu.f64 	%p4065, %fd3296, 0d7FF0000000000000;
	@%p4065 bra 	$L__BB1_2719;
	selp.b32 	%r5608, %r561, %r560, %p140;
	selp.b32 	%r5609, %r5608, %r560, %p4061;
	mov.b32 	%r5610, 0;
	mov.b64 	%fd10883, {%r5610, %r5609};
$L__BB1_2719:
	setp.eq.f64 	%p4067, %fd3295, 0d3FF0000000000000;
	selp.f64 	%fd8208, 0d3FF0000000000000, %fd10883, %p4067;
	mul.f64 	%fd8209, %fd3291, 0dC000000000000000;
	div.rn.f64 	%fd3301, %fd8209, %fd8208;
	fma.rn.f64 	%fd8210, %fd3301, 0d3FF71547652B82FE, 0d4338000000000000;
	{
	.reg .b32 %temp; 
	mov.b64 	{%r706, %temp}, %fd8210;
	}
	mov.f64 	%fd8211, 0dC338000000000000;
	add.rn.f64 	%fd8212, %fd8210, %fd8211;
	fma.rn.f64 	%fd8213, %fd8212, 0dBFE62E42FEFA39EF, %fd3301;
	fma.rn.f64 	%fd8214, %fd8212, 0dBC7ABC9E3B39803F, %fd8213;
	fma.rn.f64 	%fd8215, %fd8214, 0d3E5ADE1569CE2BDF, 0d3E928AF3FCA213EA;
	fma.rn.f64 	%fd8216, %fd8215, %fd8214, 0d3EC71DEE62401315;
	fma.rn.f64 	%fd8217, %fd8216, %fd8214, 0d3EFA01997C89EB71;
	fma.rn.f64 	%fd8218, %fd8217, %fd8214, 0d3F2A01A014761F65;
	fma.rn.f64 	%fd8219, %fd8218, %fd8214, 0d3F56C16C1852B7AF;
	fma.rn.f64 	%fd8220, %fd8219, %fd8214, 0d3F81111111122322;
	fma.rn.f64 	%fd8221, %fd8220, %fd8214, 0d3FA55555555502A1;
	fma.rn.f64 	%fd8222, %fd8221, %fd8214, 0d3FC5555555555511;
	fma.rn.f64 	%fd8223, %fd8222, %fd8214, 0d3FE000000000000B;
	fma.rn.f64 	%fd8224, %fd8223, %fd8214, 0d3FF0000000000000;
	fma.rn.f64 	%fd8225, %fd8224, %fd8214, 0d3FF0000000000000;
	{
	.reg .b32 %temp; 
	mov.b64 	{%r707, %temp}, %fd8225;
	}
	{
	.reg .b32 %temp; 
	mov.b64 	{%temp, %r708}, %fd8225;
	}
	shl.b32 	%r5611, %r706, 20;
	add.s32 	%r5612, %r5611, %r708;
	mov.b64 	%fd10884, {%r707, %r5612};
	{
	.reg .b32 %temp; 
	mov.b64 	{%temp, %r5613}, %fd3301;
	}
	mov.b32 	%f68, %r5613;
	abs.f32 	%f26, %f68;
	setp.lt.f32 	%p4068, %f26, 0f4086232B;
	@%p4068 bra 	$L__BB1_2722;
	setp.lt.f64 	%p4069, %fd3301, 0d0000000000000000;
	add.f64 	%fd8226, %fd3301, 0d7FF0000000000000;
	selp.f64 	%fd10884, 0d0000000000000000, %fd8226, %p4069;
	setp.geu.f32 	%p4070, %f26, 0f40874800;
	@%p4070 bra 	$L__BB1_2722;
	shr.u32 	%r5614, %r706, 31;
	add.s32 	%r5615, %r706, %r5614;
	shr.s32 	%r5616, %r5615, 1;
	shl.b32 	%r5617, %r5616, 20;
	add.s32 	%r5618, %r708, %r5617;
	mov.b64 	%fd8227, {%r707, %r5618};
	sub.s32 	%r5619, %r706, %r5616;
	shl.b32 	%r5620, %r5619, 20;
	add.s32 	%r5621, %r5620, 1072693248;
	mov.b32 	%r5622, 0;
	mov.b64 	%fd8228, {%r5622, %r5621};
	mul.f64 	%fd10884, %fd8228, %fd8227;
$L__BB1_2722:
	setp.geu.f64 	%p4071, %fd3196, %fd2512;
	mul.f64 	%fd8229, %fd3266, %fd3279;
	mul.f64 	%fd3306, %fd8229, %fd10884;
	@%p4071 bra 	$L__BB1_2751;
	ld.param.u32 	%r7969, [_Z13distributor_PdPdS_S_iii_param_5];
	setp.lt.s32 	%p4109, %r7969, 1;
	sub.f64 	%fd3307, %fd2512, %fd3196;
	mov.f64 	%fd10890, 0d0000000000000000;
	@%p4109 bra 	$L__BB1_2750;
	setp.eq.s32 	%p4110, %r541, 0;
	{
	.reg .b32 %temp; 
	mov.b64 	{%temp, %r709}, %fd3307;
	}
	abs.f64 	%fd3308, %fd3307;
	mov.f64 	%fd10890, 0d0000000000000000;
	mov.b32 	%r8156, 0;
	@%p4110 bra 	$L__BB1_2741;
	mov.f64 	%fd10890, 0d0000000000000000;
	mov.b32 	%r8155, 0;
$L__BB1_2726:
	setp.neu.f64 	%p4111, %fd3307, 0d0000000000000000;
	setp.lt.s32 	%p4112, %r709, 0;
	mul.wide.u32 	%rd924, %r8155, 8;
	add.s64 	%rd224, %rd284, %rd924;
	ld.f64 	%fd3310, [%rd224];
	add.s32 	%r5674, %r8155, 1;
	cvt.rn.f64.u32 	%fd3311, %r5674;
	{
	.reg .b32 %temp; 
	mov.b64 	{%temp, %r711}, %fd3311;
	}
	shr.u32 	%r5675, %r711, 20;
	and.b32  	%r5676, %r5675, 2047;
	add.s32 	%r5677, %r5676, -1012;
	mov.b64 	%rd925, %fd3311;
	shl.b64 	%rd926, %rd925, %r5677;
	setp.eq.s64 	%p4113, %rd926, -9223372036854775808;
	{ // callseq 524, 0
	.param .b64 param0;
	st.param.f64 	[param0], %fd3308;
	.param .b64 param1;
	st.param.f64 	[param1], %fd3311;
	.param .b64 retval0;
	call.uni (retval0), 
	__internal_accurate_pow, 
	(
	param0, 
	param1
	);
	ld.param.f64 	%fd8256, [retval0];
	} // callseq 524
	and.pred  	%p184, %p4112, %p4113;
	neg.f64 	%fd8258, %fd8256;
	selp.f64 	%fd10887, %fd8258, %fd8256, %p184;
	@%p4111 bra 	$L__BB1_2728;
	selp.b32 	%r5678, %r709, 0, %p4113;
	setp.lt.s32 	%p4115, %r711, 0;
	or.b32  	%r5679, %r5678, 2146435072;
	selp.b32 	%r5680, %r5679, %r5678, %p4115;
	mov.b32 	%r5681, 0;
	mov.b64 	%fd10887, {%r5681, %r5680};
$L__BB1_2728:
	add.f64 	%fd8259, %fd3307, %fd3311;
	{
	.reg .b32 %temp; 
	mov.b64 	{%temp, %r5682}, %fd8259;
	}
	and.b32  	%r5683, %r5682, 2146435072;
	setp.ne.s32 	%p4116, %r5683, 2146435072;
	@%p4116 bra 	$L__BB1_2733;
	setp.num.f64 	%p4117, %fd3307, %fd3307;
	@%p4117 bra 	$L__BB1_2731;
	add.rn.f64 	%fd10887, %fd3307, %fd3311;
	bra.uni 	$L__BB1_2733;
$L__BB1_2731:
	setp.neu.f64 	%p4118, %fd3308, 0d7FF0000000000000;
	@%p4118 bra 	$L__BB1_2733;
	setp.lt.s32 	%p4119, %r711, 0;
	selp.b32 	%r5684, 0, 2146435072, %p4119;
	and.b32  	%r5685, %r711, 2147483647;
	setp.ne.s32 	%p4120, %r5685, 1071644672;
	or.b32  	%r5686, %r5684, -2147483648;
	selp.b32 	%r5687, %r5686, %r5684, %p4120;
	selp.b32 	%r5688, %r5687, %r5684, %p184;
	mov.b32 	%r5689, 0;
	mov.b64 	%fd10887, {%r5689, %r5688};
$L__BB1_2733:
	setp.eq.f64 	%p4121, %fd3307, 0d3FF0000000000000;
	setp.neu.f64 	%p4122, %fd3307, 0d0000000000000000;
	setp.lt.s32 	%p4123, %r709, 0;
	selp.f64 	%fd8260, 0d3FF0000000000000, %fd10887, %p4121;
	div.rn.f64 	%fd8261, %fd3310, %fd3311;
	fma.rn.f64 	%fd3318, %fd8261, %fd8260, %fd10890;
	ld.f64 	%fd3319, [%rd224+8];
	add.s32 	%r8155, %r8155, 2;
	cvt.rn.f64.u32 	%fd3320, %r8155;
	{
	.reg .b32 %temp; 
	mov.b64 	{%temp, %r713}, %fd3320;
	}
	shr.u32 	%r5690, %r713, 20;
	and.b32  	%r5691, %r5690, 2047;
	add.s32 	%r5692, %r5691, -1012;
	mov.b64 	%rd927, %fd3320;
	shl.b64 	%rd928, %rd927, %r5692;
	setp.eq.s64 	%p4124, %rd928, -9223372036854775808;
	{ // callseq 525, 0
	.param .b64 param0;
	st.param.f64 	[param0], %fd3308;
	.param .b64 param1;
	st.param.f64 	[param1], %fd3320;
	.param .b64 retval0;
	call.uni (retval0), 
	__internal_accurate_pow, 
	(
	param0, 
	param1
	);
	ld.param.f64 	%fd8262, [retval0];
	} // callseq 525
	and.pred  	%p185, %p4123, %p4124;
	neg.f64 	%fd8264, %fd8262;
	selp.f64 	%fd10889, %fd8264, %fd8262, %p185;
	@%p4122 bra 	$L__BB1_2735;
	selp.b32 	%r5693, %r709, 0, %p4124;
	setp.lt.s32 	%p4126, %r713, 0;
	or.b32  	%r5694, %r5693, 2146435072;
	selp.b32 	%r5695, %r5694, %r5693, %p4126;
	mov.b32 	%r5696, 0;
	mov.b64 	%fd10889, {%r5696, %r5695};
$L__BB1_2735:
	add.f64 	%fd8265, %fd3307, %fd3320;
	{
	.reg .b32 %temp; 
	mov.b64 	{%temp, %r5697}, %fd8265;
	}
	and.b32  	%r5698, %r5697, 2146435072;
	setp.ne.s32 	%p4127, %r5698, 2146435072;
	@%p4127 bra 	$L__BB1_2740;
	setp.nan.f64 	%p4128, %fd3307, %fd3307;
	@%p4128 bra 	$L__BB1_2739;
	setp.neu.f64 	%p4129, %fd3308, 0d7FF0000000000000;
	@%p4129 bra 	$L__BB1_2740;
	setp.lt.s32 	%p4130, %r713, 0;
	selp.b32 	%r5699, 0, 2146435072, %p4130;
	and.b32  	%r5700, %r713, 2147483647;
	setp.ne.s32 	%p4131, %r5700, 1071644672;
	or.b32  	%r5701, %r5699, -2147483648;
	selp.b32 	%r5702, %r5701, %r5699, %p4131;
	selp.b32 	%r5703, %r5702, %r5699, %p185;
	mov.b32 	%r5704, 0;
	mov.b64 	%fd10889, {%r5704, %r5703};
	bra.uni 	$L__BB1_2740;
$L__BB1_2739:
	add.rn.f64 	%fd10889, %fd3307, %fd3320;
$L__BB1_2740:
	selp.f64 	%fd8266, 0d3FF0000000000000, %fd10889, %p4121;
	div.rn.f64 	%fd8267, %fd3319, %fd3320;
	fma.rn.f64 	%fd10890, %fd8267, %fd8266, %fd3318;
	setp.ne.s32 	%p4133, %r8155, %r540;
	mov.u32 	%r8156, %r540;
	@%p4133 bra 	$L__BB1_2726;
$L__BB1_2741:
	setp.eq.s32 	%p4134, %r542, 0;
	@%p4134 bra 	$L__BB1_2750;
	setp.neu.f64 	%p4135, %fd3307, 0d0000000000000000;
	setp.lt.s32 	%p4136, %r709, 0;
	mul.wide.u32 	%rd929, %r8156, 8;
	add.s64 	%rd930, %rd284, %rd929;
	ld.f64 	%fd3330, [%rd930];
	add.s32 	%r5705, %r8156, 1;
	cvt.rn.f64.u32 	%fd3331, %r5705;
	{
	.reg .b32 %temp; 
	mov.b64 	{%temp, %r715}, %fd3331;
	}
	shr.u32 	%r5706, %r715, 20;
	and.b32  	%r5707, %r5706, 2047;
	add.s32 	%r5708, %r5707, -1012;
	mov.b64 	%rd931, %fd3331;
	shl.b64 	%rd932, %rd931, %r5708;
	setp.eq.s64 	%p4137, %rd932, -9223372036854775808;
	{ // callseq 526, 0
	.param .b64 param0;
	st.param.f64 	[param0], %fd3308;
	.param .b64 param1;
	st.param.f64 	[param1], %fd3331;
	.param .b64 retval0;
	call.uni (retval0), 
	__internal_accurate_pow, 
	(
	param0, 
	param1
	);
	ld.param.f64 	%fd8268, [retval0];
	} // callseq 526
	and.pred  	%p186, %p4136, %p4137;
	neg.f64 	%fd8270, %fd8268;
	selp.f64 	%fd10893, %fd8270, %fd8268, %p186;
	@%p4135 bra 	$L__BB1_2744;
	selp.b32 	%r5709, %r709, 0, %p4137;
	setp.lt.s32 	%p4139, %r715, 0;
	or.b32  	%r5710, %r5709, 2146435072;
	selp.b32 	%r5711, %r5710, %r5709, %p4139;
	mov.b32 	%r5712, 0;
	mov.b64 	%fd10893, {%r5712, %r5711};
$L__BB1_2744:
	add.f64 	%fd8271, %fd3307, %fd3331;
	{
	.reg .b32 %temp; 
	mov.b64 	{%temp, %r5713}, %fd8271;
	}
	and.b32  	%r5714, %r5713, 2146435072;
	setp.ne.s32 	%p4140, %r5714, 2146435072;
	@%p4140 bra 	$L__BB1_2749;
	setp.nan.f64 	%p4141, %fd3307, %fd3307;
	@%p4141 bra 	$L__BB1_2748;
	setp.neu.f64 	%p4142, %fd3308, 0d7FF0000000000000;
	@%p4142 bra 	$L__BB1_2749;
	setp.lt.s32 	%p4143, %r715, 0;
	selp.b32 	%r5715, 0, 2146435072, %p4143;
	and.b32  	%r5716, %r715, 2147483647;
	setp.ne.s32 	%p4144, %r5716, 1071644672;
	or.b32  	%r5717, %r5715, -2147483648;
	selp.b32 	%r5718, %r5717, %r5715, %p4144;
	selp.b32 	%r5719, %r5718, %r5715, %p186;
	mov.b32 	%r5720, 0;
	mov.b64 	%fd10893, {%r5720, %r5719};
	bra.uni 	$L__BB1_2749;
$L__BB1_2748:
	add.rn.f64 	%fd10893, %fd3307, %fd3331;
$L__BB1_2749:
	setp.eq.f64 	%p4145, %fd3307, 0d3FF0000000000000;
	selp.f64 	%fd8272, 0d3FF0000000000000, %fd10893, %p4145;
	div.rn.f64 	%fd8273, %fd3330, %fd3331;
	fma.rn.f64 	%fd10890, %fd8273, %fd8272, %fd10890;
$L__BB1_2750:
	sub.f64 	%fd10905, %fd2510, %fd10890;
	bra.uni 	$L__BB1_2779;
$L__BB1_2751:
	ld.param.u32 	%r7968, [_Z13distributor_PdPdS_S_iii_param_5];
	setp.lt.s32 	%p4072, %r7968, 1;
	sub.f64 	%fd3341, %fd3196, %fd2512;
	mov.f64 	%fd10900, 0d0000000000000000;
	@%p4072 bra 	$L__BB1_2778;
	setp.eq.s32 	%p4073, %r541, 0;
	{
	.reg .b32 %temp; 
	mov.b64 	{%temp, %r716}, %fd3341;
	}
	abs.f64 	%fd3342, %fd3341;
	mov.f64 	%fd10900, 0d0000000000000000;
	mov.b32 	%r8158, 0;
	@%p4073 bra 	$L__BB1_2769;
	mov.f64 	%fd10900, 0d0000000000000000;
	mov.b32 	%r8157, 0;
$L__BB1_2754:
	setp.neu.f64 	%p4074, %fd3341, 0d0000000000000000;
	setp.lt.s32 	%p4075, %r716, 0;
	mul.wide.u32 	%rd915, %r8157, 8;
	add.s64 	%rd228, %rd284, %rd915;
	ld.f64 	%fd3344, [%rd228];
	add.s32 	%r5625, %r8157, 1;
	cvt.rn.f64.u32 	%fd3345, %r5625;
	{
	.reg .b32 %temp; 
	mov.b64 	{%temp, %r718}, %fd3345;
	}
	shr.u32 	%r5626, %r718, 20;
	and.b32  	%r5627, %r5626, 2047;
	add.s32 	%r5628, %r5627, -1012;
	mov.b64 	%rd916, %fd3345;
	shl.b64 	%rd917, %rd916, %r5628;
	setp.eq.s64 	%p4076, %rd917, -9223372036854775808;
	{ // callseq 521, 0
	.param .b64 param0;
	st.param.f64 	[param0], %fd3342;
	.param .b64 param1;
	st.param.f64 	[param1], %fd3345;
	.param .b64 retval0;
	call.uni (retval0), 
	__internal_accurate_pow, 
	(
	param0, 
	param1
	);
	ld.param.f64 	%fd8234, [retval0];
	} // callseq 521
	and.pred  	%p187, %p4075, %p4076;
	neg.f64 	%fd8236, %fd8234;
	selp.f64 	%fd10897, %fd8236, %fd8234, %p187;
	@%p4074 bra 	$L__BB1_2756;
	selp.b32 	%r5629, %r716, 0, %p4076;
	setp.lt.s32 	%p4078, %r718, 0;
	or.b32  	%r5630, %r5629, 2146435072;
	selp.b32 	%r5631, %r5630, %r5629, %p4078;
	mov.b32 	%r5632, 0;
	mov.b64 	%fd10897, {%r5632, %r5631};
$L__BB1_2756:
	add.f64 	%fd8237, %fd3341, %fd3345;
	{
	.reg .b32 %temp; 
	mov.b64 	{%temp, %r5633}, %fd8237;
	}
	and.b32  	%r5634, %r5633, 2146435072;
	setp.ne.s32 	%p4079, %r5634, 2146435072;
	@%p4079 bra 	$L__BB1_2761;
	setp.num.f64 	%p4080, %fd3341, %fd3341;
	@%p4080 bra 	$L__BB1_2759;
	add.rn.f64 	%fd10897, %fd3341, %fd3345;
	bra.uni 	$L__BB1_2761;
$L__BB1_2759:
	setp.neu.f64 	%p4081, %fd3342, 0d7FF0000000000000;
	@%p4081 bra 	$L__BB1_2761;
	setp.lt.s32 	%p4082, %r718, 0;
	selp.b32 	%r5635, 0, 2146435072, %p4082;
	and.b32  	%r5636, %r718, 2147483647;
	setp.ne.s32 	%p4083, %r5636, 1071644672;
	or.b32  	%r5637, %r5635, -2147483648;
	selp.b32 	%r5638, %r5637, %r5635, %p4083;
	selp.b32 	%r5639, %r5638, %r5635, %p187;
	mov.b32 	%r5640, 0;
	mov.b64 	%fd10897, {%r5640, %r5639};
$L__BB1_2761:
	setp.eq.f64 	%p4084, %fd3341, 0d3FF0000000000000;
	setp.neu.f64 	%p4085, %fd3341, 0d0000000000000000;
	setp.lt.s32 	%p4086, %r716, 0;
	selp.f64 	%fd8238, 0d3FF0000000000000, %fd10897, %p4084;
	div.rn.f64 	%fd8239, %fd3344, %fd3345;
	fma.rn.f64 	%fd3352, %fd8239, %fd8238, %fd10900;
	ld.f64 	%fd3353, [%rd228+8];
	add.s32 	%r8157, %r8157, 2;
	cvt.rn.f64.u32 	%fd3354, %r8157;
	{
	.reg .b32 %temp; 
	mov.b64 	{%temp, %r720}, %fd3354;
	}
	shr.u32 	%r5641, %r720, 20;
	and.b32  	%r5642, %r5641, 2047;
	add.s32 	%r5643, %r5642, -1012;
	mov.b64 	%rd918, %fd3354;
	shl.b64 	%rd919, %rd918, %r5643;
	setp.eq.s64 	%p4087, %rd919, -9223372036854775808;
	{ // callseq 522, 0
	.param .b64 param0;
	st.param.f64 	[param0], %fd3342;
	.param .b64 param1;
	st.param.f64 	[param1], %fd3354;
	.param .b64 retval0;
	call.uni (retval0), 
	__internal_accurate_pow, 
	(
	param0, 
	param1
	);
	ld.param.f64 	%fd8240, [retval0];
	} // callseq 522
	and.pred  	%p188, %p4086, %p4087;
	neg.f64 	%fd8242, %fd8240;
	selp.f64 	%fd10899, %fd8242, %fd8240, %p188;
	@%p4085 bra 	$L__BB1_2763;
	selp.b32 	%r5644, %r716, 0, %p4087;
	setp.lt.s32 	%p4089, %r720, 0;
	or.b32  	%r5645, %r5644, 2146435072;
	selp.b32 	%r5646, %r5645, %r5644, %p4089;
	mov.b32 	%r5647, 0;
	mov.b64 	%fd10899, {%r5647, %r5646};
$L__BB1_2763:
	add.f64 	%fd8243, %fd3341, %fd3354;
	{
	.reg .b32 %temp; 
	mov.b64 	{%temp, %r5648}, %fd8243;
	}
	and.b32  	%r5649, %r5648, 2146435072;
	setp.ne.s32 	%p4090, %r5649, 2146435072;
	@%p4090 bra 	$L__BB1_2768;
	setp.nan.f64 	%p4091, %fd3341, %fd3341;
	@%p4091 bra 	$L__BB1_2767;
	setp.neu.f64 	%p4092, %fd3342, 0d7FF0000000000000;
	@%p4092 bra 	$L__BB1_2768;
	setp.lt.s32 	%p4093, %r720, 0;
	selp.b32 	%r5650, 0, 2146435072, %p4093;
	and.b32  	%r5651, %r720, 2147483647;
	setp.ne.s32 	%p4094, %r5651, 1071644672;
	or.b32  	%r5652, %r5650, -2147483648;
	selp.b32 	%r5653, %r5652, %r5650, %p4094;
	selp.b32 	%r5654, %r5653, %r5650, %p188;
	mov.b32 	%r5655, 0;
	mov.b64 	%fd10899, {%r5655, %r5654};
	bra.uni 	$L__BB1_2768;
$L__BB1_2767:
	add.rn.f64 	%fd10899, %fd3341, %fd3354;
$L__BB1_2768:
	setp.eq.f64 	%p4095, %fd3341, 0d3FF0000000000000;
	selp.f64 	%fd8244, 0d3FF0000000000000, %fd10899, %p4095;
	div.rn.f64 	%fd8245, %fd3353, %fd3354;
	fma.rn.f64 	%fd10900, %fd8245, %fd8244, %fd3352;
	setp.ne.s32 	%p4096, %r8157, %r540;
	mov.u32 	%r8158, %r540;
	@%p4096 bra 	$L__BB1_2754;
$L__BB1_2769:
	setp.eq.s32 	%p4097, %r542, 0;
	@%p4097 bra 	$L__BB1_2778;
	setp.neu.f64 	%p4098, %fd3341, 0d0000000000000000;
	setp.lt.s32 	%p4099, %r716, 0;
	mul.wide.u32 	%rd920, %r8158, 8;
	add.s64 	%rd921, %rd284, %rd920;
	ld.f64 	%fd3364, [%rd921];
	add.s32 	%r5656, %r8158, 1;
	cvt.rn.f64.u32 	%fd3365, %r5656;
	{
	.reg .b32 %temp; 
	mov.b64 	{%temp, %r722}, %fd3365;
	}
	shr.u32 	%r5657, %r722, 20;
	and.b32  	%r5658, %r5657, 2047;
	add.s32 	%r5659, %r5658, -1012;
	mov.b64 	%rd922, %fd3365;
	shl.b64 	%rd923, %rd922, %r5659;
	setp.eq.s64 	%p4100, %rd923, -9223372036854775808;
	{ // callseq 523, 0
	.param .b64 param0;
	st.param.f64 	[param0], %fd3342;
	.param .b64 param1;
	st.param.f64 	[param1], %fd3365;
	.param .b64 retval0;
	call.uni (retval0), 
	__internal_accurate_pow, 
	(
	param0, 
	param1
	);
	ld.param.f64 	%fd8246, [retval0];
	} // callseq 523
	and.pred  	%p189, %p4099, %p4100;
	neg.f64 	%fd8248, %fd8246;
	selp.f64 	%fd10903, %fd8248, %fd8246, %p189;
	@%p4098 bra 	$L__BB1_2772;
	setp.eq.s64 	%p4101, %rd923, -9223372036854775808;
	selp.b32 	%r5660, %r716, 0, %p4101;
	setp.lt.s32 	%p4102, %r722, 0;
	or.b32  	%r5661, %r5660, 2146435072;
	selp.b32 	%r5662, %r5661, %r5660, %p4102;
	mov.b32 	%r5663, 0;
	mov.b64 	%fd10903, {%r5663, %r5662};
$L__BB1_2772:
	add.f64 	%fd8249, %fd3341, %fd3365;
	{
	.reg .b32 %temp; 
	mov.b64 	{%temp, %r5664}, %fd8249;
	}
	and.b32  	%r5665, %r5664, 2146435072;
	setp.ne.s32 	%p4103, %r5665, 2146435072;
	@%p4103 bra 	$L__BB1_2777;
	setp.nan.f64 	%p4104, %fd3341, %fd3341;
	@%p4104 bra 	$L__BB1_2776;
	setp.neu.f64 	%p4105, %fd3342, 0d7FF0000000000000;
	@%p4105 bra 	$L__BB1_2777;
	setp.lt.s32 	%p4106, %r722, 0;
	selp.b32 	%r5666, 0, 2146435072, %p4106;
	and.b32  	%r5667, %r722, 2147483647;
	setp.ne.s32 	%p4107, %r5667, 1071644672;
	or.b32  	%r5668, %r5666, -2147483648;
	selp.b32 	%r5669, %r5668, %r5666, %p4107;
	selp.b32 	%r5670, %r5669, %r5666, %p189;
	mov.b32 	%r5671, 0;
	mov.b64 	%fd10903, {%r5671, %r5670};
	bra.uni 	$L__BB1_2777;
$L__BB1_2776:
	add.rn.f64 	%fd10903, %fd3341, %fd3365;
$L__BB1_2777:
	setp.eq.f64 	%p4108, %fd3341, 0d3FF0000000000000;
	selp.f64 	%fd8250, 0d3FF0000000000000, %fd10903, %p4108;
	div.rn.f64 	%fd8251, %fd3364, %fd3365;
	fma.rn.f64 	%fd10900, %fd8251, %fd8250, %fd10900;
$L__BB1_2778:
	add.f64 	%fd10905, %fd2510, %fd10900;
$L__BB1_2779:
	setp.ne.s32 	%p4146, %r700, 2146435072;
	sub.f64 	%fd3376, %fd3192, %fd10905;
	mov.f64 	%fd10906, %fd10941;
	@%p4146 bra 	$L__BB1_2784;
	setp.num.f64 	%p4147, %fd3267, %fd3267;
	@%p4147 bra 	$L__BB1_2782;
	mov.f64 	%fd8274, 0d4000000000000000;
	add.rn.f64 	%fd10906, %fd3267, %fd8274;
	bra.uni 	$L__BB1_2784;
$L__BB1_2782:
	setp.neu.f64 	%p4148, %fd3268, 0d7FF0000000000000;
	mov.f64 	%fd10906, %fd10941;
	@%p4148 bra 	$L__BB1_2784;
	setp.lt.s32 	%p4149, %r699, 0;
	selp.b32 	%r5721, %r561, %r560, %p140;
	selp.b32 	%r5722, %r5721, %r560, %p4149;
	mov.b32 	%r5723, 0;
	mov.b64 	%fd10906, {%r5723, %r5722};
$L__BB1_2784:
	setp.eq.f64 	%p4150, %fd3267, 0d3FF0000000000000;
	setp.lt.s32 	%p4151, %r536, 0;
	setp.eq.s32 	%p4152, %r567, 1072693248;
	add.f64 	%fd8275, %fd10906, 0d3FF0000000000000;
	sqrt.rn.f64 	%fd8276, %fd8275;
	mul.f64 	%fd8277, %fd8276, 0d3FF8000000000000;
	selp.f64 	%fd3380, 0d4000F876CCDF6CDA, %fd8277, %p4150;
	{
	.reg .b32 %temp; 
	mov.b64 	{%temp, %r723}, %fd3380;
	}
	abs.f64 	%fd3381, %fd3380;
	{ // callseq 527, 0
	.param .b64 param0;
	st.param.f64 	[param0], %fd3381;
	.param .b64 param1;
	st.param.f64 	[param1], 0d4010000000000000;
	.param .b64 retval0;
	call.uni (retval0), 
	__internal_accurate_pow, 
	(
	param0, 
	param1
	);
	ld.param.f64 	%fd8278, [retval0];
	} // callseq 527
	setp.lt.s32 	%p4153, %r723, 0;
	neg.f64 	%fd8280, %fd8278;
	selp.f64 	%fd8281, %fd8280, %fd8278, %p4152;
	selp.f64 	%fd8282, %fd8281, %fd8278, %p4153;
	setp.eq.f64 	%p4154, %fd3380, 0d0000000000000000;
	selp.b32 	%r5725, %r723, 0, %p4152;
	or.b32  	%r5726, %r5725, 2146435072;
	selp.b32 	%r5727, %r5726, %r5725, %p4151;
	mov.b32 	%r5728, 0;
	mov.b64 	%fd8283, {%r5728, %r5727};
	selp.f64 	%fd10907, %fd8283, %fd8282, %p4154;
	add.f64 	%fd8284, %fd3380, 0d4010000000000000;
	{
	.reg .b32 %temp; 
	mov.b64 	{%temp, %r5729}, %fd8284;
	}
	and.b32  	%r5730, %r5729, 2146435072;
	setp.ne.s32 	%p4155, %r5730, 2146435072;
	@%p4155 bra 	$L__BB1_2789;
	setp.num.f64 	%p4156, %fd3380, %fd3380;
	@%p4156 bra 	$L__BB1_2787;
	mov.f64 	%fd8285, 0d4010000000000000;
	add.rn.f64 	%fd10907, %fd3380, %fd8285;
	bra.uni 	$L__BB1_2789;
$L__BB1_2787:
	setp.neu.f64 	%p4157, %fd3381, 0d7FF0000000000000;
	@%p4157 bra 	$L__BB1_2789;
	setp.lt.s32 	%p4158, %r723, 0;
	setp.eq.s32 	%p4159, %r567, 1072693248;
	and.b32  	%r5732, %r536, 2147483647;
	setp.ne.s32 	%p4160, %r5732, 1071644672;
	setp.lt.s32 	%p4161, %r536, 0;
	selp.b32 	%r5733, 0, 2146435072, %p4161;
	or.b32  	%r5734, %r5733, -2147483648;
	selp.b32 	%r5735, %r5734, %r5733, %p4160;
	selp.b32 	%r5736, %r5735, %r5733, %p4159;
	selp.b32 	%r5737, %r5736, %r5733, %p4158;
	mov.b32 	%r5738, 0;
	mov.b64 	%fd10907, {%r5738, %r5737};
$L__BB1_2789:
	setp.lt.s32 	%p4162, %r4274, 0;
	setp.eq.s32 	%p4163, %r562, 1062207488;
	setp.eq.f64 	%p4165, %fd3380, 0d3FF0000000000000;
	selp.f64 	%fd8286, 0d3FF0000000000000, %fd10907, %p4165;
	div.rn.f64 	%fd8287, %fd2501, %fd8286;
	mul.f64 	%fd3386, %fd8287, 0d4010000000000000;
	{
	.reg .b32 %temp; 
	mov.b64 	{%temp, %r724}, %fd3376;
	}
	abs.f64 	%fd3387, %fd3376;
	{ // callseq 528, 0
	.param .b64 param0;
	st.param.f64 	[param0], %fd3387;
	.param .b64 param1;
	st.param.f64 	[param1], 0d4000000000000000;
	.param .b64 retval0;
	call.uni (retval0), 
	__internal_accurate_pow, 
	(
	param0, 
	param1
	);
	ld.param.f64 	%fd8288, [retval0];
	} // callseq 528
	setp.lt.s32 	%p4166, %r724, 0;
	neg.f64 	%fd8290, %fd8288;
	selp.f64 	%fd8291, %fd8290, %fd8288, %p4163;
	selp.f64 	%fd8292, %fd8291, %fd8288, %p4166;
	setp.eq.f64 	%p4167, %fd3376, 0d0000000000000000;
	selp.b32 	%r5739, %r724, 0, %p4163;
	or.b32  	%r5740, %r5739, 2146435072;
	selp.b32 	%r5741, %r5740, %r5739, %p4162;
	mov.b32 	%r5742, 0;
	mov.b64 	%fd8293, {%r5742, %r5741};
	selp.f64 	%fd10908, %fd8293, %fd8292, %p4167;
	add.f64 	%fd8294, %fd3376, 0d4000000000000000;
	{
	.reg .b32 %temp; 
	mov.b64 	{%temp, %r5743}, %fd8294;
	}
	and.b32  	%r5744, %r5743, 2146435072;
	setp.ne.s32 	%p4168, %r5744, 2146435072;
	@%p4168 bra 	$L__BB1_2794;
	setp.num.f64 	%p4169, %fd3376, %fd3376;
	@%p4169 bra 	$L__BB1_2792;
	mov.f64 	%fd8295, 0d4000000000000000;
	add.rn.f64 	%fd10908, %fd3376, %fd8295;
	bra.uni 	$L__BB1_2794;
$L__BB1_2792:
	setp.neu.f64 	%p4170, %fd3387, 0d7FF0000000000000;
	@%p4170 bra 	$L__BB1_2794;
	selp.b32 	%r5745, %r561, %r560, %p140;
	selp.b32 	%r5746, %r5745, %r560, %p4166;
	mov.b32 	%r5747, 0;
	mov.b64 	%fd10908, {%r5747, %r5746};
$L__BB1_2794:
	setp.ne.s32 	%p4172, %r704, 2146435072;
	setp.eq.f64 	%p4173, %fd3376, 0d3FF0000000000000;
	selp.f64 	%fd3392, 0d3FF0000000000000, %fd10908, %p4173;
	mov.f64 	%fd10909, %fd10940;
	@%p4172 bra 	$L__BB1_2799;
	setp.num.f64 	%p4174, %fd3193, %fd3193;
	@%p4174 bra 	$L__BB1_2797;
	mov.f64 	%fd8296, 0d4000000000000000;
	add.rn.f64 	%fd10909, %fd3193, %fd8296;
	bra.uni 	$L__BB1_2799;
$L__BB1_2797:
	setp.neu.f64 	%p4175, %fd3286, 0d7FF0000000000000;
	mov.f64 	%fd10909, %fd10940;
	@%p4175 bra 	$L__BB1_2799;
	setp.lt.s32 	%p4176, %r703, 0;
	selp.b32 	%r5748, %r561, %r560, %p140;
	selp.b32 	%r5749, %r5748, %r560, %p4176;
	mov.b32 	%r5750, 0;
	mov.b64 	%fd10909, {%r5750, %r5749};
$L__BB1_2799:
	setp.eq.f64 	%p4177, %fd3193, 0d3FF0000000000000;
	setp.ne.s32 	%p4178, %r700, 2146435072;
	selp.f64 	%fd8297, 0d3FF0000000000000, %fd10909, %p4177;
	add.f64 	%fd3396, %fd3392, %fd8297;
	mov.f64 	%fd10910, %fd10941;
	@%p4178 bra 	$L__BB1_2804;
	setp.num.f64 	%p4179, %fd3267, %fd3267;
	@%p4179 bra 	$L__BB1_2802;
	mov.f64 	%fd8298, 0d4000000000000000;
	add.rn.f64 	%fd10910, %fd3267, %fd8298;
	bra.uni 	$L__BB1_2804;
$L__BB1_2802:
	setp.neu.f64 	%p4180, %fd3268, 0d7FF0000000000000;
	mov.f64 	%fd10910, %fd10941;
	@%p4180 bra 	$L__BB1_2804;
	setp.lt.s32 	%p4181, %r699, 0;
	selp.b32 	%r5751, %r561, %r560, %p140;
	selp.b32 	%r5752, %r5751, %r560, %p4181;
	mov.b32 	%r5753, 0;
	mov.b64 	%fd10910, {%r5753, %r5752};
$L__BB1_2804:
	setp.eq.f64 	%p4182, %fd3267, 0d3FF0000000000000;
	setp.lt.s32 	%p4183, %r4274, 0;
	setp.eq.s32 	%p4184, %r562, 1062207488;
	add.f64 	%fd8299, %fd10910, 0d3FF0000000000000;
	sqrt.rn.f64 	%fd8300, %fd8299;
	mul.f64 	%fd8301, %fd8300, 0d3FF8000000000000;
	selp.f64 	%fd3400, 0d4000F876CCDF6CDA, %fd8301, %p4182;
	{
	.reg .b32 %temp; 
	mov.b64 	{%temp, %r725}, %fd3400;
	}
	abs.f64 	%fd3401, %fd3400;
	{ // callseq 529, 0
	.param .b64 param0;
	st.param.f64 	[param0], %fd3401;
	.param .b64 param1;
	st.param.f64 	[param1], 0d4000000000000000;
	.param .b64 retval0;
	call.uni (retval0), 
	__internal_accurate_pow, 
	(
	param0, 
	param1
	);
	ld.param.f64 	%fd8302, [retval0];
	} // callseq 529
	setp.lt.s32 	%p4186, %r725, 0;
	neg.f64 	%fd8304, %fd8302;
	selp.f64 	%fd8305, %fd8304, %fd8302, %p4184;
	selp.f64 	%fd8306, %fd8305, %fd8302, %p4186;
	setp.eq.f64 	%p4187, %fd3400, 0d0000000000000000;
	selp.b32 	%r5754, %r725, 0, %p4184;
	or.b32  	%r5755, %r5754, 2146435072;
	selp.b32 	%r5756, %r5755, %r5754, %p4183;
	mov.b32 	%r5757, 0;
	mov.b64 	%fd8307, {%r5757, %r5756};
	selp.f64 	%fd10911, %fd8307, %fd8306, %p4187;
	add.f64 	%fd8308, %fd3400, 0d4000000000000000;
	{
	.reg .b32 %temp; 
	mov.b64 	{%temp, %r5758}, %fd8308;
	}
	and.b32  	%r5759, %r5758, 2146435072;
	setp.ne.s32 	%p4188, %r5759, 2146435072;
	@%p4188 bra 	$L__BB1_2809;
	setp.num.f64 	%p4189, %fd3400, %fd3400;
	@%p4189 bra 	$L__BB1_2807;
	mov.f64 	%fd8309, 0d4000000000000000;
	add.rn.f64 	%fd10911, %fd3400, %fd8309;
	bra.uni 	$L__BB1_2809;
$L__BB1_2807:
	setp.neu.f64 	%p4190, %fd3401, 0d7FF0000000000000;
	@%p4190 bra 	$L__BB1_2809;
	selp.b32 	%r5760, %r561, %r560, %p140;
	selp.b32 	%r5761, %r5760, %r560, %p4186;
	mov.b32 	%r5762, 0;
	mov.b64 	%fd10911, {%r5762, %r5761};
$L__BB1_2809:
	setp.eq.f64 	%p4192, %fd3400, 0d3FF0000000000000;
	selp.f64 	%fd8310, 0d3FF0000000000000, %fd10911, %p4192;
	mul.f64 	%fd8311, %fd3396, 0dC000000000000000;
	div.rn.f64 	%fd3406, %fd8311, %fd8310;
	fma.rn.f64 	%fd8312, %fd3406, 0d3FF71547652B82FE, 0d4338000000000000;
	{
	.reg .b32 %temp; 
	mov.b64 	{%r726, %temp}, %fd8312;
	}
	mov.f64 	%fd8313, 0dC338000000000000;
	add.rn.f64 	%fd8314, %fd8312, %fd8313;
	fma.rn.f64 	%fd8315, %fd8314, 0dBFE62E42FEFA39EF, %fd3406;
	fma.rn.f64 	%fd8316, %fd8314, 0dBC7ABC9E3B39803F, %fd8315;
	fma.rn.f64 	%fd8317, %fd8316, 0d3E5ADE1569CE2BDF, 0d3E928AF3FCA213EA;
	fma.rn.f64 	%fd8318, %fd8317, %fd8316, 0d3EC71DEE62401315;
	fma.rn.f64 	%fd8319, %fd8318, %fd8316, 0d3EFA01997C89EB71;
	fma.rn.f64 	%fd8320, %fd8319, %fd8316, 0d3F2A01A014761F65;
	fma.rn.f64 	%fd8321, %fd8320, %fd8316, 0d3F56C16C1852B7AF;
	fma.rn.f64 	%fd8322, %fd8321, %fd8316, 0d3F81111111122322;
	fma.rn.f64 	%fd8323, %fd8322, %fd8316, 0d3FA55555555502A1;
	fma.rn.f64 	%fd8324, %fd8323, %fd8316, 0d3FC5555555555511;
	fma.rn.f64 	%fd8325, %fd8324, %fd8316, 0d3FE000000000000B;
	fma.rn.f64 	%fd8326, %fd8325, %fd8316, 0d3FF0000000000000;
	fma.rn.f64 	%fd8327, %fd8326, %fd8316, 0d3FF0000000000000;
	{
	.reg .b32 %temp; 
	mov.b64 	{%r727, %temp}, %fd8327;
	}
	{
	.reg .b32 %temp; 
	mov.b64 	{%temp, %r728}, %fd8327;
	}
	shl.b32 	%r5763, %r726, 20;
	add.s32 	%r5764, %r5763, %r728;
	mov.b64 	%fd10912, {%r727, %r5764};
	{
	.reg .b32 %temp; 
	mov.b64 	{%temp, %r5765}, %fd3406;
	}
	mov.b32 	%f69, %r5765;
	abs.f32 	%f27, %f69;
	setp.lt.f32 	%p4193, %f27, 0f4086232B;
	@%p4193 bra 	$L__BB1_2812;
	setp.lt.f64 	%p4194, %fd3406, 0d0000000000000000;
	add.f64 	%fd8328, %fd3406, 0d7FF0000000000000;
	selp.f64 	%fd10912, 0d0000000000000000, %fd8328, %p4194;
	setp.geu.f32 	%p4195, %f27, 0f40874800;
	@%p4195 bra 	$L__BB1_2812;
	shr.u32 	%r5766, %r726, 31;
	add.s32 	%r5767, %r726, %r5766;
	shr.s32 	%r5768, %r5767, 1;
	shl.b32 	%r5769, %r5768, 20;
	add.s32 	%r5770, %r728, %r5769;
	mov.b64 	%fd8329, {%r727, %r5770};
	sub.s32 	%r5771, %r726, %r5768;
	shl.b32 	%r5772, %r5771, 20;
	add.s32 	%r5773, %r5772, 1072693248;
	mov.b32 	%r5774, 0;
	mov.b64 	%fd8330, {%r5774, %r5773};
	mul.f64 	%fd10912, %fd8330, %fd8329;
$L__BB1_2812:
	setp.geu.f64 	%p4196, %fd3196, %fd2512;
	mul.f64 	%fd8331, %fd3193, %fd3386;
	mul.f64 	%fd3411, %fd8331, %fd10912;
	@%p4196 bra 	$L__BB1_2841;
	ld.param.u32 	%r7971, [_Z13distributor_PdPdS_S_iii_param_5];
	setp.lt.s32 	%p4234, %r7971, 1;
	sub.f64 	%fd3412, %fd2512, %fd3196;
	mov.f64 	%fd10918, 0d0000000000000000;
	@%p4234 bra 	$L__BB1_2840;
	setp.eq.s32 	%p4235, %r541, 0;
	{
	.reg .b32 %temp; 
	mov.b64 	{%temp, %r729}, %fd3412;
	}
	abs.f64 	%fd3413, %fd3412;
	mov.f64 	%fd10918, 0d0000000000000000;
	mov.b32 	%r8160, 0;
	@%p4235 bra 	$L__BB1_2831;
	mov.f64 	%fd10918, 0d0000000000000000;
	mov.b32 	%r8159, 0;
$L__BB1_2816:
	setp.neu.f64 	%p4236, %fd3412, 0d0000000000000000;
	setp.lt.s32 	%p4237, %r729, 0;
	mul.wide.u32 	%rd942, %r8159, 8;
	add.s64 	%rd232, %rd284, %rd942;
	ld.f64 	%fd3415, [%rd232];
	add.s32 	%r5826, %r8159, 1;
	cvt.rn.f64.u32 	%fd3416, %r5826;
	{
	.reg .b32 %temp; 
	mov.b64 	{%temp, %r731}, %fd3416;
	}
	shr.u32 	%r5827, %r731, 20;
	and.b32  	%r5828, %r5827, 2047;
	add.s32 	%r5829, %r5828, -1012;
	mov.b64 	%rd943, %fd3416;
	shl.b64 	%rd944, %rd943, %r5829;
	setp.eq.s64 	%p4238, %rd944, -9223372036854775808;
	{ // callseq 533, 0
	.param .b64 param0;
	st.param.f64 	[param0], %fd3413;
	.param .b64 param1;
	st.param.f64 	[param1], %fd3416;
	.param .b64 retval0;
	call.uni (retval0), 
	__internal_accurate_pow, 
	(
	param0, 
	param1
	);
	ld.param.f64 	%fd8358, [retval0];
	} // callseq 533
	and.pred  	%p190, %p4237, %p4238;
	neg.f64 	%fd8360, %fd8358;
	selp.f64 	%fd10915, %fd8360, %fd8358, %p190;
	@%p4236 bra 	$L__BB1_2818;
	selp.b32 	%r5830, %r729, 0, %p4238;
	setp.lt.s32 	%p4240, %r731, 0;
	or.b32  	%r5831, %r5830, 2146435072;
	selp.b32 	%r5832, %r5831, %r5830, %p4240;
	mov.b32 	%r5833, 0;
	mov.b64 	%fd10915, {%r5833, %r5832};
$L__BB1_2818:
	add.f64 	%fd8361, %fd3412, %fd3416;
	{
	.reg .b32 %temp; 
	mov.b64 	{%temp, %r5834}, %fd8361;
	}
	and.b32  	%r5835, %r5834, 2146435072;
	setp.ne.s32 	%p4241, %r5835, 2146435072;
	@%p4241 bra 	$L__BB1_2823;
	setp.num.f64 	%p4242, %fd3412, %fd3412;
	@%p4242 bra 	$L__BB1_2821;
	add.rn.f64 	%fd10915, %fd3412, %fd3416;
	bra.uni 	$L__BB1_2823;
$L__BB1_2821:
	setp.neu.f64 	%p4243, %fd3413, 0d7FF0000000000000;
	@%p4243 bra 	$L__BB1_2823;
	setp.lt.s32 	%p4244, %r731, 0;
	selp.b32 	%r5836, 0, 2146435072, %p4244;
	and.b32  	%r5837, %r731, 2147483647;
	setp.ne.s32 	%p4245, %r5837, 1071644672;
	or.b32  	%r5838, %r5836, -2147483648;
	selp.b32 	%r5839, %r5838, %r5836, %p4245;
	selp.b32 	%r5840, %r5839, %r5836, %p190;
	mov.b32 	%r5841, 0;
	mov.b64 	%fd10915, {%r5841, %r5840};
$L__BB1_2823:
	setp.eq.f64 	%p4246, %fd3412, 0d3FF0000000000000;
	setp.neu.f64 	%p4247, %fd3412, 0d0000000000000000;
	setp.lt.s32 	%p4248, %r729, 0;
	selp.f64 	%fd8362, 0d3FF0000000000000, %fd10915, %p4246;
	div.rn.f64 	%fd8363, %fd3415, %fd3416;
	fma.rn.f64 	%fd3423, %fd8363, %fd8362, %fd10918;
	ld.f64 	%fd3424, [%rd232+8];
	add.s32 	%r8159, %r8159, 2;
	cvt.rn.f64.u32 	%fd3425, %r8159;
	{
	.reg .b32 %temp; 
	mov.b64 	{%temp, %r733}, %fd3425;
	}
	shr.u32 	%r5842, %r733, 20;
	and.b32  	%r5843, %r5842, 2047;
	add.s32 	%r5844, %r5843, -1012;
	mov.b64 	%rd945, %fd3425;
	shl.b64 	%rd946, %rd945, %r5844;
	setp.eq.s64 	%p4249, %rd946, -9223372036854775808;
	{ // callseq 534, 0
	.param .b64 param0;
	st.param.f64 	[param0], %fd3413;
	.param .b64 param1;
	st.param.f64 	[param1], %fd3425;
	.param .b64 retval0;
	call.uni (retval0), 
	__internal_accurate_pow, 
	(
	param0, 
	param1
	);
	ld.param.f64 	%fd8364, [retval0];
	} // callseq 534
	and.pred  	%p191, %p4248, %p4249;
	neg.f64 	%fd8366, %fd8364;
	selp.f64 	%fd10917, %fd8366, %fd8364, %p191;
	@%p4247 bra 	$L__BB1_2825;
	selp.b32 	%r5845, %r729, 0, %p4249;
	setp.lt.s32 	%p4251, %r733, 0;
	or.b32  	%r5846, %r5845, 2146435072;
	selp.b32 	%r5847, %r5846, %r5845, %p4251;
	mov.b32 	%r5848, 0;
	mov.b64 	%fd10917, {%r5848, %r5847};
$L__BB1_2825:
	add.f64 	%fd8367, %fd3412, %fd3425;
	{
	.reg .b32 %temp; 
	mov.b64 	{%temp, %r5849}, %fd8367;
	}
	and.b32  	%r5850, %r5849, 2146435072;
	setp.ne.s32 	%p4252, %r5850, 2146435072;
	@%p4252 bra 	$L__BB1_2830;
	setp.nan.f64 	%p4253, %fd3412, %fd3412;
	@%p4253 bra 	$L__BB1_2829;
	setp.neu.f64 	%p4254, %fd3413, 0d7FF0000000000000;
	@%p4254 bra 	$L__BB1_2830;
	setp.lt.s32 	%p4255, %r733, 0;
	selp.b32 	%r5851, 0, 2146435072, %p4255;
	and.b32  	%r5852, %r733, 2147483647;
	setp.ne.s32 	%p4256, %r5852, 1071644672;
	or.b32  	%r5853, %r5851, -2147483648;
	selp.b32 	%r5854, %r5853, %r5851, %p4256;
	selp.b32 	%r5855, %r5854, %r5851, %p191;
	mov.b32 	%r5856, 0;
	mov.b64 	%fd10917, {%r5856, %r5855};
	bra.uni 	$L__BB1_2830;
$L__BB1_2829:
	add.rn.f64 	%fd10917, %fd3412, %fd3425;
$L__BB1_2830:
	selp.f64 	%fd8368, 0d3FF0000000000000, %fd10917, %p4246;
	div.rn.f64 	%fd8369, %fd3424, %fd3425;
	fma.rn.f64 	%fd10918, %fd8369, %fd8368, %fd3423;
	setp.ne.s32 	%p4258, %r8159, %r540;
	mov.u32 	%r8160, %r540;
	@%p4258 bra 	$L__BB1_2816;
$L__BB1_2831:
	setp.eq.s32 	%p4259, %r542, 0;
	@%p4259 bra 	$L__BB1_2840;
	setp.neu.f64 	%p4260, %fd3412, 0d0000000000000000;
	setp.lt.s32 	%p4261, %r729, 0;
	mul.wide.u32 	%rd947, %r8160, 8;
	add.s64 	%rd948, %rd284, %rd947;
	ld.f64 	%fd3435, [%rd948];
	add.s32 	%r5857, %r8160, 1;
	cvt.rn.f64.u32 	%fd3436, %r5857;
	{
	.reg .b32 %temp; 
	mov.b64 	{%temp, %r735}, %fd3436;
	}
	shr.u32 	%r5858, %r735, 20;
	and.b32  	%r5859, %r5858, 2047;
	add.s32 	%r5860, %r5859, -1012;
	mov.b64 	%rd949, %fd3436;
	shl.b64 	%rd950, %rd949, %r5860;
	setp.eq.s64 	%p4262, %rd950, -9223372036854775808;
	{ // callseq 535, 0
	.param .b64 param0;
	st.param.f64 	[param0], %fd3413;
	.param .b64 param1;
	st.param.f64 	[param1], %fd3436;
	.param .b64 retval0;
	call.uni (retval0), 
	__internal_accurate_pow, 
	(
	param0, 
	param1
	);
	ld.param.f64 	%fd8370, [retval0];
	} // callseq 535
	and.pred  	%p192, %p4261, %p4262;
	neg.f64 	%fd8372, %fd8370;
	selp.f64 	%fd10921, %fd8372, %fd8370, %p192;
	@%p4260 bra 	$L__BB1_2834;
	selp.b32 	%r5861, %r729, 0, %p4262;
	setp.lt.s32 	%p4264, %r735, 0;
	or.b32  	%r5862, %r5861, 2146435072;
	selp.b32 	%r5863, %r5862, %r5861, %p4264;
	mov.b32 	%r5864, 0;
	mov.b64 	%fd10921, {%r5864, %r5863};
$L__BB1_2834:
	add.f64 	%fd8373, %fd3412, %fd3436;
	{
	.reg .b32 %temp; 
	mov.b64 	{%temp, %r5865}, %fd8373;
	}
	and.b32  	%r5866, %r5865, 2146435072;
	setp.ne.s32 	%p4265, %r5866, 2146435072;
	@%p4265 bra 	$L__BB1_2839;
	setp.nan.f64 	%p4266, %fd3412, %fd3412;
	@%p4266 bra 	$L__BB1_2838;
	setp.neu.f64 	%p4267, %fd3413, 0d7FF0000000000000;
	@%p4267 bra 	$L__BB1_2839;
	setp.lt.s32 	%p4268, %r735, 0;
	selp.b32 	%r5867, 0, 2146435072, %p4268;
	and.b32  	%r5868, %r735, 2147483647;
	setp.ne.s32 	%p4269, %r5868, 1071644672;
	or.b32  	%r5869, %r5867, -2147483648;
	selp.b32 	%r5870, %r5869, %r5867, %p4269;
	selp.b32 	%r5871, %r5870, %r5867, %p192;
	mov.b32 	%r5872, 0;
	mov.b64 	%fd10921, {%r5872, %r5871};
	bra.uni 	$L__BB1_2839;
$L__BB1_2838:
	add.rn.f64 	%fd10921, %fd3412, %fd3436;
$L__BB1_2839:
	setp.eq.f64 	%p4270, %fd3412, 0d3FF0000000000000;
	selp.f64 	%fd8374, 0d3FF0000000000000, %fd10921, %p4270;
	div.rn.f64 	%fd8375, %fd3435, %fd3436;
	fma.rn.f64 	%fd10918, %fd8375, %fd8374, %fd10918;
$L__BB1_2840:
	sub.f64 	%fd10933, %fd2510, %fd10918;
	bra.uni 	$L__BB1_2869;
$L__BB1_2841:
	ld.param.u32 	%r7970, [_Z13distributor_PdPdS_S_iii_param_5];
	setp.lt.s32 	%p4197, %r7970, 1;
	sub.f64 	%fd3446, %fd3196, %fd2512;
	mov.f64 	%fd10928, 0d0000000000000000;
	@%p4197 bra 	$L__BB1_2868;
	setp.eq.s32 	%p4198, %r541, 0;
	{
	.reg .b32 %temp; 
	mov.b64 	{%temp, %r736}, %fd3446;
	}
	abs.f64 	%fd3447, %fd3446;
	mov.f64 	%fd10928, 0d0000000000000000;
	mov.b32 	%r8162, 0;
	@%p4198 bra 	$L__BB1_2859;
	mov.f64 	%fd10928, 0d0000000000000000;
	mov.b32 	%r8161, 0;
$L__BB1_2844:
	setp.neu.f64 	%p4199, %fd3446, 0d0000000000000000;
	setp.lt.s32 	%p4200, %r736, 0;
	mul.wide.u32 	%rd933, %r8161, 8;
	add.s64 	%rd236, %rd284, %rd933;
	ld.f64 	%fd3449, [%rd236];
	add.s32 	%r5777, %r8161, 1;
	cvt.rn.f64.u32 	%fd3450, %r5777;
	{
	.reg .b32 %temp; 
	mov.b64 	{%temp, %r738}, %fd3450;
	}
	shr.u32 	%r5778, %r738, 20;
	and.b32  	%r5779, %r5778, 2047;
	add.s32 	%r5780, %r5779, -1012;
	mov.b64 	%rd934, %fd3450;
	shl.b64 	%rd935, %rd934, %r5780;
	setp.eq.s64 	%p4201, %rd935, -9223372036854775808;
	{ // callseq 530, 0
	.param .b64 param0;
	st.param.f64 	[param0], %fd3447;
	.param .b64 param1;
	st.param.f64 	[param1], %fd3450;
	.param .b64 retval0;
	call.uni (retval0), 
	__internal_accurate_pow, 
	(
	param0, 
	param1
	);
	ld.param.f64 	%fd8336, [retval0];
	} // callseq 530
	and.pred  	%p193, %p4200, %p4201;
	neg.f64 	%fd8338, %fd8336;
	selp.f64 	%fd10925, %fd8338, %fd8336, %p193;
	@%p4199 bra 	$L__BB1_2846;
	selp.b32 	%r5781, %r736, 0, %p4201;
	setp.lt.s32 	%p4203, %r738, 0;
	or.b32  	%r5782, %r5781, 2146435072;
	selp.b32 	%r5783, %r5782, %r5781, %p4203;
	mov.b32 	%r5784, 0;
	mov.b64 	%fd10925, {%r5784, %r5783};
$L__BB1_2846:
	add.f64 	%fd8339, %fd3446, %fd3450;
	{
	.reg .b32 %temp; 
	mov.b64 	{%temp, %r5785}, %fd8339;
	}
	and.b32  	%r5786, %r5785, 2146435072;
	setp.ne.s32 	%p4204, %r5786, 2146435072;
	@%p4204 bra 	$L__BB1_2851;
	setp.num.f64 	%p4205, %fd3446, %fd3446;
	@%p4205 bra 	$L__BB1_2849;
	add.rn.f64 	%fd10925, %fd3446, %fd3450;
	bra.uni 	$L__BB1_2851;
$L__BB1_2849:
	setp.neu.f64 	%p4206, %fd3447, 0d7FF0000000000000;
	@%p4206 bra 	$L__BB1_2851;
	setp.lt.s32 	%p4207, %r738, 0;
	selp.b32 	%r5787, 0, 2146435072, %p4207;
	and.b32  	%r5788, %r738, 2147483647;
	setp.ne.s32 	%p4208, %r5788, 1071644672;
	or.b32  	%r5789, %r5787, -2147483648;
	selp.b32 	%r5790, %r5789, %r5787, %p4208;
	selp.b32 	%r5791, %r5790, %r5787, %p193;
	mov.b32 	%r5792, 0;
	mov.b64 	%fd10925, {%r5792, %r5791};
$L__BB1_2851:
	setp.eq.f64 	%p4209, %fd3446, 0d3FF0000000000000;
	setp.neu.f64 	%p4210, %fd3446, 0d0000000000000000;
	setp.lt.s32 	%p4211, %r736, 0;
	selp.f64 	%fd8340, 0d3FF0000000000000, %fd10925, %p4209;
	div.rn.f64 	%fd8341, %fd3449, %fd3450;
	fma.rn.f64 	%fd3457, %fd8341, %fd8340, %fd10928;
	ld.f64 	%fd3458, [%rd236+8];
	add.s32 	%r8161, %r8161, 2;
	cvt.rn.f64.u32 	%fd3459, %r8161;
	{
	.reg .b32 %temp; 
	mov.b64 	{%temp, %r740}, %fd3459;
	}
	shr.u32 	%r5793, %r740, 20;
	and.b32  	%r5794, %r5793, 2047;
	add.s32 	%r5795, %r5794, -1012;
	mov.b64 	%rd936, %fd3459;
	shl.b64 	%rd937, %rd936, %r5795;
	setp.eq.s64 	%p4212, %rd937, -9223372036854775808;
	{ // callseq 531, 0
	.param .b64 param0;
	st.param.f64 	[param0], %fd3447;
	.param .b64 param1;
	st.param.f64 	[param1], %fd3459;
	.param .b64 retval0;
	call.uni (retval0), 
	__internal_accurate_pow, 
	(
	param0, 
	param1
	);
	ld.param.f64 	%fd8342, [retval0];
	} // callseq 531
	and.pred  	%p194, %p4211, %p4212;
	neg.f64 	%fd8344, %fd8342;
	selp.f64 	%fd10927, %fd8344, %fd8342, %p194;
	@%p4210 bra 	$L__BB1_2853;
	selp.b32 	%r5796, %r736, 0, %p4212;
	setp.lt.s32 	%p4214, %r740, 0;
	or.b32  	%r5797, %r5796, 2146435072;
	selp.b32 	%r5798, %r5797, %r5796, %p4214;
	mov.b32 	%r5799, 0;
	mov.b64 	%fd10927, {%r5799, %r5798};
$L__BB1_2853:
	add.f64 	%fd8345, %fd3446, %fd3459;
	{
	.reg .b32 %temp; 
	mov.b64 	{%temp, %r5800}, %fd8345;
	}
	and.b32  	%r5801, %r5800, 2146435072;
	setp.ne.s32 	%p4215, %r5801, 2146435072;
	@%p4215 bra 	$L__BB1_2858;
	setp.nan.f64 	%p4216, %fd3446, %fd3446;
	@%p4216 bra 	$L__BB1_2857;
	setp.neu.f64 	%p4217, %fd3447, 0d7FF0000000000000;
	@%p4217 bra 	$L__BB1_2858;
	setp.lt.s32 	%p4218, %r740, 0;
	selp.b32 	%r5802, 0, 2146435072, %p4218;
	and.b32  	%r5803, %r740, 2147483647;
	setp.ne.s32 	%p4219, %r5803, 1071644672;
	or.b32  	%r5804, %r5802, -2147483648;
	selp.b32 	%r5805, %r5804, %r5802, %p4219;
	selp.b32 	%r5806, %r5805, %r5802, %p194;
	mov.b32 	%r5807, 0;
	mov.b64 	%fd10927, {%r5807, %r5806};
	bra.uni 	$L__BB1_2858;
$L__BB1_2857:
	add.rn.f64 	%fd10927, %fd3446, %fd3459;
$L__BB1_2858:
	setp.eq.f64 	%p4220, %fd3446, 0d3FF0000000000000;
	selp.f64 	%fd8346, 0d3FF0000000000000, %fd10927, %p4220;
	div.rn.f64 	%fd8347, %fd3458, %fd3459;
	fma.rn.f64 	%fd10928, %fd8347, %fd8346, %fd3457;
	setp.ne.s32 	%p4221, %r8161, %r540;
	mov.u32 	%r8162, %r540;
	@%p4221 bra 	$L__BB1_2844;
$L__BB1_2859:
	setp.eq.s32 	%p4222, %r542, 0;
	@%p4222 bra 	$L__BB1_2868;
	setp.neu.f64 	%p4223, %fd3446, 0d0000000000000000;
	setp.lt.s32 	%p4224, %r736, 0;
	mul.wide.u32 	%rd938, %r8162, 8;
	add.s64 	%rd939, %rd284, %rd938;
	ld.f64 	%fd3469, [%rd939];
	add.s32 	%r5808, %r8162, 1;
	cvt.rn.f64.u32 	%fd3470, %r5808;
	{
	.reg .b32 %temp; 
	mov.b64 	{%temp, %r742}, %fd3470;
	}
	shr.u32 	%r5809, %r742, 20;
	and.b32  	%r5810, %r5809, 2047;
	add.s32 	%r5811, %r5810, -1012;
	mov.b64 	%rd940, %fd3470;
	shl.b64 	%rd941, %rd940, %r5811;
	setp.eq.s64 	%p4225, %rd941, -9223372036854775808;
	{ // callseq 532, 0
	.param .b64 param0;
	st.param.f64 	[param0], %fd3447;
	.param .b64 param1;
	st.param.f64 	[param1], %fd3470;
	.param .b64 retval0;
	call.uni (retval0), 
	__internal_accurate_pow, 
	(
	param0, 
	param1
	);
	ld.param.f64 	%fd8348, [retval0];
	} // callseq 532
	and.pred  	%p195, %p4224, %p4225;
	neg.f64 	%fd8350, %fd8348;
	selp.f64 	%fd10931, %fd8350, %fd8348, %p195;
	@%p4223 bra 	$L__BB1_2862;
	setp.eq.s64 	%p4226, %rd941, -9223372036854775808;
	selp.b32 	%r5812, %r736, 0, %p4226;
	setp.lt.s32 	%p4227, %r742, 0;
	or.b32  	%r5813, %r5812, 2146435072;
	selp.b32 	%r5814, %r5813, %r5812, %p4227;
	mov.b32 	%r5815, 0;
	mov.b64 	%fd10931, {%r5815, %r5814};
$L__BB1_2862:
	add.f64 	%fd8351, %fd3446, %fd3470;
	{
	.reg .b32 %temp; 
	mov.b64 	{%temp, %r5816}, %fd8351;
	}
	and.b32  	%r5817, %r5816, 2146435072;
	setp.ne.s32 	%p4228, %r5817, 2146435072;
	@%p4228 bra 	$L__BB1_2867;
	setp.nan.f64 	%p4229, %fd3446, %fd3446;
	@%p4229 bra 	$L__BB1_2866;
	setp.neu.f64 	%p4230, %fd3447, 0d7FF0000000000000;
	@%p4230 bra 	$L__BB1_2867;
	setp.lt.s32 	%p4231, %r742, 0;
	selp.b32 	%r5818, 0, 2146435072, %p4231;
	and.b32  	%r5819, %r742, 2147483647;
	setp.ne.s32 	%p4232, %r5819, 1071644672;
	or.b32  	%r5820, %r5818, -2147483648;
	selp.b32 	%r5821, %r5820, %r5818, %p4232;
	selp.b32 	%r5822, %r5821, %r5818, %p195;
	mov.b32 	%r5823, 0;
	mov.b64 	%fd10931, {%r5823, %r5822};
	bra.uni 	$L__BB1_2867;
$L__BB1_2866:
	add.rn.f64 	%fd10931, %fd3446, %fd3470;
$L__BB1_2867:
	setp.eq.f64 	%p4233, %fd3446, 0d3FF0000000000000;
	selp.f64 	%fd8352, 0d3FF0000000000000, %fd10931, %p4233;
	div.rn.f64 	%fd8353, %fd3469, %fd3470;
	fma.rn.f64 	%fd10928, %fd8353, %fd8352, %fd10928;
$L__BB1_2868:
	add.f64 	%fd10933, %fd2510, %fd10928;
$L__BB1_2869:
	setp.ne.s32 	%p4271, %r700, 2146435072;
	sub.f64 	%fd3481, %fd3192, %fd10933;
	mov.f64 	%fd10934, %fd10941;
	@%p4271 bra 	$L__BB1_2874;
	setp.num.f64 	%p4272, %fd3267, %fd3267;
	@%p4272 bra 	$L__BB1_2872;
	mov.f64 	%fd8376, 0d4000000000000000;
	add.rn.f64 	%fd10934, %fd3267, %fd8376;
	bra.uni 	$L__BB1_2874;
$L__BB1_2872:
	setp.neu.f64 	%p4273, %fd3268, 0d7FF0000000000000;
	mov.f64 	%fd10934, %fd10941;
	@%p4273 bra 	$L__BB1_2874;
	setp.lt.s32 	%p4274, %r699, 0;
	selp.b32 	%r5873, %r561, %r560, %p140;
	selp.b32 	%r5874, %r5873, %r560, %p4274;
	mov.b32 	%r5875, 0;
	mov.b64 	%fd10934, {%r5875, %r5874};
$L__BB1_2874:
	setp.eq.f64 	%p4275, %fd3267, 0d3FF0000000000000;
	setp.lt.s32 	%p4276, %r536, 0;
	setp.eq.s32 	%p4277, %r567, 1072693248;
	add.f64 	%fd8377, %fd10934, 0d3FF0000000000000;
	sqrt.rn.f64 	%fd8378, %fd8377;
	mul.f64 	%fd8379, %fd8378, 0d3FF8000000000000;
	selp.f64 	%fd3485, 0d4000F876CCDF6CDA, %fd8379, %p4275;
	mov.f64 	%fd8380, 0d3FF8000000000000;
	div.rn.f64 	%fd3486, %fd8380, %fd3485;
	{
	.reg .b32 %temp; 
	mov.b64 	{%temp, %r743}, %fd3486;
	}
	abs.f64 	%fd3487, %fd3486;
	{ // callseq 536, 0
	.param .b64 param0;
	st.param.f64 	[param0], %fd3487;
	.param .b64 param1;
	st.param.f64 	[param1], 0d4010000000000000;
	.param .b64 retval0;
	call.uni (retval0), 
	__internal_accurate_pow, 
	(
	param0, 
	param1
	);
	ld.param.f64 	%fd8381, [retval0];
	} // callseq 536
	setp.lt.s32 	%p4278, %r743, 0;
	neg.f64 	%fd8383, %fd8381;
	selp.f64 	%fd8384, %fd8383, %fd8381, %p4277;
	selp.f64 	%fd8385, %fd8384, %fd8381, %p4278;
	setp.eq.f64 	%p4279, %fd3486, 0d0000000000000000;
	selp.b32 	%r5877, %r743, 0, %p4277;
	or.b32  	%r5878, %r5877, 2146435072;
	selp.b32 	%r5879, %r5878, %r5877, %p4276;
	mov.b32 	%r5880, 0;
	mov.b64 	%fd8386, {%r5880, %r5879};
	selp.f64 	%fd10935, %fd8386, %fd8385, %p4279;
	add.f64 	%fd8387, %fd3486, 0d4010000000000000;
	{
	.reg .b32 %temp; 
	mov.b64 	{%temp, %r5881}, %fd8387;
	}
	and.b32  	%r5882, %r5881, 2146435072;
	setp.ne.s32 	%p4280, %r5882, 2146435072;
	@%p4280 bra 	$L__BB1_2879;
	setp.num.f64 	%p4281, %fd3486, %fd3486;
	@%p4281 bra 	$L__BB1_2877;
	mov.f64 	%fd8388, 0d4010000000000000;
	add.rn.f64 	%fd10935, %fd3486, %fd8388;
	bra.uni 	$L__BB1_2879;
$L__BB1_2877:
	setp.neu.f64 	%p4282, %fd3487, 0d7FF0000000000000;
	@%p4282 bra 	$L__BB1_2879;
	setp.lt.s32 	%p4283, %r743, 0;
	setp.eq.s32 	%p4284, %r567, 1072693248;
	and.b32  	%r5884, %r536, 2147483647;
	setp.ne.s32 	%p4285, %r5884, 1071644672;
	setp.lt.s32 	%p4286, %r536, 0;
	selp.b32 	%r5885, 0, 2146435072, %p4286;
	or.b32  	%r5886, %r5885, -2147483648;
	selp.b32 	%r5887, %r5886, %r5885, %p4285;
	selp.b32 	%r5888, %r5887, %r5885, %p4284;
	selp.b32 	%r5889, %r5888, %r5885, %p4283;
	mov.b32 	%r5890, 0;
	mov.b64 	%fd10935, {%r5890, %r5889};
$L__BB1_2879:
	setp.lt.s32 	%p4287, %r4274, 0;
	setp.eq.s32 	%p4288, %r562, 1062207488;
	setp.eq.f64 	%p4290, %fd3486, 0d3FF0000000000000;
	add.f64 	%fd8389, %fd10935, %fd10935;
	selp.f64 	%fd8390, 0d4000000000000000, %fd8389, %p4290;
	div.rn.f64 	%fd8391, %fd3195, %fd2502;
	mul.f64 	%fd3492, %fd8390, %fd8391;
	{
	.reg .b32 %temp; 
	mov.b64 	{%temp, %r744}, %fd3481;
	}
	abs.f64 	%fd3493, %fd3481;
	{ // callseq 537, 0
	.param .b64 param0;
	st.param.f64 	[param0], %fd3493;
	.param .b64 param1;
	st.param.f64 	[param1], 0d4000000000000000;
	.param .b64 retval0;
	call.uni (retval0), 
	__internal_accurate_pow, 
	(
	param0, 
	param1
	);
	ld.param.f64 	%fd8392, [retval0];
	} // callseq 537
	setp.lt.s32 	%p4291, %r744, 0;
	neg.f64 	%fd8394, %fd8392;
	selp.f64 	%fd8395, %fd8394, %fd8392, %p4288;
	selp.f64 	%fd8396, %fd8395, %fd8392, %p4291;
	setp.eq.f64 	%p4292, %fd3481, 0d0000000000000000;
	selp.b32 	%r5891, %r744, 0, %p4288;
	or.b32  	%r5892, %r5891, 2146435072;
	selp.b32 	%r5893, %r5892, %r5891, %p4287;
	mov.b32 	%r5894, 0;
	mov.b64 	%fd8397, {%r5894, %r5893};
	selp.f64 	%fd10939, %fd8397, %fd8396, %p4292;
	add.f64 	%fd8398, %fd3481, 0d4000000000000000;
	{
	.reg .b32 %temp; 
	mov.b64 	{%temp, %r5895}, %fd8398;
	}
	and.b32  	%r745, %r5895, 2146435072;
	setp.ne.s32 	%p4293, %r745, 2146435072;
	mov.f64 	%fd10936, %fd10939;
	@%p4293 bra 	$L__BB1_2884;
	setp.num.f64 	%p4294, %fd3481, %fd3481;
	@%p4294 bra 	$L__BB1_2882;
	mov.f64 	%fd8399, 0d4000000000000000;
	add.rn.f64 	%fd10936, %fd3481, %fd8399;
	bra.uni 	$L__BB1_2884;
$L__BB1_2882:
	setp.neu.f64 	%p4295, %fd3493, 0d7FF0000000000000;
	mov.f64 	%fd10936, %fd10939;
	@%p4295 bra 	$L__BB1_2884;
	selp.b32 	%r5896, %r561, %r560, %p140;
	selp.b32 	%r5897, %r5896, %r560, %p4291;
	mov.b32 	%r5898, 0;
	mov.b64 	%fd10936, {%r5898, %r5897};
$L__BB1_2884:
	setp.ne.s32 	%p4297, %r704, 2146435072;
	mov.f64 	%fd10937, %fd10940;
	@%p4297 bra 	$L__BB1_2889;
	setp.num.f64 	%p4298, %fd3193, %fd3193;
	@%p4298 bra 	$L__BB1_2887;
	mov.f64 	%fd8400, 0d4000000000000000;
	add.rn.f64 	%fd10937, %fd3193, %fd8400;
	bra.uni 	$L__BB1_2889;
$L__BB1_2887:
	setp.neu.f64 	%p4299, %fd3286, 0d7FF0000000000000;
	mov.f64 	%fd10937, %fd10940;
	@%p4299 bra 	$L__BB1_2889;
	setp.lt.s32 	%p4300, %r703, 0;
	selp.b32 	%r5899, %r561, %r560, %p140;
	selp.b32 	%r5900, %r5899, %r560, %p4300;
	mov.b32 	%r5901, 0;
	mov.b64 	%fd10937, {%r5901, %r5900};
$L__BB1_2889:
	setp.eq.f64 	%p4301, %fd3193, 0d3FF0000000000000;
	setp.lt.s32 	%p4302, %r4274, 0;
	setp.eq.s32 	%p4303, %r562, 1062207488;
	selp.f64 	%fd8401, 0d3FF0000000000000, %fd10937, %p4301;
	setp.eq.f64 	%p4305, %fd3481, 0d3FF0000000000000;
	selp.f64 	%fd8402, 0d3FF0000000000000, %fd10936, %p4305;
	add.f64 	%fd3501, %fd8402, %fd8401;
	{
	.reg .b32 %temp; 
	mov.b64 	{%temp, %r746}, %fd3485;
	}
	abs.f64 	%fd3502, %fd3485;
	{ // callseq 538, 0
	.param .b64 param0;
	st.param.f64 	[param0], %fd3502;
	.param .b64 param1;
	st.param.f64 	[param1], 0d4000000000000000;
	.param .b64 retval0;
	call.uni (retval0), 
	__internal_accurate_pow, 
	(
	param0, 
	param1
	);
	ld.param.f64 	%fd8403, [retval0];
	} // callseq 538
	setp.lt.s32 	%p4306, %r746, 0;
	neg.f64 	%fd8405, %fd8403;
	selp.f64 	%fd8406, %fd8405, %fd8403, %p4303;
	selp.f64 	%fd8407, %fd8406, %fd8403, %p4306;
	setp.eq.f64 	%p4307, %fd3485, 0d0000000000000000;
	selp.b32 	%r5902, %r746, 0, %p4303;
	or.b32  	%r5903, %r5902, 2146435072;
	selp.b32 	%r5904, %r5903, %r5902, %p4302;
	mov.b32 	%r5905, 0;
	mov.b64 	%fd8408, {%r5905, %r5904};
	selp.f64 	%fd10938, %fd8408, %fd8407, %p4307;
	add.f64 	%fd8409, %fd3485, 0d4000000000000000;
	{
	.reg .b32 %temp; 
	mov.b64 	{%temp, %r5906}, %fd8409;
	}
	and.b32  	%r5907, %r5906, 2146435072;
	setp.ne.s32 	%p4308, %r5907, 2146435072;
	@%p4308 bra 	$L__BB1_2894;
	setp.num.f64 	%p4309, %fd3485, %fd3485;
	@%p4309 bra 	$L__BB1_2892;
	mov.f64 	%fd8410, 0d4000000000000000;
	add.rn.f64 	%fd10938, %fd3485, %fd8410;
	bra.uni 	$L__BB1_2894;
$L__BB1_2892:
	setp.neu.f64 	%p4310, %fd3502, 0d7FF0000000000000;
	@%p4310 bra 	$L__BB1_2894;
	selp.b32 	%r5908, %r561, %r560, %p140;
	selp.b32 	%r5909, %r5908, %r560, %p4306;
	mov.b32 	%r5910, 0;
	mov.b64 	%fd10938, {%r5910, %r5909};
$L__BB1_2894:
	setp.ne.s32 	%p4312, %r745, 2146435072;
	setp.eq.f64 	%p4313, %fd3485, 0d3FF0000000000000;
	selp.f64 	%fd8411, 0d3FF0000000000000, %fd10938, %p4313;
	div.rn.f64 	%fd8412, %fd3501, %fd8411;
	add.f64 	%fd8413, %fd8412, %fd8412;
	mov.f64 	%fd8414, 0d3FF0000000000000;
	sub.f64 	%fd8415, %fd8414, %fd8413;
	mul.f64 	%fd3507, %fd3492, %fd8415;
	@%p4312 bra 	$L__BB1_2899;
	setp.num.f64 	%p4314, %fd3481, %fd3481;
	@%p4314 bra 	$L__BB1_2897;
	mov.f64 	%fd8416, 0d4000000000000000;
	add.rn.f64 	%fd10939, %fd3481, %fd8416;
	bra.uni 	$L__BB1_2899;
$L__BB1_2897:
	setp.neu.f64 	%p4315, %fd3493, 0d7FF0000000000000;
	@%p4315 bra 	$L__BB1_2899;
	selp.b32 	%r5911, %r561, %r560, %p140;
	selp.b32 	%r5912, %r5911, %r560, %p4291;
	mov.b32 	%r5913, 0;
	mov.b64 	%fd10939, {%r5913, %r5912};
$L__BB1_2899:
	setp.eq.f64 	%p4317, %fd3481, 0d3FF0000000000000;
	setp.ne.s32 	%p4318, %r704, 2146435072;
	selp.f64 	%fd3511, 0d3FF0000000000000, %fd10939, %p4317;
	@%p4318 bra 	$L__BB1_2904;
	setp.num.f64 	%p4319, %fd3193, %fd3193;
	@%p4319 bra 	$L__BB1_2902;
	mov.f64 	%fd8417, 0d4000000000000000;
	add.rn.f64 	%fd10940, %fd3193, %fd8417;
	bra.uni 	$L__BB1_2904;
$L__BB1_2902:
	setp.neu.f64 	%p4320, %fd3286, 0d7FF0000000000000;
	@%p4320 bra 	$L__BB1_2904;
	setp.lt.s32 	%p4321, %r703, 0;
	selp.b32 	%r5914, %r561, %r560, %p140;
	selp.b32 	%r5915, %r5914, %r560, %p4321;
	mov.b32 	%r5916, 0;
	mov.b64 	%fd10940, {%r5916, %r5915};
$L__BB1_2904:
	setp.eq.f64 	%p4322, %fd3193, 0d3FF0000000000000;
	setp.ne.s32 	%p4323, %r700, 2146435072;
	selp.f64 	%fd8418, 0d3FF0000000000000, %fd10940, %p4322;
	add.f64 	%fd3515, %fd3511, %fd8418;
	@%p4323 bra 	$L__BB1_2909;
	setp.num.f64 	%p4324, %fd3267, %fd3267;
	@%p4324 bra 	$L__BB1_2907;
	mov.f64 	%fd8419, 0d4000000000000000;
	add.rn.f64 	%fd10941, %fd3267, %fd8419;
	bra.uni 	$L__BB1_2909;
$L__BB1_2907:
	setp.neu.f64 	%p4325, %fd3268, 0d7FF0000000000000;
	@%p4325 bra 	$L__BB1_2909;
	setp.lt.s32 	%p4326, %r699, 0;
	selp.b32 	%r5917, %r561, %r560, %p140;
	selp.b32 	%r5918, %r5917, %r560, %p4326;
	mov.b32 	%r5919, 0;
	mov.b64 	%fd10941, {%r5919, %r5918};
$L__BB1_2909:
	setp.eq.f64 	%p4327, %fd3267, 0d3FF0000000000000;
	setp.lt.s32 	%p4328, %r4274, 0;
	setp.eq.s32 	%p4329, %r562, 1062207488;
	add.f64 	%fd8420, %fd10941, 0d3FF0000000000000;
	sqrt.rn.f64 	%fd8421, %fd8420;
	mul.f64 	%fd8422, %fd8421, 0d3FF8000000000000;
	selp.f64 	%fd3519, 0d4000F876CCDF6CDA, %fd8422, %p4327;
	{
	.reg .b32 %temp; 
	mov.b64 	{%temp, %r747}, %fd3519;
	}
	abs.f64 	%fd3520, %fd3519;
	{ // callseq 539, 0
	.param .b64 param0;
	st.param.f64 	[param0], %fd3520;
	.param .b64 param1;
	st.param.f64 	[param1], 0d4000000000000000;
	.param .b64 retval0;
	call.uni (retval0), 
	__internal_accurate_pow, 
	(
	param0, 
	param1
	);
	ld.param.f64 	%fd8423, [retval0];
	} // callseq 539
	setp.lt.s32 	%p4331, %r747, 0;
	neg.f64 	%fd8425, %fd8423;
	selp.f64 	%fd8426, %fd8425, %fd8423, %p4329;
	selp.f64 	%fd8427, %fd8426, %fd8423, %p4331;
	setp.eq.f64 	%p4332, %fd3519, 0d0000000000000000;
	selp.b32 	%r5920, %r747, 0, %p4329;
	or.b32  	%r5921, %r5920, 2146435072;
	selp.b32 	%r5922, %r5921, %r5920, %p4328;
	mov.b32 	%r5923, 0;
	mov.b64 	%fd8428, {%r5923, %r5922};
	selp.f64 	%fd10942, %fd8428, %fd8427, %p4332;
	add.f64 	%fd8429, %fd3519, 0d4000000000000000;
	{
	.reg .b32 %temp; 
	mov.b64 	{%temp, %r5924}, %fd8429;
	}
	and.b32  	%r5925, %r5924, 2146435072;
	setp.ne.s32 	%p4333, %r5925, 2146435072;
	@%p4333 bra 	$L__BB1_2914;
	setp.num.f64 	%p4334, %fd3519, %fd3519;
	@%p4334 bra 	$L__BB1_2912;
	mov.f64 	%fd8430, 0d4000000000000000;
	add.rn.f64 	%fd10942, %fd3519, %fd8430;
	bra.uni 	$L__BB1_2914;
$L__BB1_2912:
	setp.neu.f64 	%p4335, %fd3520, 0d7FF0000000000000;
	@%p4335 bra 	$L__BB1_2914;
	setp.lt.s32 	%p4336, %r747, 0;
	selp.b32 	%r5926, %r561, %r560, %p140;
	selp.b32 	%r5927, %r5926, %r560, %p4336;
	mov.b32 	%r5928, 0;
	mov.b64 	%fd10942, {%r5928, %r5927};
$L__BB1_2914:
	setp.eq.f64 	%p4337, %fd3519, 0d3FF0000000000000;
	selp.f64 	%fd8431, 0d3FF0000000000000, %fd10942, %p4337;
	mul.f64 	%fd8432, %fd3515, 0dC000000000000000;
	div.rn.f64 	%fd3525, %fd8432, %fd8431;
	fma.rn.f64 	%fd8433, %fd3525, 0d3FF71547652B82FE, 0d4338000000000000;
	{
	.reg .b32 %temp; 
	mov.b64 	{%r748, %temp}, %fd8433;
	}
	mov.f64 	%fd8434, 0dC338000000000000;
	add.rn.f64 	%fd8435, %fd8433, %fd8434;
	fma.rn.f64 	%fd8436, %fd8435, 0dBFE62E42FEFA39EF, %fd3525;
	fma.rn.f64 	%fd8437, %fd8435, 0dBC7ABC9E3B39803F, %fd8436;
	fma.rn.f64 	%fd8438, %fd8437, 0d3E5ADE1569CE2BDF, 0d3E928AF3FCA213EA;
	fma.rn.f64 	%fd8439, %fd8438, %fd8437, 0d3EC71DEE62401315;
	fma.rn.f64 	%fd8440, %fd8439, %fd8437, 0d3EFA01997C89EB71;
	fma.rn.f64 	%fd8441, %fd8440, %fd8437, 0d3F2A01A014761F65;
	fma.rn.f64 	%fd8442, %fd8441, %fd8437, 0d3F56C16C1852B7AF;
	fma.rn.f64 	%fd8443, %fd8442, %fd8437, 0d3F81111111122322;
	fma.rn.f64 	%fd8444, %fd8443, %fd8437, 0d3FA55555555502A1;
	fma.rn.f64 	%fd8445, %fd8444, %fd8437, 0d3FC5555555555511;
	fma.rn.f64 	%fd8446, %fd8445, %fd8437, 0d3FE000000000000B;
	fma.rn.f64 	%fd8447, %fd8446, %fd8437, 0d3FF0000000000000;
	fma.rn.f64 	%fd8448, %fd8447, %fd8437, 0d3FF0000000000000;
	{
	.reg .b32 %temp; 
	mov.b64 	{%r749, %temp}, %fd8448;
	}
	{
	.reg .b32 %temp; 
	mov.b64 	{%temp, %r750}, %fd8448;
	}
	shl.b32 	%r5929, %r748, 20;
	add.s32 	%r5930, %r5929, %r750;
	mov.b64 	%fd10943, {%r749, %r5930};
	{
	.reg .b32 %temp; 
	mov.b64 	{%temp, %r5931}, %fd3525;
	}
	mov.b32 	%f70, %r5931;
	abs.f32 	%f28, %f70;
	setp.lt.f32 	%p4338, %f28, 0f4086232B;
	@%p4338 bra 	$L__BB1_2917;
	setp.lt.f64 	%p4339, %fd3525, 0d0000000000000000;
	add.f64 	%fd8449, %fd3525, 0d7FF0000000000000;
	selp.f64 	%fd10943, 0d0000000000000000, %fd8449, %p4339;
	setp.geu.f32 	%p4340, %f28, 0f40874800;
	@%p4340 bra 	$L__BB1_2917;
	shr.u32 	%r5932, %r748, 31;
	add.s32 	%r5933, %r748, %r5932;
	shr.s32 	%r5934, %r5933, 1;
	shl.b32 	%r5935, %r5934, 20;
	add.s32 	%r5936, %r750, %r5935;
	mov.b64 	%fd8450, {%r749, %r5936};
	sub.s32 	%r5937, %r748, %r5934;
	shl.b32 	%r5938, %r5937, 20;
	add.s32 	%r5939, %r5938, 1072693248;
	mov.b32 	%r5940, 0;
	mov.b64 	%fd8451, {%r5940, %r5939};
	mul.f64 	%fd10943, %fd8451, %fd8450;
$L__BB1_2917:
	mul.f64 	%fd8452, %fd3507, %fd10943;
	mul.f64 	%fd8453, %fd8452, 0dBFD87DB97BC71F63;
	fma.rn.f64 	%fd8454, %fd2846, 0d3FB8000000000000, %fd11209;
	fma.rn.f64 	%fd8455, %fd3189, 0d3FD2000000000000, %fd8454;
	mul.f64 	%fd3530, %fd2511, %fd8455;
	mul.f64 	%fd8456, %fd3306, 0dBFD87DB97BC71F63;
	mul.f64 	%fd3531, %fd2511, %fd8456;
	mul.f64 	%fd3532, %fd2511, %fd3194;
	mul.f64 	%fd8457, %fd3411, 0dBFD87DB97BC71F63;
	mul.f64 	%fd3533, %fd2511, %fd8457;
	fma.rn.f64 	%fd8458, %fd2848, 0d3FB8000000000000, %fd11205;
	fma.rn.f64 	%fd8459, %fd3191, 0d3FD2000000000000, %fd8458;
	mul.f64 	%fd3534, %fd2511, %fd8459;
	mul.f64 	%fd3535, %fd2511, %fd8453;
	fma.rn.f64 	%fd8461, %fd7757, 0d3FEC23E39189614C, %fd11210;
	mul.f64 	%fd8464, %fd8102, 0d400A37B2A108BD3C;
	sub.f64 	%fd8465, %fd8461, %fd8464;
	fma.rn.f64 	%fd3536, %fd3530, 0d400A912FE408DB10, %fd8465;
	fma.rn.f64 	%fd8467, %fd7759, 0d3FEC23E39189614C, %fd11208;
	mul.f64 	%fd8470, %fd8104, 0d400A37B2A108BD3C;
	sub.f64 	%fd8471, %fd8467, %fd8470;
	fma.rn.f64 	%fd3537, %fd3532, 0d400A912FE408DB10, %fd8471;
	fma.rn.f64 	%fd8473, %fd7761, 0d3FEC23E39189614C, %fd11206;
	mul.f64 	%fd8476, %fd8106, 0d400A37B2A108BD3C;
	sub.f64 	%fd8477, %fd8473, %fd8476;
	fma.rn.f64 	%fd3538, %fd3534, 0d400A912FE408DB10, %fd8477;
	fma.rn.f64 	%fd3539, %fd2511, 0d3FED89D89D89D89E, %fd2509;
	setp.geu.f64 	%p4341, %fd3539, %fd2512;
	@%p4341 bra 	$L__BB1_2946;
	ld.param.u32 	%r7973, [_Z13distributor_PdPdS_S_iii_param_5];
	setp.lt.s32 	%p4379, %r7973, 1;
	sub.f64 	%fd3540, %fd2512, %fd3539;
	mov.f64 	%fd10949, 0d0000000000000000;
	@%p4379 bra 	$L__BB1_2945;
	setp.eq.s32 	%p4380, %r541, 0;
	{
	.reg .b32 %temp; 
	mov.b64 	{%temp, %r751}, %fd3540;
	}
	abs.f64 	%fd3541, %fd3540;
	mov.f64 	%fd10949, 0d0000000000000000;
	mov.b32 	%r8164, 0;
	@%p4380 bra 	$L__BB1_2936;
	mov.f64 	%fd10949, 0d0000000000000000;
	mov.b32 	%r8163, 0;
$L__BB1_2921:
	setp.neu.f64 	%p4381, %fd3540, 0d0000000000000000;
	setp.lt.s32 	%p4382, %r751, 0;
	mul.wide.u32 	%rd960, %r8163, 8;
	add.s64 	%rd240, %rd284, %rd960;
	ld.f64 	%fd3543, [%rd240];
	add.s32 	%r5992, %r8163, 1;
	cvt.rn.f64.u32 	%fd3544, %r5992;
	{
	.reg .b32 %temp; 
	mov.b64 	{%temp, %r753}, %fd3544;
	}
	shr.u32 	%r5993, %r753, 20;
	and.b32  	%r5994, %r5993, 2047;
	add.s32 	%r5995, %r5994, -1012;
	mov.b64 	%rd961, %fd3544;
	shl.b64 	%rd962, %rd961, %r5995;
	setp.eq.s64 	%p4383, %rd962, -9223372036854775808;
	{ // callseq 543, 0
	.param .b64 param0;
	st.param.f64 	[param0], %fd3541;
	.param .b64 param1;
	st.param.f64 	[param1], %fd3544;
	.param .b64 retval0;
	call.uni (retval0), 
	__internal_accurate_pow, 
	(
	param0, 
	param1
	);
	ld.param.f64 	%fd8504, [retval0];
	} // callseq 543
	and.pred  	%p196, %p4382, %p4383;
	neg.f64 	%fd8506, %fd8504;
	selp.f64 	%fd10946, %fd8506, %fd8504, %p196;
	@%p4381 bra 	$L__BB1_2923;
	selp.b32 	%r5996, %r751, 0, %p4383;
	setp.lt.s32 	%p4385, %r753, 0;
	or.b32  	%r5997, %r5996, 2146435072;
	selp.b32 	%r5998, %r5997, %r5996, %p4385;
	mov.b32 	%r5999, 0;
	mov.b64 	%fd10946, {%r5999, %r5998};
$L__BB1_2923:
	add.f64 	%fd8507, %fd3540, %fd3544;
	{
	.reg .b32 %temp; 
	mov.b64 	{%temp, %r6000}, %fd8507;
	}
	and.b32  	%r6001, %r6000, 2146435072;
	setp.ne.s32 	%p4386, %r6001, 2146435072;
	@%p4386 bra 	$L__BB1_2928;
	setp.num.f64 	%p4387, %fd3540, %fd3540;
	@%p4387 bra 	$L__BB1_2926;
	add.rn.f64 	%fd10946, %fd3540, %fd3544;
	bra.uni 	$L__BB1_2928;
$L__BB1_2926:
	setp.neu.f64 	%p4388, %fd3541, 0d7FF0000000000000;
	@%p4388 bra 	$L__BB1_2928;
	setp.lt.s32 	%p4389, %r753, 0;
	selp.b32 	%r6002, 0, 2146435072, %p4389;
	and.b32  	%r6003, %r753, 2147483647;
	setp.ne.s32 	%p4390, %r6003, 1071644672;
	or.b32  	%r6004, %r6002, -2147483648;
	selp.b32 	%r6005, %r6004, %r6002, %p4390;
	selp.b32 	%r6006, %r6005, %r6002, %p196;
	mov.b32 	%r6007, 0;
	mov.b64 	%fd10946, {%r6007, %r6006};
$L__BB1_2928:
	setp.eq.f64 	%p4391, %fd3540, 0d3FF0000000000000;
	setp.neu.f64 	%p4392, %fd3540, 0d0000000000000000;
	setp.lt.s32 	%p4393, %r751, 0;
	selp.f64 	%fd8508, 0d3FF0000000000000, %fd10946, %p4391;
	div.rn.f64 	%fd8509, %fd3543, %fd3544;
	fma.rn.f64 	%fd3551, %fd8509, %fd8508, %fd10949;
	ld.f64 	%fd3552, [%rd240+8];
	add.s32 	%r8163, %r8163, 2;
	cvt.rn.f64.u32 	%fd3553, %r8163;
	{
	.reg .b32 %temp; 
	mov.b64 	{%temp, %r755}, %fd3553;
	}
	shr.u32 	%r6008, %r755, 20;
	and.b32  	%r6009, %r6008, 2047;
	add.s32 	%r6010, %r6009, -1012;
	mov.b64 	%rd963, %fd3553;
	shl.b64 	%rd964, %rd963, %r6010;
	setp.eq.s64 	%p4394, %rd964, -9223372036854775808;
	{ // callseq 544, 0
	.param .b64 param0;
	st.param.f64 	[param0], %fd3541;
	.param .b64 param1;
	st.param.f64 	[param1], %fd3553;
	.param .b64 retval0;
	call.uni (retval0), 
	__internal_accurate_pow, 
	(
	param0, 
	param1
	);
	ld.param.f64 	%fd8510, [retval0];
	} // callseq 544
	and.pred  	%p197, %p4393, %p4394;
	neg.f64 	%fd8512, %fd8510;
	selp.f64 	%fd10948, %fd8512, %fd8510, %p197;
	@%p4392 bra 	$L__BB1_2930;
	selp.b32 	%r6011, %r751, 0, %p4394;
	setp.lt.s32 	%p4396, %r755, 0;
	or.b32  	%r6012, %r6011, 2146435072;
	selp.b32 	%r6013, %r6012, %r6011, %p4396;
	mov.b32 	%r6014, 0;
	mov.b64 	%fd10948, {%r6014, %r6013};
$L__BB1_2930:
	add.f64 	%fd8513, %fd3540, %fd3553;
	{
	.reg .b32 %temp; 
	mov.b64 	{%temp, %r6015}, %fd8513;
	}
	and.b32  	%r6016, %r6015, 2146435072;
	setp.ne.s32 	%p4397, %r6016, 2146435072;
	@%p4397 bra 	$L__BB1_2935;
	setp.nan.f64 	%p4398, %fd3540, %fd3540;
	@%p4398 bra 	$L__BB1_2934;
	setp.neu.f64 	%p4399, %fd3541, 0d7FF0000000000000;
	@%p4399 bra 	$L__BB1_2935;
	setp.lt.s32 	%p4400, %r755, 0;
	selp.b32 	%r6017, 0, 2146435072, %p4400;
	and.b32  	%r6018, %r755, 2147483647;
	setp.ne.s32 	%p4401, %r6018, 1071644672;
	or.b32  	%r6019, %r6017, -2147483648;
	selp.b32 	%r6020, %r6019, %r6017, %p4401;
	selp.b32 	%r6021, %r6020, %r6017, %p197;
	mov.b32 	%r6022, 0;
	mov.b64 	%fd10948, {%r6022, %r6021};
	bra.uni 	$L__BB1_2935;
$L__BB1_2934:
	add.rn.f64 	%fd10948, %fd3540, %fd3553;
$L__BB1_2935:
	setp.eq.f64 	%p4402, %fd3540, 0d3FF0000000000000;
	selp.f64 	%fd8514, 0d3FF0000000000000, %fd10948, %p4402;
	div.rn.f64 	%fd8515, %fd3552, %fd3553;
	fma.rn.f64 	%fd10949, %fd8515, %fd8514, %fd3551;
	setp.ne.s32 	%p4403, %r8163, %r540;
	mov.u32 	%r8164, %r540;
	@%p4403 bra 	$L__BB1_2921;
$L__BB1_2936:
	setp.eq.s32 	%p4404, %r542, 0;
	@%p4404 bra 	$L__BB1_2945;
	setp.neu.f64 	%p4405, %fd3540, 0d0000000000000000;
	setp.lt.s32 	%p4406, %r751, 0;
	mul.wide.u32 	%rd965, %r8164, 8;
	add.s64 	%rd966, %rd284, %rd965;
	ld.f64 	%fd3563, [%rd966];
	add.s32 	%r6023, %r8164, 1;
	cvt.rn.f64.u32 	%fd3564, %r6023;
	{
	.reg .b32 %temp; 
	mov.b64 	{%temp, %r757}, %fd3564;
	}
	shr.u32 	%r6024, %r757, 20;
	and.b32  	%r6025, %r6024, 2047;
	add.s32 	%r6026, %r6025, -1012;
	mov.b64 	%rd967, %fd3564;
	shl.b64 	%rd968, %rd967, %r6026;
	setp.eq.s64 	%p4407, %rd968, -9223372036854775808;
	{ // callseq 545, 0
	.param .b64 param0;
	st.param.f64 	[param0], %fd3541;
	.param .b64 param1;
	st.param.f64 	[param1], %fd3564;
	.param .b64 retval0;
	call.uni (retval0), 
	__internal_accurate_pow, 
	(
	param0, 
	param1
	);
	ld.param.f64 	%fd8516, [retval0];
	} // callseq 545
	and.pred  	%p198, %p4406, %p4407;
	neg.f64 	%fd8518, %fd8516;
	selp.f64 	%fd10952, %fd8518, %fd8516, %p198;
	@%p4405 bra 	$L__BB1_2939;
	setp.eq.s64 	%p4408, %rd968, -9223372036854775808;
	selp.b32 	%r6027, %r751, 0, %p4408;
	setp.lt.s32 	%p4409, %r757, 0;
	or.b32  	%r6028, %r6027, 2146435072;
	selp.b32 	%r6029, %r6028, %r6027, %p4409;
	mov.b32 	%r6030, 0;
	mov.b64 	%fd10952, {%r6030, %r6029};
$L__BB1_2939:
	add.f64 	%fd8519, %fd3540, %fd3564;
	{
	.reg .b32 %temp; 
	mov.b64 	{%temp, %r6031}, %fd8519;
	}
	and.b32  	%r6032, %r6031, 2146435072;
	setp.ne.s32 	%p4410, %r6032, 2146435072;
	@%p4410 bra 	$L__BB1_2944;
	setp.nan.f64 	%p4411, %fd3540, %fd3540;
	@%p4411 bra 	$L__BB1_2943;
	setp.neu.f64 	%p4412, %fd3541, 0d7FF0000000000000;
	@%p4412 bra 	$L__BB1_2944;
	setp.lt.s32 	%p4413, %r757, 0;
	selp.b32 	%r6033, 0, 2146435072, %p4413;
	and.b32  	%r6034, %r757, 2147483647;
	setp.ne.s32 	%p4414, %r6034, 1071644672;
	or.b32  	%r6035, %r6033, -2147483648;
	selp.b32 	%r6036, %r6035, %r6033, %p4414;
	selp.b32 	%r6037, %r6036, %r6033, %p198;
	mov.b32 	%r6038, 0;
	mov.b64 	%fd10952, {%r6038, %r6037};
	bra.uni 	$L__BB1_2944;
$L__BB1_2943:
	add.rn.f64 	%fd10952, %fd3540, %fd3564;
$L__BB1_2944:
	setp.eq.f64 	%p4415, %fd3540, 0d3FF0000000000000;
	selp.f64 	%fd8520, 0d3FF0000000000000, %fd10952, %p4415;
	div.rn.f64 	%fd8521, %fd3563, %fd3564;
	fma.rn.f64 	%fd10949, %fd8521, %fd8520, %fd10949;
$L__BB1_2945:
	sub.f64 	%fd10964, %fd2510, %fd10949;
	bra.uni 	$L__BB1_2974;
$L__BB1_2946:
	ld.param.u32 	%r7972, [_Z13distributor_PdPdS_S_iii_param_5];
	setp.lt.s32 	%p4342, %r7972, 1;
	sub.f64 	%fd3574, %fd3539, %fd2512;
	mov.f64 	%fd10959, 0d0000000000000000;
	@%p4342 bra 	$L__BB1_2973;
	setp.eq.s32 	%p4343, %r541, 0;
	{
	.reg .b32 %temp; 
	mov.b64 	{%temp, %r758}, %fd3574;
	}
	abs.f64 	%fd3575, %fd3574;
	mov.f64 	%fd10959, 0d0000000000000000;
	mov.b32 	%r8166, 0;
	@%p4343 bra 	$L__BB1_2964;
	mov.f64 	%fd10959, 0d0000000000000000;
	mov.b32 	%r8165, 0;
$L__BB1_2949:
	setp.neu.f64 	%p4344, %fd3574, 0d0000000000000000;
	setp.lt.s32 	%p4345, %r758, 0;
	mul.wide.u32 	%rd951, %r8165, 8;
	add.s64 	%rd244, %rd284, %rd951;
	ld.f64 	%fd3577, [%rd244];
	add.s32 	%r5943, %r8165, 1;
	cvt.rn.f64.u32 	%fd3578, %r5943;
	{
	.reg .b32 %temp; 
	mov.b64 	{%temp, %r760}, %fd3578;
	}
	shr.u32 	%r5944, %r760, 20;
	and.b32  	%r5945, %r5944, 2047;
	add.s32 	%r5946, %r5945, -1012;
	mov.b64 	%rd952, %fd3578;
	shl.b64 	%rd953, %rd952, %r5946;
	setp.eq.s64 	%p4346, %rd953, -9223372036854775808;
	{ // callseq 540, 0
	.param .b64 param0;
	st.param.f64 	[param0], %fd3575;
	.param .b64 param1;
	st.param.f64 	[param1], %fd3578;
	.param .b64 retval0;
	call.uni (retval0), 
	__internal_accurate_pow, 
	(
	param0, 
	param1
	);
	ld.param.f64 	%fd8482, [retval0];
	} // callseq 540
	and.pred  	%p199, %p4345, %p4346;
	neg.f64 	%fd8484, %fd8482;
	selp.f64 	%fd10956, %fd8484, %fd8482, %p199;
	@%p4344 bra 	$L__BB1_2951;
	setp.eq.s64 	%p4347, %rd953, -9223372036854775808;
	selp.b32 	%r5947, %r758, 0, %p4347;
	setp.lt.s32 	%p4348, %r760, 0;
	or.b32  	%r5948, %r5947, 2146435072;
	selp.b32 	%r5949, %r5948, %r5947, %p4348;
	mov.b32 	%r5950, 0;
	mov.b64 	%fd10956, {%r5950, %r5949};
$L__BB1_2951:
	add.f64 	%fd8485, %fd3574, %fd3578;
	{
	.reg .b32 %temp; 
	mov.b64 	{%temp, %r5951}, %fd8485;
	}
	and.b32  	%r5952, %r5951, 2146435072;
	setp.ne.s32 	%p4349, %r5952, 2146435072;
	@%p4349 bra 	$L__BB1_2956;
	setp.num.f64 	%p4350, %fd3574, %fd3574;
	@%p4350 bra 	$L__BB1_2954;
	add.rn.f64 	%fd10956, %fd3574, %fd3578;
	bra.uni 	$L__BB1_2956;
$L__BB1_2954:
	setp.neu.f64 	%p4351, %fd3575, 0d7FF0000000000000;
	@%p4351 bra 	$L__BB1_2956;
	setp.lt.s32 	%p4352, %r760, 0;
	selp.b32 	%r5953, 0, 2146435072, %p4352;
	and.b32  	%r5954, %r760, 2147483647;
	setp.ne.s32 	%p4353, %r5954, 1071644672;
	or.b32  	%r5955, %r5953, -2147483648;
	selp.b32 	%r5956, %r5955, %r5953, %p4353;
	selp.b32 	%r5957, %r5956, %r5953, %p199;
	mov.b32 	%r5958, 0;
	mov.b64 	%fd10956, {%r5958, %r5957};
$L__BB1_2956:
	setp.eq.f64 	%p4354, %fd3574, 0d3FF0000000000000;
	setp.neu.f64 	%p4355, %fd3574, 0d0000000000000000;
	setp.lt.s32 	%p4356, %r758, 0;
	selp.f64 	%fd8486, 0d3FF0000000000000, %fd10956, %p4354;
	div.rn.f64 	%fd8487, %fd3577, %fd3578;
	fma.rn.f64 	%fd3585, %fd8487, %fd8486, %fd10959;
	ld.f64 	%fd3586, [%rd244+8];
	add.s32 	%r8165, %r8165, 2;
	cvt.rn.f64.u32 	%fd3587, %r8165;
	{
	.reg .b32 %temp; 
	mov.b64 	{%temp, %r762}, %fd3587;
	}
	shr.u32 	%r5959, %r762, 20;
	and.b32  	%r5960, %r5959, 2047;
	add.s32 	%r5961, %r5960, -1012;
	mov.b64 	%rd954, %fd3587;
	shl.b64 	%rd955, %rd954, %r5961;
	setp.eq.s64 	%p4357, %rd955, -9223372036854775808;
	{ // callseq 541, 0
	.param .b64 param0;
	st.param.f64 	[param0], %fd3575;
	.param .b64 param1;
	st.param.f64 	[param1], %fd3587;
	.param .b64 retval0;
	call.uni (retval0), 
	__internal_accurate_pow, 
	(
	param0, 
	param1
	);
	ld.param.f64 	%fd8488, [retval0];
	} // callseq 541
	and.pred  	%p200, %p4356, %p4357;
	neg.f64 	%fd8490, %fd8488;
	selp.f64 	%fd10958, %fd8490, %fd8488, %p200;
	@%p4355 bra 	$L__BB1_2958;
	setp.eq.s64 	%p4358, %rd955, -9223372036854775808;
	selp.b32 	%r5962, %r758, 0, %p4358;
	setp.lt.s32 	%p4359, %r762, 0;
	or.b32  	%r5963, %r5962, 2146435072;
	selp.b32 	%r5964, %r5963, %r5962, %p4359;
	mov.b32 	%r5965, 0;
	mov.b64 	%fd10958, {%r5965, %r5964};
$L__BB1_2958:
	add.f64 	%fd8491, %fd3574, %fd3587;
	{
	.reg .b32 %temp; 
	mov.b64 	{%temp, %r5966}, %fd8491;
	}
	and.b32  	%r5967, %r5966, 2146435072;
	setp.ne.s32 	%p4360, %r5967, 2146435072;
	@%p4360 bra 	$L__BB1_2963;
	setp.nan.f64 	%p4361, %fd3574, %fd3574;
	@%p4361 bra 	$L__BB1_2962;
	setp.neu.f64 	%p4362, %fd3575, 0d7FF0000000000000;
	@%p4362 bra 	$L__BB1_2963;
	setp.lt.s32 	%p4363, %r762, 0;
	selp.b32 	%r5968, 0, 2146435072, %p4363;
	and.b32  	%r5969, %r762, 2147483647;
	setp.ne.s32 	%p4364, %r5969, 1071644672;
	or.b32  	%r5970, %r5968, -2147483648;
	selp.b32 	%r5971, %r5970, %r5968, %p4364;
	selp.b32 	%r5972, %r5971, %r5968, %p200;
	mov.b32 	%r5973, 0;
	mov.b64 	%fd10958, {%r5973, %r5972};
	bra.uni 	$L__BB1_2963;
$L__BB1_2962:
	add.rn.f64 	%fd10958, %fd3574, %fd3587;
$L__BB1_2963:
	setp.eq.f64 	%p4365, %fd3574, 0d3FF0000000000000;
	selp.f64 	%fd8492, 0d3FF0000000000000, %fd10958, %p4365;
	div.rn.f64 	%fd8493, %fd3586, %fd3587;
	fma.rn.f64 	%fd10959, %fd8493, %fd8492, %fd3585;
	setp.ne.s32 	%p4366, %r8165, %r540;
	mov.u32 	%r8166, %r540;
	@%p4366 bra 	$L__BB1_2949;
$L__BB1_2964:
	setp.eq.s32 	%p4367, %r542, 0;
	@%p4367 bra 	$L__BB1_2973;
	setp.neu.f64 	%p4368, %fd3574, 0d0000000000000000;
	setp.lt.s32 	%p4369, %r758, 0;
	mul.wide.u32 	%rd956, %r8166, 8;
	add.s64 	%rd957, %rd284, %rd956;
	ld.f64 	%fd3597, [%rd957];
	add.s32 	%r5974, %r8166, 1;
	cvt.rn.f64.u32 	%fd3598, %r5974;
	{
	.reg .b32 %temp; 
	mov.b64 	{%temp, %r764}, %fd3598;
	}
	shr.u32 	%r5975, %r764, 20;
	and.b32  	%r5976, %r5975, 2047;
	add.s32 	%r5977, %r5976, -1012;
	mov.b64 	%rd958, %fd3598;
	shl.b64 	%rd959, %rd958, %r5977;
	setp.eq.s64 	%p4370, %rd959, -9223372036854775808;
	{ // callseq 542, 0
	.param .b64 param0;
	st.param.f64 	[param0], %fd3575;
	.param .b64 param1;
	st.param.f64 	[param1], %fd3598;
	.param .b64 retval0;
	call.uni (retval0), 
	__internal_accurate_pow, 
	(
	param0, 
	param1
	);
	ld.param.f64 	%fd8494, [retval0];
	} // callseq 542
	and.pred  	%p201, %p4369, %p4370;
	neg.f64 	%fd8496, %fd8494;
	selp.f64 	%fd10962, %fd8496, %fd8494, %p201;
	@%p4368 bra 	$L__BB1_2967;
	setp.eq.s64 	%p4371, %rd959, -9223372036854775808;
	selp.b32 	%r5978, %r758, 0, %p4371;
	setp.lt.s32 	%p4372, %r764, 0;
	or.b32  	%r5979, %r5978, 2146435072;
	selp.b32 	%r5980, %r5979, %r5978, %p4372;
	mov.b32 	%r5981, 0;
	mov.b64 	%fd10962, {%r5981, %r5980};
$L__BB1_2967:
	add.f64 	%fd8497, %fd3574, %fd3598;
	{
	.reg .b32 %temp; 
	mov.b64 	{%temp, %r5982}, %fd8497;
	}
	and.b32  	%r5983, %r5982, 2146435072;
	setp.ne.s32 	%p4373, %r5983, 2146435072;
	@%p4373 bra 	$L__BB1_2972;
	setp.nan.f64 	%p4374, %fd3574, %fd3574;
	@%p4374 bra 	$L__BB1_2971;
	setp.neu.f64 	%p4375, %fd3575, 0d7FF0000000000000;
	@%p4375 bra 	$L__BB1_2972;
	setp.lt.s32 	%p4376, %r764, 0;
	selp.b32 	%r5984, 0, 2146435072, %p4376;
	and.b32  	%r5985, %r764, 2147483647;
	setp.ne.s32 	%p4377, %r5985, 1071644672;
	or.b32  	%r5986, %r5984, -2147483648;
	selp.b32 	%r5987, %r5986, %r5984, %p4377;
	selp.b32 	%r5988, %r5987, %r5984, %p201;
	mov.b32 	%r5989, 0;
	mov.b64 	%fd10962, {%r5989, %r5988};
	bra.uni 	$L__BB1_2972;
$L__BB1_2971:
	add.rn.f64 	%fd10962, %fd3574, %fd3598;
$L__BB1_2972:
	setp.eq.f64 	%p4378, %fd3574, 0d3FF0000000000000;
	selp.f64 	%fd8498, 0d3FF0000000000000, %fd10962, %p4378;
	div.rn.f64 	%fd8499, %fd3597, %fd3598;
	fma.rn.f64 	%fd10959, %fd8499, %fd8498, %fd10959;
$L__BB1_2973:
	add.f64 	%fd10964, %fd2510, %fd10959;
$L__BB1_2974:
	setp.lt.s32 	%p4416, %r4274, 0;
	setp.eq.s32 	%p4417, %r562, 1062207488;
	sub.f64 	%fd3609, %fd3536, %fd10964;
	div.rn.f64 	%fd3610, %fd3538, 0d4020A1C833FFF0AA;
	{
	.reg .b32 %temp; 
	mov.b64 	{%temp, %r765}, %fd3610;
	}
	abs.f64 	%fd3611, %fd3610;
	{ // callseq 546, 0
	.param .b64 param0;
	st.param.f64 	[param0], %fd3611;
	.param .b64 param1;
	st.param.f64 	[param1], 0d4000000000000000;
	.param .b64 retval0;
	call.uni (retval0), 
	__internal_accurate_pow, 
	(
	param0, 
	param1
	);
	ld.param.f64 	%fd8522, [retval0];
	} // callseq 546
	setp.lt.s32 	%p4419, %r765, 0;
	neg.f64 	%fd8524, %fd8522;
	selp.f64 	%fd8525, %fd8524, %fd8522, %p4417;
	selp.f64 	%fd8526, %fd8525, %fd8522, %p4419;
	setp.eq.f64 	%p4420, %fd3610, 0d0000000000000000;
	selp.b32 	%r6039, %r765, 0, %p4417;
	or.b32  	%r6040, %r6039, 2146435072;
	selp.b32 	%r6041, %r6040, %r6039, %p4416;
	mov.b32 	%r6042, 0;
	mov.b64 	%fd8527, {%r6042, %r6041};
	selp.f64 	%fd11028, %fd8527, %fd8526, %p4420;
	add.f64 	%fd8528, %fd3610, 0d4000000000000000;
	{
	.reg .b32 %temp; 
	mov.b64 	{%temp, %r6043}, %fd8528;
	}
	and.b32  	%r766, %r6043, 2146435072;
	setp.ne.s32 	%p4421, %r766, 2146435072;
	mov.f64 	%fd10965, %fd11028;
	@%p4421 bra 	$L__BB1_2979;
	setp.num.f64 	%p4422, %fd3610, %fd3610;
	@%p4422 bra 	$L__BB1_2977;
	mov.f64 	%fd8529, 0d4000000000000000;
	add.rn.f64 	%fd10965, %fd3610, %fd8529;
	bra.uni 	$L__BB1_2979;
$L__BB1_2977:
	setp.neu.f64 	%p4423, %fd3611, 0d7FF0000000000000;
	mov.f64 	%fd10965, %fd11028;
	@%p4423 bra 	$L__BB1_2979;
	setp.lt.s32 	%p4424, %r765, 0;
	selp.b32 	%r6044, %r561, %r560, %p140;
	selp.b32 	%r6045, %r6044, %r560, %p4424;
	mov.b32 	%r6046, 0;
	mov.b64 	%fd10965, {%r6046, %r6045};
$L__BB1_2979:
	setp.lt.s32 	%p4425, %r536, 0;
	setp.eq.s32 	%p4426, %r567, 1072693248;
	setp.eq.f64 	%p4427, %fd3610, 0d3FF0000000000000;
	add.f64 	%fd8530, %fd10965, 0d3FF0000000000000;
	sqrt.rn.f64 	%fd8531, %fd8530;
	mul.f64 	%fd8532, %fd8531, 0d3FF8000000000000;
	selp.f64 	%fd3616, 0d4000F876CCDF6CDA, %fd8532, %p4427;
	{
	.reg .b32 %temp; 
	mov.b64 	{%temp, %r767}, %fd3616;
	}
	abs.f64 	%fd3617, %fd3616;
	{ // callseq 547, 0
	.param .b64 param0;
	st.param.f64 	[param0], %fd3617;
	.param .b64 param1;
	st.param.f64 	[param1], 0d4010000000000000;
	.param .b64 retval0;
	call.uni (retval0), 
	__internal_accurate_pow, 
	(
	param0, 
	param1
	);
	ld.param.f64 	%fd8533, [retval0];
	} // callseq 547
	setp.lt.s32 	%p4428, %r767, 0;
	neg.f64 	%fd8535, %fd8533;
	selp.f64 	%fd8536, %fd8535, %fd8533, %p4426;
	selp.f64 	%fd8537, %fd8536, %fd8533, %p4428;
	setp.eq.f64 	%p4429, %fd3616, 0d0000000000000000;
	selp.b32 	%r6048, %r767, 0, %p4426;
	or.b32  	%r6049, %r6048, 2146435072;
	selp.b32 	%r6050, %r6049, %r6048, %p4425;
	mov.b32 	%r6051, 0;
	mov.b64 	%fd8538, {%r6051, %r6050};
	selp.f64 	%fd10966, %fd8538, %fd8537, %p4429;
	add.f64 	%fd8539, %fd3616, 0d4010000000000000;
	{
	.reg .b32 %temp; 
	mov.b64 	{%temp, %r6052}, %fd8539;
	}
	and.b32  	%r6053, %r6052, 2146435072;
	setp.ne.s32 	%p4430, %r6053, 2146435072;
	@%p4430 bra 	$L__BB1_2984;
	setp.num.f64 	%p4431, %fd3616, %fd3616;
	@%p4431 bra 	$L__BB1_2982;
	mov.f64 	%fd8540, 0d4010000000000000;
	add.rn.f64 	%fd10966, %fd3616, %fd8540;
	bra.uni 	$L__BB1_2984;
$L__BB1_2982:
	setp.neu.f64 	%p4432, %fd3617, 0d7FF0000000000000;
	@%p4432 bra 	$L__BB1_2984;
	setp.lt.s32 	%p4433, %r767, 0;
	setp.eq.s32 	%p4434, %r567, 1072693248;
	and.b32  	%r6055, %r536, 2147483647;
	setp.ne.s32 	%p4435, %r6055, 1071644672;
	setp.lt.s32 	%p4436, %r536, 0;
	selp.b32 	%r6056, 0, 2146435072, %p4436;
	or.b32  	%r6057, %r6056, -2147483648;
	selp.b32 	%r6058, %r6057, %r6056, %p4435;
	selp.b32 	%r6059, %r6058, %r6056, %p4434;
	selp.b32 	%r6060, %r6059, %r6056, %p4433;
	mov.b32 	%r6061, 0;
	mov.b64 	%fd10966, {%r6061, %r6060};
$L__BB1_2984:
	setp.lt.s32 	%p4437, %r4274, 0;
	setp.eq.s32 	%p4438, %r562, 1062207488;
	setp.eq.f64 	%p4440, %fd3616, 0d3FF0000000000000;
	selp.f64 	%fd8541, 0d3FF0000000000000, %fd10966, %p4440;
	div.rn.f64 	%fd8542, %fd2501, %fd8541;
	mul.f64 	%fd3622, %fd8542, 0d4010000000000000;
	{
	.reg .b32 %temp; 
	mov.b64 	{%temp, %r768}, %fd3609;
	}
	abs.f64 	%fd3623, %fd3609;
	{ // callseq 548, 0
	.param .b64 param0;
	st.param.f64 	[param0], %fd3623;
	.param .b64 param1;
	st.param.f64 	[param1], 0d4000000000000000;
	.param .b64 retval0;
	call.uni (retval0), 
	__internal_accurate_pow, 
	(
	param0, 
	param1
	);
	ld.param.f64 	%fd8543, [retval0];
	} // callseq 548
	setp.lt.s32 	%p4441, %r768, 0;
	neg.f64 	%fd8545, %fd8543;
	selp.f64 	%fd8546, %fd8545, %fd8543, %p4438;
	selp.f64 	%fd8547, %fd8546, %fd8543, %p4441;
	setp.eq.f64 	%p4442, %fd3609, 0d0000000000000000;
	selp.b32 	%r6062, %r768, 0, %p4438;
	or.b32  	%r6063, %r6062, 2146435072;
	selp.b32 	%r6064, %r6063, %r6062, %p4437;
	mov.b32 	%r6065, 0;
	mov.b64 	%fd8548, {%r6065, %r6064};
	selp.f64 	%fd10967, %fd8548, %fd8547, %p4442;
	add.f64 	%fd8549, %fd3609, 0d4000000000000000;
	{
	.reg .b32 %temp; 
	mov.b64 	{%temp, %r6066}, %fd8549;
	}
	and.b32  	%r6067, %r6066, 2146435072;
	setp.ne.s32 	%p4443, %r6067, 2146435072;
	@%p4443 bra 	$L__BB1_2989;
	setp.num.f64 	%p4444, %fd3609, %fd3609;
	@%p4444 bra 	$L__BB1_2987;
	mov.f64 	%fd8550, 0d4000000000000000;
	add.rn.f64 	%fd10967, %fd3609, %fd8550;
	bra.uni 	$L__BB1_2989;
$L__BB1_2987:
	setp.neu.f64 	%p4445, %fd3623, 0d7FF0000000000000;
	@%p4445 bra 	$L__BB1_2989;
	selp.b32 	%r6068, %r561, %r560, %p140;
	selp.b32 	%r6069, %r6068, %r560, %p4441;
	mov.b32 	%r6070, 0;
	mov.b64 	%fd10967, {%r6070, %r6069};
$L__BB1_2989:
	setp.lt.s32 	%p4447, %r4274, 0;
	setp.eq.s32 	%p4448, %r562, 1062207488;
	setp.eq.f64 	%p4450, %fd3609, 0d3FF0000000000000;
	selp.f64 	%fd3628, 0d3FF0000000000000, %fd10967, %p4450;
	{
	.reg .b32 %temp; 
	mov.b64 	{%temp, %r769}, %fd3537;
	}
	abs.f64 	%fd3629, %fd3537;
	{ // callseq 549, 0
	.param .b64 param0;
	st.param.f64 	[param0], %fd3629;
	.param .b64 param1;
	st.param.f64 	[param1], 0d4000000000000000;
	.param .b64 retval0;
	call.uni (retval0), 
	__internal_accurate_pow, 
	(
	param0, 
	param1
	);
	ld.param.f64 	%fd8551, [retval0];
	} // callseq 549
	setp.lt.s32 	%p4451, %r769, 0;
	neg.f64 	%fd8553, %fd8551;
	selp.f64 	%fd8554, %fd8553, %fd8551, %p4448;
	selp.f64 	%fd8555, %fd8554, %fd8551, %p4451;
	setp.eq.f64 	%p4452, %fd3537, 0d0000000000000000;
	selp.b32 	%r6071, %r769, 0, %p4448;
	or.b32  	%r6072, %r6071, 2146435072;
	selp.b32 	%r6073, %r6072, %r6071, %p4447;
	mov.b32 	%r6074, 0;
	mov.b64 	%fd8556, {%r6074, %r6073};
	selp.f64 	%fd11027, %fd8556, %fd8555, %p4452;
	add.f64 	%fd8557, %fd3537, 0d4000000000000000;
	{
	.reg .b32 %temp; 
	mov.b64 	{%temp, %r6075}, %fd8557;
	}
	and.b32  	%r770, %r6075, 2146435072;
	setp.ne.s32 	%p4453, %r770, 2146435072;
	mov.f64 	%fd10968, %fd11027;
	@%p4453 bra 	$L__BB1_2994;
	setp.num.f64 	%p4454, %fd3537, %fd3537;
	@%p4454 bra 	$L__BB1_2992;
	mov.f64 	%fd8558, 0d4000000000000000;
	add.rn.f64 	%fd10968, %fd3537, %fd8558;
	bra.uni 	$L__BB1_2994;
$L__BB1_2992:
	setp.neu.f64 	%p4455, %fd3629, 0d7FF0000000000000;
	mov.f64 	%fd10968, %fd11027;
	@%p4455 bra 	$L__BB1_2994;
	selp.b32 	%r6076, %r561, %r560, %p140;
	selp.b32 	%r6077, %r6076, %r560, %p4451;
	mov.b32 	%r6078, 0;
	mov.b64 	%fd10968, {%r6078, %r6077};
$L__BB1_2994:
	setp.ne.s32 	%p4457, %r766, 2146435072;
	setp.eq.f64 	%p4458, %fd3537, 0d3FF0000000000000;
	selp.f64 	%fd8559, 0d3FF0000000000000, %fd10968, %p4458;
	add.f64 	%fd3634, %fd3628, %fd8559;
	mov.f64 	%fd10969, %fd11028;
	@%p4457 bra 	$L__BB1_2999;
	setp.num.f64 	%p4459, %fd3610, %fd3610;
	@%p4459 bra 	$L__BB1_2997;
	mov.f64 	%fd8560, 0d4000000000000000;
	add.rn.f64 	%fd10969, %fd3610, %fd8560;
	bra.uni 	$L__BB1_2999;
$L__BB1_2997:
	setp.neu.f64 	%p4460, %fd3611, 0d7FF0000000000000;
	mov.f64 	%fd10969, %fd11028;
	@%p4460 bra 	$L__BB1_2999;
	setp.lt.s32 	%p4461, %r765, 0;
	selp.b32 	%r6079, %r561, %r560, %p140;
	selp.b32 	%r6080, %r6079, %r560, %p4461;
	mov.b32 	%r6081, 0;
	mov.b64 	%fd10969, {%r6081, %r6080};
$L__BB1_2999:
	setp.eq.f64 	%p4462, %fd3610, 0d3FF0000000000000;
	setp.lt.s32 	%p4463, %r4274, 0;
	setp.eq.s32 	%p4464, %r562, 1062207488;
	add.f64 	%fd8561, %fd10969, 0d3FF0000000000000;
	sqrt.rn.f64 	%fd8562, %fd8561;
	mul.f64 	%fd8563, %fd8562, 0d3FF8000000000000;
	selp.f64 	%fd3638, 0d4000F876CCDF6CDA, %fd8563, %p4462;
	{
	.reg .b32 %temp; 
	mov.b64 	{%temp, %r771}, %fd3638;
	}
	abs.f64 	%fd3639, %fd3638;
	{ // callseq 550, 0
	.param .b64 param0;
	st.param.f64 	[param0], %fd3639;
	.param .b64 param1;
	st.param.f64 	[param1], 0d4000000000000000;
	.param .b64 retval0;
	call.uni (retval0), 
	__internal_accurate_pow, 
	(
	param0, 
	param1
	);
	ld.param.f64 	%fd8564, [retval0];
	} // callseq 550
	setp.lt.s32 	%p4466, %r771, 0;
	neg.f64 	%fd8566, %fd8564;
	selp.f64 	%fd8567, %fd8566, %fd8564, %p4464;
	selp.f64 	%fd8568, %fd8567, %fd8564, %p4466;
	setp.eq.f64 	%p4467, %fd3638, 0d0000000000000000;
	selp.b32 	%r6082, %r771, 0, %p4464;
	or.b32  	%r6083, %r6082, 2146435072;
	selp.b32 	%r6084, %r6083, %r6082, %p4463;
	mov.b32 	%r6085, 0;
	mov.b64 	%fd8569, {%r6085, %r6084};
	selp.f64 	%fd10970, %fd8569, %fd8568, %p4467;
	add.f64 	%fd8570, %fd3638, 0d4000000000000000;
	{
	.reg .b32 %temp; 
	mov.b64 	{%temp, %r6086}, %fd8570;
	}
	and.b32  	%r6087, %r6086, 2146435072;
	setp.ne.s32 	%p4468, %r6087, 2146435072;
	@%p4468 bra 	$L__BB1_3004;
	setp.num.f64 	%p4469, %fd3638, %fd3638;
	@%p4469 bra 	$L__BB1_3002;
	mov.f64 	%fd8571, 0d4000000000000000;
	add.rn.f64 	%fd10970, %fd3638, %fd8571;
	bra.uni 	$L__BB1_3004;
$L__BB1_3002:
	setp.neu.f64 	%p4470, %fd3639, 0d7FF0000000000000;
	@%p4470 bra 	$L__BB1_3004;
	selp.b32 	%r6088, %r561, %r560, %p140;
	selp.b32 	%r6089, %r6088, %r560, %p4466;
	mov.b32 	%r6090, 0;
	mov.b64 	%fd10970, {%r6090, %r6089};
$L__BB1_3004:
	setp.eq.f64 	%p4472, %fd3638, 0d3FF0000000000000;
	selp.f64 	%fd8572, 0d3FF0000000000000, %fd10970, %p4472;
	mul.f64 	%fd8573, %fd3634, 0dC000000000000000;
	div.rn.f64 	%fd3644, %fd8573, %fd8572;
	fma.rn.f64 	%fd8574, %fd3644, 0d3FF71547652B82FE, 0d4338000000000000;
	{
	.reg .b32 %temp; 
	mov.b64 	{%r772, %temp}, %fd8574;
	}
	mov.f64 	%fd8575, 0dC338000000000000;
	add.rn.f64 	%fd8576, %fd8574, %fd8575;
	fma.rn.f64 	%fd8577, %fd8576, 0dBFE62E42FEFA39EF, %fd3644;
	fma.rn.f64 	%fd8578, %fd8576, 0dBC7ABC9E3B39803F, %fd8577;
	fma.rn.f64 	%fd8579, %fd8578, 0d3E5ADE1569CE2BDF, 0d3E928AF3FCA213EA;
	fma.rn.f64 	%fd8580, %fd8579, %fd8578, 0d3EC71DEE62401315;
	fma.rn.f64 	%fd8581, %fd8580, %fd8578, 0d3EFA01997C89EB71;
	fma.rn.f64 	%fd8582, %fd8581, %fd8578, 0d3F2A01A014761F65;
	fma.rn.f64 	%fd8583, %fd8582, %fd8578, 0d3F56C16C1852B7AF;
	fma.rn.f64 	%fd8584, %fd8583, %fd8578, 0d3F81111111122322;
	fma.rn.f64 	%fd8585, %fd8584, %fd8578, 0d3FA55555555502A1;
	fma.rn.f64 	%fd8586, %fd8585, %fd8578, 0d3FC5555555555511;
	fma.rn.f64 	%fd8587, %fd8586, %fd8578, 0d3FE000000000000B;
	fma.rn.f64 	%fd8588, %fd8587, %fd8578, 0d3FF0000000000000;
	fma.rn.f64 	%fd8589, %fd8588, %fd8578, 0d3FF0000000000000;
	{
	.reg .b32 %temp; 
	mov.b64 	{%r773, %temp}, %fd8589;
	}
	{
	.reg .b32 %temp; 
	mov.b64 	{%temp, %r774}, %fd8589;
	}
	shl.b32 	%r6091, %r772, 20;
	add.s32 	%r6092, %r6091, %r774;
	mov.b64 	%fd10971, {%r773, %r6092};
	{
	.reg .b32 %temp; 
	mov.b64 	{%temp, %r6093}, %fd3644;
	}
	mov.b32 	%f71, %r6093;
	abs.f32 	%f29, %f71;
	setp.lt.f32 	%p4473, %f29, 0f4086232B;
	@%p4473 bra 	$L__BB1_3007;
	setp.lt.f64 	%p4474, %fd3644, 0d0000000000000000;
	add.f64 	%fd8590, %fd3644, 0d7FF0000000000000;
	selp.f64 	%fd10971, 0d0000000000000000, %fd8590, %p4474;
	setp.geu.f32 	%p4475, %f29, 0f40874800;
	@%p4475 bra 	$L__BB1_3007;
	shr.u32 	%r6094, %r772, 31;
	add.s32 	%r6095, %r772, %r6094;
	shr.s32 	%r6096, %r6095, 1;
	shl.b32 	%r6097, %r6096, 20;
	add.s32 	%r6098, %r774, %r6097;
	mov.b64 	%fd8591, {%r773, %r6098};
	sub.s32 	%r6099, %r772, %r6096;
	shl.b32 	%r6100, %r6099, 20;
	add.s32 	%r6101, %r6100, 1072693248;
	mov.b32 	%r6102, 0;
	mov.b64 	%fd8592, {%r6102, %r6101};
	mul.f64 	%fd10971, %fd8592, %fd8591;
$L__BB1_3007:
	setp.geu.f64 	%p4476, %fd3539, %fd2512;
	mul.f64 	%fd8593, %fd3609, %fd3622;
	mul.f64 	%fd3649, %fd8593, %fd10971;
	@%p4476 bra 	$L__BB1_3036;
	ld.param.u32 	%r7976, [_Z13distributor_PdPdS_S_iii_param_5];
	setp.lt.s32 	%p4515, %r7976, 1;
	sub.f64 	%fd3650, %fd2512, %fd3539;
	mov.f64 	%fd10977, 0d0000000000000000;
	@%p4515 bra 	$L__BB1_3035;
	setp.eq.s32 	%p4516, %r541, 0;
	{
	.reg .b32 %temp; 
	mov.b64 	{%temp, %r775}, %fd3650;
	}
	abs.f64 	%fd3651, %fd3650;
	mov.f64 	%fd10977, 0d0000000000000000;
	mov.b32 	%r8168, 0;
	@%p4516 bra 	$L__BB1_3026;
	mov.f64 	%fd10977, 0d0000000000000000;
	mov.b32 	%r8167, 0;
$L__BB1_3011:
	setp.neu.f64 	%p4517, %fd3650, 0d0000000000000000;
	setp.lt.s32 	%p4518, %r775, 0;
	mul.wide.u32 	%rd981, %r8167, 8;
	add.s64 	%rd982, %rd284, %rd981;
	ld.f64 	%fd3653, [%rd982];
	add.s32 	%r6155, %r8167, 1;
	cvt.rn.f64.u32 	%fd3654, %r6155;
	{
	.reg .b32 %temp; 
	mov.b64 	{%temp, %r777}, %fd3654;
	}
	shr.u32 	%r6156, %r777, 20;
	and.b32  	%r6157, %r6156, 2047;
	add.s32 	%r6158, %r6157, -1012;
	mov.b64 	%rd983, %fd3654;
	shl.b64 	%rd984, %rd983, %r6158;
	setp.eq.s64 	%p4519, %rd984, -9223372036854775808;
	{ // callseq 554, 0
	.param .b64 param0;
	st.param.f64 	[param0], %fd3651;
	.param .b64 param1;
	st.param.f64 	[param1], %fd3654;
	.param .b64 retval0;
	call.uni (retval0), 
	__internal_accurate_pow, 
	(
	param0, 
	param1
	);
	ld.param.f64 	%fd8620, [retval0];
	} // callseq 554
	and.pred  	%p202, %p4518, %p4519;
	neg.f64 	%fd8622, %fd8620;
	selp.f64 	%fd10974, %fd8622, %fd8620, %p202;
	@%p4517 bra 	$L__BB1_3013;
	selp.b32 	%r6159, %r775, 0, %p4519;
	setp.lt.s32 	%p4521, %r777, 0;
	or.b32  	%r6160, %r6159, 2146435072;
	selp.b32 	%r6161, %r6160, %r6159, %p4521;
	mov.b32 	%r6162, 0;
	mov.b64 	%fd10974, {%r6162, %r6161};
$L__BB1_3013:
	add.f64 	%fd8623, %fd3650, %fd3654;
	{
	.reg .b32 %temp; 
	mov.b64 	{%temp, %r6163}, %fd8623;
	}
	and.b32  	%r6164, %r6163, 2146435072;
	setp.ne.s32 	%p4522, %r6164, 2146435072;
	@%p4522 bra 	$L__BB1_3018;
	setp.num.f64 	%p4523, %fd3650, %fd3650;
	@%p4523 bra 	$L__BB1_3016;
	add.rn.f64 	%fd10974, %fd3650, %fd3654;
	bra.uni 	$L__BB1_3018;
$L__BB1_3016:
	setp.neu.f64 	%p4524, %fd3651, 0d7FF0000000000000;
	@%p4524 bra 	$L__BB1_3018;
	setp.lt.s32 	%p4525, %r777, 0;
	selp.b32 	%r6165, 0, 2146435072, %p4525;
	and.b32  	%r6166, %r777, 2147483647;
	setp.ne.s32 	%p4526, %r6166, 1071644672;
	or.b32  	%r6167, %r6165, -2147483648;
	selp.b32 	%r6168, %r6167, %r6165, %p4526;
	selp.b32 	%r6169, %r6168, %r6165, %p202;
	mov.b32 	%r6170, 0;
	mov.b64 	%fd10974, {%r6170, %r6169};
$L__BB1_3018:
	setp.eq.f64 	%p4527, %fd3650, 0d3FF0000000000000;
	setp.neu.f64 	%p4528, %fd3650, 0d0000000000000000;
	setp.lt.s32 	%p4529, %r775, 0;
	selp.f64 	%fd8624, 0d3FF0000000000000, %fd10974, %p4527;
	div.rn.f64 	%fd8625, %fd3653, %fd3654;
	fma.rn.f64 	%fd3661, %fd8625, %fd8624, %fd10977;
	ld.f64 	%fd3662, [%rd982+8];
	add.s32 	%r8167, %r8167, 2;
	cvt.rn.f64.u32 	%fd3663, %r8167;
	{
	.reg .b32 %temp; 
	mov.b64 	{%temp, %r779}, %fd3663;
	}
	shr.u32 	%r6171, %r779, 20;
	and.b32  	%r6172, %r6171, 2047;
	add.s32 	%r6173, %r6172, -1012;
	mov.b64 	%rd987, %fd3663;
	shl.b64 	%rd988, %rd987, %r6173;
	setp.eq.s64 	%p4530, %rd988, -9223372036854775808;
	{ // callseq 555, 0
	.param .b64 param0;
	st.param.f64 	[param0], %fd3651;
	.param .b64 param1;
	st.param.f64 	[param1], %fd3663;
	.param .b64 retval0;
	call.uni (retval0), 
	__internal_accurate_pow, 
	(
	param0, 
	param1
	);
	ld.param.f64 	%fd8626, [retval0];
	} // callseq 555
	and.pred  	%p203, %p4529, %p4530;
	neg.f64 	%fd8628, %fd8626;
	selp.f64 	%fd10976, %fd8628, %fd8626, %p203;
	@%p4528 bra 	$L__BB1_3020;
	selp.b32 	%r6174, %r775, 0, %p4530;
	setp.lt.s32 	%p4532, %r779, 0;
	or.b32  	%r6175, %r6174, 2146435072;
	selp.b32 	%r6176, %r6175, %r6174, %p4532;
	mov.b32 	%r6177, 0;
	mov.b64 	%fd10976, {%r6177, %r6176};
$L__BB1_3020:
	add.f64 	%fd8629, %fd3650, %fd3663;
	{
	.reg .b32 %temp; 
	mov.b64 	{%temp, %r6178}, %fd8629;
	}
	and.b32  	%r6179, %r6178, 2146435072;
	setp.ne.s32 	%p4533, %r6179, 2146435072;
	@%p4533 bra 	$L__BB1_3025;
	setp.nan.f64 	%p4534, %fd3650, %fd3650;
	@%p4534 bra 	$L__BB1_3024;
	setp.neu.f64 	%p4535, %fd3651, 0d7FF0000000000000;
	@%p4535 bra 	$L__BB1_3025;
	setp.lt.s32 	%p4536, %r779, 0;
	selp.b32 	%r6180, 0, 2146435072, %p4536;
	and.b32  	%r6181, %r779, 2147483647;
	setp.ne.s32 	%p4537, %r6181, 1071644672;
	or.b32  	%r6182, %r6180, -2147483648;
	selp.b32 	%r6183, %r6182, %r6180, %p4537;
	selp.b32 	%r6184, %r6183, %r6180, %p203;
	mov.b32 	%r6185, 0;
	mov.b64 	%fd10976, {%r6185, %r6184};
	bra.uni 	$L__BB1_3025;
$L__BB1_3024:
	add.rn.f64 	%fd10976, %fd3650, %fd3663;
$L__BB1_3025:
	selp.f64 	%fd8630, 0d3FF0000000000000, %fd10976, %p4527;
	div.rn.f64 	%fd8631, %fd3662, %fd3663;
	fma.rn.f64 	%fd10977, %fd8631, %fd8630, %fd3661;
	setp.ne.s32 	%p4539, %r8167, %r540;
	mov.u32 	%r8168, %r540;
	@%p4539 bra 	$L__BB1_3011;
$L__BB1_3026:
	ld.param.u32 	%r7977, [_Z13distributor_PdPdS_S_iii_param_5];
	and.b32  	%r6186, %r7977, 1;
	setp.eq.b32 	%p4540, %r6186, 1;
	not.pred 	%p4541, %p4540;
	@%p4541 bra 	$L__BB1_3035;
	setp.neu.f64 	%p4542, %fd3650, 0d0000000000000000;
	setp.lt.s32 	%p4543, %r775, 0;
	mul.wide.u32 	%rd989, %r8168, 8;
	add.s64 	%rd990, %rd284, %rd989;
	ld.f64 	%fd3673, [%rd990];
	add.s32 	%r6187, %r8168, 1;
	cvt.rn.f64.u32 	%fd3674, %r6187;
	{
	.reg .b32 %temp; 
	mov.b64 	{%temp, %r781}, %fd3674;
	}
	shr.u32 	%r6188, %r781, 20;
	and.b32  	%r6189, %r6188, 2047;
	add.s32 	%r6190, %r6189, -1012;
	mov.b64 	%rd991, %fd3674;
	shl.b64 	%rd992, %rd991, %r6190;
	setp.eq.s64 	%p4544, %rd992, -9223372036854775808;
	{ // callseq 556, 0
	.param .b64 param0;
	st.param.f64 	[param0], %fd3651;
	.param .b64 param1;
	st.param.f64 	[param1], %fd3674;
	.param .b64 retval0;
	call.uni (retval0), 
	__internal_accurate_pow, 
	(
	param0, 
	param1
	);
	ld.param.f64 	%fd8632, [retval0];
	} // callseq 556
	and.pred  	%p204, %p4543, %p4544;
	neg.f64 	%fd8634, %fd8632;
	selp.f64 	%fd10980, %fd8634, %fd8632, %p204;
	@%p4542 bra 	$L__BB1_3029;
	selp.b32 	%r6191, %r775, 0, %p4544;
	setp.lt.s32 	%p4546, %r781, 0;
	or.b32  	%r6192, %r6191, 2146435072;
	selp.b32 	%r6193, %r6192, %r6191, %p4546;
	mov.b32 	%r6194, 0;
	mov.b64 	%fd10980, {%r6194, %r6193};
$L__BB1_3029:
	add.f64 	%fd8635, %fd3650, %fd3674;
	{
	.reg .b32 %temp; 
	mov.b64 	{%temp, %r6195}, %fd8635;
	}
	and.b32  	%r6196, %r6195, 2146435072;
	setp.ne.s32 	%p4547, %r6196, 2146435072;
	@%p4547 bra 	$L__BB1_3034;
	setp.nan.f64 	%p4548, %fd3650, %fd3650;
	@%p4548 bra 	$L__BB1_3033;
	setp.neu.f64 	%p4549, %fd3651, 0d7FF0000000000000;
	@%p4549 bra 	$L__BB1_3034;
	setp.lt.s32 	%p4550, %r781, 0;
	selp.b32 	%r6197, 0, 2146435072, %p4550;
	and.b32  	%r6198, %r781, 2147483647;
	setp.ne.s32 	%p4551, %r6198, 1071644672;
	or.b32  	%r6199, %r6197, -2147483648;
	selp.b32 	%r6200, %r6199, %r6197, %p4551;
	selp.b32 	%r6201, %r6200, %r6197, %p204;
	mov.b32 	%r6202, 0;
	mov.b64 	%fd10980, {%r6202, %r6201};
	bra.uni 	$L__BB1_3034;
$L__BB1_3033:
	add.rn.f64 	%fd10980, %fd3650, %fd3674;
$L__BB1_3034:
	setp.eq.f64 	%p4552, %fd3650, 0d3FF0000000000000;
	selp.f64 	%fd8636, 0d3FF0000000000000, %fd10980, %p4552;
	div.rn.f64 	%fd8637, %fd3673, %fd3674;
	fma.rn.f64 	%fd10977, %fd8637, %fd8636, %fd10977;
$L__BB1_3035:
	sub.f64 	%fd10992, %fd2510, %fd10977;
	bra.uni 	$L__BB1_3064;
$L__BB1_3036:
	ld.param.u32 	%r7974, [_Z13distributor_PdPdS_S_iii_param_5];
	setp.lt.s32 	%p4477, %r7974, 1;
	sub.f64 	%fd3684, %fd3539, %fd2512;
	mov.f64 	%fd10987, 0d0000000000000000;
	@%p4477 bra 	$L__BB1_3063;
	setp.eq.s32 	%p4478, %r541, 0;
	{
	.reg .b32 %temp; 
	mov.b64 	{%temp, %r782}, %fd3684;
	}
	abs.f64 	%fd3685, %fd3684;
	mov.f64 	%fd10987, 0d0000000000000000;
	mov.b32 	%r8170, 0;
	@%p4478 bra 	$L__BB1_3054;
	mov.f64 	%fd10987, 0d0000000000000000;
	mov.b32 	%r8169, 0;
$L__BB1_3039:
	setp.neu.f64 	%p4479, %fd3684, 0d0000000000000000;
	setp.lt.s32 	%p4480, %r782, 0;
	mul.wide.u32 	%rd969, %r8169, 8;
	add.s64 	%rd970, %rd284, %rd969;
	ld.f64 	%fd3687, [%rd970];
	add.s32 	%r6105, %r8169, 1;
	cvt.rn.f64.u32 	%fd3688, %r6105;
	{
	.reg .b32 %temp; 
	mov.b64 	{%temp, %r784}, %fd3688;
	}
	shr.u32 	%r6106, %r784, 20;
	and.b32  	%r6107, %r6106, 2047;
	add.s32 	%r6108, %r6107, -1012;
	mov.b64 	%rd971, %fd3688;
	shl.b64 	%rd972, %rd971, %r6108;
	setp.eq.s64 	%p4481, %rd972, -9223372036854775808;
	{ // callseq 551, 0
	.param .b64 param0;
	st.param.f64 	[param0], %fd3685;
	.param .b64 param1;
	st.param.f64 	[param1], %fd3688;
	.param .b64 retval0;
	call.uni (retval0), 
	__internal_accurate_pow, 
	(
	param0, 
	param1
	);
	ld.param.f64 	%fd8598, [retval0];
	} // callseq 551
	and.pred  	%p205, %p4480, %p4481;
	neg.f64 	%fd8600, %fd8598;
	selp.f64 	%fd10984, %fd8600, %fd8598, %p205;
	@%p4479 bra 	$L__BB1_3041;
	selp.b32 	%r6109, %r782, 0, %p4481;
	setp.lt.s32 	%p4483, %r784, 0;
	or.b32  	%r6110, %r6109, 2146435072;
	selp.b32 	%r6111, %r6110, %r6109, %p4483;
	mov.b32 	%r6112, 0;
	mov.b64 	%fd10984, {%r6112, %r6111};
$L__BB1_3041:
	add.f64 	%fd8601, %fd3684, %fd3688;
	{
	.reg .b32 %temp; 
	mov.b64 	{%temp, %r6113}, %fd8601;
	}
	and.b32  	%r6114, %r6113, 2146435072;
	setp.ne.s32 	%p4484, %r6114, 2146435072;
	@%p4484 bra 	$L__BB1_3046;
	setp.num.f64 	%p4485, %fd3684, %fd3684;
	@%p4485 bra 	$L__BB1_3044;
	add.rn.f64 	%fd10984, %fd3684, %fd3688;
	bra.uni 	$L__BB1_3046;
$L__BB1_3044:
	setp.neu.f64 	%p4486, %fd3685, 0d7FF0000000000000;
	@%p4486 bra 	$L__BB1_3046;
	setp.lt.s32 	%p4487, %r784, 0;
	selp.b32 	%r6115, 0, 2146435072, %p4487;
	and.b32  	%r6116, %r784, 2147483647;
	setp.ne.s32 	%p4488, %r6116, 1071644672;
	or.b32  	%r6117, %r6115, -2147483648;
	selp.b32 	%r6118, %r6117, %r6115, %p4488;
	selp.b32 	%r6119, %r6118, %r6115, %p205;
	mov.b32 	%r6120, 0;
	mov.b64 	%fd10984, {%r6120, %r6119};
$L__BB1_3046:
	setp.eq.f64 	%p4489, %fd3684, 0d3FF0000000000000;
	setp.neu.f64 	%p4490, %fd3684, 0d0000000000000000;
	setp.lt.s32 	%p4491, %r782, 0;
	selp.f64 	%fd8602, 0d3FF0000000000000, %fd10984, %p4489;
	div.rn.f64 	%fd8603, %fd3687, %fd3688;
	fma.rn.f64 	%fd3695, %fd8603, %fd8602, %fd10987;
	ld.f64 	%fd3696, [%rd970+8];
	add.s32 	%r8169, %r8169, 2;
	cvt.rn.f64.u32 	%fd3697, %r8169;
	{
	.reg .b32 %temp; 
	mov.b64 	{%temp, %r786}, %fd3697;
	}
	shr.u32 	%r6121, %r786, 20;
	and.b32  	%r6122, %r6121, 2047;
	add.s32 	%r6123, %r6122, -1012;
	mov.b64 	%rd975, %fd3697;
	shl.b64 	%rd976, %rd975, %r6123;
	setp.eq.s64 	%p4492, %rd976, -9223372036854775808;
	{ // callseq 552, 0
	.param .b64 param0;
	st.param.f64 	[param0], %fd3685;
	.param .b64 param1;
	st.param.f64 	[param1], %fd3697;
	.param .b64 retval0;
	call.uni (retval0), 
	__internal_accurate_pow, 
	(
	param0, 
	param1
	);
	ld.param.f64 	%fd8604, [retval0];
	} // callseq 552
	and.pred  	%p206, %p4491, %p4492;
	neg.f64 	%fd8606, %fd8604;
	selp.f64 	%fd10986, %fd8606, %fd8604, %p206;
	@%p4490 bra 	$L__BB1_3048;
	selp.b32 	%r6124, %r782, 0, %p4492;
	setp.lt.s32 	%p4494, %r786, 0;
	or.b32  	%r6125, %r6124, 2146435072;
	selp.b32 	%r6126, %r6125, %r6124, %p4494;
	mov.b32 	%r6127, 0;
	mov.b64 	%fd10986, {%r6127, %r6126};
$L__BB1_3048:
	add.f64 	%fd8607, %fd3684, %fd3697;
	{
	.reg .b32 %temp; 
	mov.b64 	{%temp, %r6128}, %fd8607;
	}
	and.b32  	%r6129, %r6128, 2146435072;
	setp.ne.s32 	%p4495, %r6129, 2146435072;
	@%p4495 bra 	$L__BB1_3053;
	setp.nan.f64 	%p4496, %fd3684, %fd3684;
	@%p4496 bra 	$L__BB1_3052;
	setp.neu.f64 	%p4497, %fd3685, 0d7FF0000000000000;
	@%p4497 bra 	$L__BB1_3053;
	setp.lt.s32 	%p4498, %r786, 0;
	selp.b32 	%r6130, 0, 2146435072, %p4498;
	and.b32  	%r6131, %r786, 2147483647;
	setp.ne.s32 	%p4499, %r6131, 1071644672;
	or.b32  	%r6132, %r6130, -2147483648;
	selp.b32 	%r6133, %r6132, %r6130, %p4499;
	selp.b32 	%r6134, %r6133, %r6130, %p206;
	mov.b32 	%r6135, 0;
	mov.b64 	%fd10986, {%r6135, %r6134};
	bra.uni 	$L__BB1_3053;
$L__BB1_3052:
	add.rn.f64 	%fd10986, %fd3684, %fd3697;
$L__BB1_3053:
	selp.f64 	%fd8608, 0d3FF0000000000000, %fd10986, %p4489;
	div.rn.f64 	%fd8609, %fd3696, %fd3697;
	fma.rn.f64 	%fd10987, %fd8609, %fd8608, %fd3695;
	setp.ne.s32 	%p4501, %r8169, %r540;
	mov.u32 	%r8170, %r540;
	@%p4501 bra 	$L__BB1_3039;
$L__BB1_3054:
	ld.param.u32 	%r7975, [_Z13distributor_PdPdS_S_iii_param_5];
	and.b32  	%r6136, %r7975, 1;
	setp.eq.b32 	%p4502, %r6136, 1;
	not.pred 	%p4503, %p4502;
	@%p4503 bra 	$L__BB1_3063;
	setp.neu.f64 	%p4504, %fd3684, 0d0000000000000000;
	setp.lt.s32 	%p4505, %r782, 0;
	mul.wide.u32 	%rd977, %r8170, 8;
	add.s64 	%rd978, %rd284, %rd977;
	ld.f64 	%fd3707, [%rd978];
	add.s32 	%r6137, %r8170, 1;
	cvt.rn.f64.u32 	%fd3708, %r6137;
	{
	.reg .b32 %temp; 
	mov.b64 	{%temp, %r788}, %fd3708;
	}
	shr.u32 	%r6138, %r788, 20;
	and.b32  	%r6139, %r6138, 2047;
	add.s32 	%r6140, %r6139, -1012;
	mov.b64 	%rd979, %fd3708;
	shl.b64 	%rd980, %rd979, %r6140;
	setp.eq.s64 	%p4506, %rd980, -9223372036854775808;
	{ // callseq 553, 0
	.param .b64 param0;
	st.param.f64 	[param0], %fd3685;
	.param .b64 param1;
	st.param.f64 	[param1], %fd3708;
	.param .b64 retval0;
	call.uni (retval0), 
	__internal_accurate_pow, 
	(
	param0, 
	param1
	);
	ld.param.f64 	%fd8610, [retval0];
	} // callseq 553
	and.pred  	%p207, %p4505, %p4506;
	neg.f64 	%fd8612, %fd8610;
	selp.f64 	%fd10990, %fd8612, %fd8610, %p207;
	@%p4504 bra 	$L__BB1_3057;
	selp.b32 	%r6141, %r782, 0, %p4506;
	setp.lt.s32 	%p4508, %r788, 0;
	or.b32  	%r6142, %r6141, 2146435072;
	selp.b32 	%r6143, %r6142, %r6141, %p4508;
	mov.b32 	%r6144, 0;
	mov.b64 	%fd10990, {%r6144, %r6143};
$L__BB1_3057:
	add.f64 	%fd8613, %fd3684, %fd3708;
	{
	.reg .b32 %temp; 
	mov.b64 	{%temp, %r6145}, %fd8613;
	}
	and.b32  	%r6146, %r6145, 2146435072;
	setp.ne.s32 	%p4509, %r6146, 2146435072;
	@%p4509 bra 	$L__BB1_3062;
	setp.nan.f64 	%p4510, %fd3684, %fd3684;
	@%p4510 bra 	$L__BB1_3061;
	setp.neu.f64 	%p4511, %fd3685, 0d7FF0000000000000;
	@%p4511 bra 	$L__BB1_3062;
	setp.lt.s32 	%p4512, %r788, 0;
	selp.b32 	%r6147, 0, 2146435072, %p4512;
	and.b32  	%r6148, %r788, 2147483647;
	setp.ne.s32 	%p4513, %r6148, 1071644672;
	or.b32  	%r6149, %r6147, -2147483648;
	selp.b32 	%r6150, %r6149, %r6147, %p4513;
	selp.b32 	%r6151, %r6150, %r6147, %p207;
	mov.b32 	%r6152, 0;
	mov.b64 	%fd10990, {%r6152, %r6151};
	bra.uni 	$L__BB1_3062;
$L__BB1_3061:
	add.rn.f64 	%fd10990, %fd3684, %fd3708;
$L__BB1_3062:
	setp.eq.f64 	%p4514, %fd3684, 0d3FF0000000000000;
	selp.f64 	%fd8614, 0d3FF0000000000000, %fd10990, %p4514;
	div.rn.f64 	%fd8615, %fd3707, %fd3708;
	fma.rn.f64 	%fd10987, %fd8615, %fd8614, %fd10987;
$L__BB1_3063:
	add.f64 	%fd10992, %fd2510, %fd10987;
$L__BB1_3064:
	setp.ne.s32 	%p4553, %r766, 2146435072;
	sub.f64 	%fd3719, %fd3536, %fd10992;
	mov.f64 	%fd10993, %fd11028;
	@%p4553 bra 	$L__BB1_3069;
	setp.num.f64 	%p4554, %fd3610, %fd3610;
	@%p4554 bra 	$L__BB1_3067;
	mov.f64 	%fd8638, 0d4000000000000000;
	add.rn.f64 	%fd10993, %fd3610, %fd8638;
	bra.uni 	$L__BB1_3069;
$L__BB1_3067:
	setp.neu.f64 	%p4555, %fd3611, 0d7FF0000000000000;
	mov.f64 	%fd10993, %fd11028;
	@%p4555 bra 	$L__BB1_3069;
	setp.lt.s32 	%p4556, %r765, 0;
	selp.b32 	%r6203, %r561, %r560, %p140;
	selp.b32 	%r6204, %r6203, %r560, %p4556;
	mov.b32 	%r6205, 0;
	mov.b64 	%fd10993, {%r6205, %r6204};
$L__BB1_3069:
	setp.eq.f64 	%p4557, %fd3610, 0d3FF0000000000000;
	setp.lt.s32 	%p4558, %r536, 0;
	setp.eq.s32 	%p4559, %r567, 1072693248;
	add.f64 	%fd8639, %fd10993, 0d3FF0000000000000;
	sqrt.rn.f64 	%fd8640, %fd8639;
	mul.f64 	%fd8641, %fd8640, 0d3FF8000000000000;
	selp.f64 	%fd3723, 0d4000F876CCDF6CDA, %fd8641, %p4557;
	{
	.reg .b32 %temp; 
	mov.b64 	{%temp, %r790}, %fd3723;
	}
	abs.f64 	%fd3724, %fd3723;
	{ // callseq 557, 0
	.param .b64 param0;
	st.param.f64 	[param0], %fd3724;
	.param .b64 param1;
	st.param.f64 	[param1], 0d4010000000000000;
	.param .b64 retval0;
	call.uni (retval0), 
	__internal_accurate_pow, 
	(
	param0, 
	param1
	);
	ld.param.f64 	%fd8642, [retval0];
	} // callseq 557
	setp.lt.s32 	%p4560, %r790, 0;
	neg.f64 	%fd8644, %fd8642;
	selp.f64 	%fd8645, %fd8644, %fd8642, %p4559;
	selp.f64 	%fd8646, %fd8645, %fd8642, %p4560;
	setp.eq.f64 	%p4561, %fd3723, 0d0000000000000000;
	selp.b32 	%r6207, %r790, 0, %p4559;
	or.b32  	%r6208, %r6207, 2146435072;
	selp.b32 	%r6209, %r6208, %r6207, %p4558;
	mov.b32 	%r6210, 0;
	mov.b64 	%fd8647, {%r6210, %r6209};
	selp.f64 	%fd10994, %fd8647, %fd8646, %p4561;
	add.f64 	%fd8648, %fd3723, 0d4010000000000000;
	{
	.reg .b32 %temp; 
	mov.b64 	{%temp, %r6211}, %fd8648;
	}
	and.b32  	%r6212, %r6211, 2146435072;
	setp.ne.s32 	%p4562, %r6212, 2146435072;
	@%p4562 bra 	$L__BB1_3074;
	setp.num.f64 	%p4563, %fd3723, %fd3723;
	@%p4563 bra 	$L__BB1_3072;
	mov.f64 	%fd8649, 0d4010000000000000;
	add.rn.f64 	%fd10994, %fd3723, %fd8649;
	bra.uni 	$L__BB1_3074;
$L__BB1_3072:
	setp.neu.f64 	%p4564, %fd3724, 0d7FF0000000000000;
	@%p4564 bra 	$L__BB1_3074;
	setp.lt.s32 	%p4565, %r790, 0;
	setp.eq.s32 	%p4566, %r567, 1072693248;
	and.b32  	%r6214, %r536, 2147483647;
	setp.ne.s32 	%p4567, %r6214, 1071644672;
	setp.lt.s32 	%p4568, %r536, 0;
	selp.b32 	%r6215, 0, 2146435072, %p4568;
	or.b32  	%r6216, %r6215, -2147483648;
	selp.b32 	%r6217, %r6216, %r6215, %p4567;
	selp.b32 	%r6218, %r6217, %r6215, %p4566;
	selp.b32 	%r6219, %r6218, %r6215, %p4565;
	mov.b32 	%r6220, 0;
	mov.b64 	%fd10994, {%r6220, %r6219};
$L__BB1_3074:
	setp.lt.s32 	%p4569, %r4274, 0;
	setp.eq.s32 	%p4570, %r562, 1062207488;
	setp.eq.f64 	%p4571, %fd3723, 0d3FF0000000000000;
	selp.f64 	%fd8650, 0d3FF0000000000000, %fd10994, %p4571;
	div.rn.f64 	%fd8651, %fd2501, %fd8650;
	mul.f64 	%fd3729, %fd8651, 0d4010000000000000;
	{
	.reg .b32 %temp; 
	mov.b64 	{%temp, %r792}, %fd3719;
	}
	abs.f64 	%fd3730, %fd3719;
	{ // callseq 558, 0
	.param .b64 param0;
	st.param.f64 	[param0], %fd3730;
	.param .b64 param1;
	st.param.f64 	[param1], 0d4000000000000000;
	.param .b64 retval0;
	call.uni (retval0), 
	__internal_accurate_pow, 
	(
	param0, 
	param1
	);
	ld.param.f64 	%fd8652, [retval0];
	} // callseq 558
	setp.lt.s32 	%p4572, %r792, 0;
	neg.f64 	%fd8654, %fd8652;
	selp.f64 	%fd8655, %fd8654, %fd8652, %p4570;
	selp.f64 	%fd8656, %fd8655, %fd8652, %p4572;
	setp.eq.f64 	%p4573, %fd3719, 0d0000000000000000;
	selp.b32 	%r6221, %r792, 0, %p4570;
	or.b32  	%r6222, %r6221, 2146435072;
	selp.b32 	%r6223, %r6222, %r6221, %p4569;
	mov.b32 	%r6224, 0;
	mov.b64 	%fd8657, {%r6224, %r6223};
	selp.f64 	%fd10995, %fd8657, %fd8656, %p4573;
	add.f64 	%fd8658, %fd3719, 0d4000000000000000;
	{
	.reg .b32 %temp; 
	mov.b64 	{%temp, %r6225}, %fd8658;
	}
	and.b32  	%r6226, %r6225, 2146435072;
	setp.ne.s32 	%p4574, %r6226, 2146435072;
	@%p4574 bra 	$L__BB1_3079;
	setp.num.f64 	%p4575, %fd3719, %fd3719;
	@%p4575 bra 	$L__BB1_3077;
	mov.f64 	%fd8659, 0d4000000000000000;
	add.rn.f64 	%fd10995, %fd3719, %fd8659;
	bra.uni 	$L__BB1_3079;
$L__BB1_3077:
	setp.neu.f64 	%p4576, %fd3730, 0d7FF0000000000000;
	@%p4576 bra 	$L__BB1_3079;
	selp.b32 	%r6227, %r561, %r560, %p140;
	selp.b32 	%r6228, %r6227, %r560, %p4572;
	mov.b32 	%r6229, 0;
	mov.b64 	%fd10995, {%r6229, %r6228};
$L__BB1_3079:
	setp.ne.s32 	%p4578, %r770, 2146435072;
	setp.eq.f64 	%p4579, %fd3719, 0d3FF0000000000000;
	selp.f64 	%fd3735, 0d3FF0000000000000, %fd10995, %p4579;
	mov.f64 	%fd10996, %fd11027;
	@%p4578 bra 	$L__BB1_3084;
	setp.num.f64 	%p4580, %fd3537, %fd3537;
	@%p4580 bra 	$L__BB1_3082;
	mov.f64 	%fd8660, 0d4000000000000000;
	add.rn.f64 	%fd10996, %fd3537, %fd8660;
	bra.uni 	$L__BB1_3084;
$L__BB1_3082:
	setp.neu.f64 	%p4581, %fd3629, 0d7FF0000000000000;
	mov.f64 	%fd10996, %fd11027;
	@%p4581 bra 	$L__BB1_3084;
	setp.lt.s32 	%p4582, %r769, 0;
	selp.b32 	%r6230, %r561, %r560, %p140;
	selp.b32 	%r6231, %r6230, %r560, %p4582;
	mov.b32 	%r6232, 0;
	mov.b64 	%fd10996, {%r6232, %r6231};
$L__BB1_3084:
	setp.eq.f64 	%p4583, %fd3537, 0d3FF0000000000000;
	setp.ne.s32 	%p4584, %r766, 2146435072;
	selp.f64 	%fd8661, 0d3FF0000000000000, %fd10996, %p4583;
	add.f64 	%fd3739, %fd3735, %fd8661;
	mov.f64 	%fd10997, %fd11028;
	@%p4584 bra 	$L__BB1_3089;
	setp.num.f64 	%p4585, %fd3610, %fd3610;
	@%p4585 bra 	$L__BB1_3087;
	mov.f64 	%fd8662, 0d4000000000000000;
	add.rn.f64 	%fd10997, %fd3610, %fd8662;
	bra.uni 	$L__BB1_3089;
$L__BB1_3087:
	setp.neu.f64 	%p4586, %fd3611, 0d7FF0000000000000;
	mov.f64 	%fd10997, %fd11028;
	@%p4586 bra 	$L__BB1_3089;
	setp.lt.s32 	%p4587, %r765, 0;
	selp.b32 	%r6233, %r561, %r560, %p140;
	selp.b32 	%r6234, %r6233, %r560, %p4587;
	mov.b32 	%r6235, 0;
	mov.b64 	%fd10997, {%r6235, %r6234};
$L__BB1_3089:
	setp.eq.f64 	%p4588, %fd3610, 0d3FF0000000000000;
	setp.lt.s32 	%p4589, %r4274, 0;
	setp.eq.s32 	%p4590, %r562, 1062207488;
	add.f64 	%fd8663, %fd10997, 0d3FF0000000000000;
	sqrt.rn.f64 	%fd8664, %fd8663;
	mul.f64 	%fd8665, %fd8664, 0d3FF8000000000000;
	selp.f64 	%fd3743, 0d4000F876CCDF6CDA, %fd8665, %p4588;
	{
	.reg .b32 %temp; 
	mov.b64 	{%temp, %r793}, %fd3743;
	}
	abs.f64 	%fd3744, %fd3743;
	{ // callseq 559, 0
	.param .b64 param0;
	st.param.f64 	[param0], %fd3744;
	.param .b64 param1;
	st.param.f64 	[param1], 0d4000000000000000;
	.param .b64 retval0;
	call.uni (retval0), 
	__internal_accurate_pow, 
	(
	param0, 
	param1
	);
	ld.param.f64 	%fd8666, [retval0];
	} // callseq 559
	setp.lt.s32 	%p4592, %r793, 0;
	neg.f64 	%fd8668, %fd8666;
	selp.f64 	%fd8669, %fd8668, %fd8666, %p4590;
	selp.f64 	%fd8670, %fd8669, %fd8666, %p4592;
	setp.eq.f64 	%p4593, %fd3743, 0d0000000000000000;
	selp.b32 	%r6236, %r793, 0, %p4590;
	or.b32  	%r6237, %r6236, 2146435072;
	selp.b32 	%r6238, %r6237, %r6236, %p4589;
	mov.b32 	%r6239, 0;
	mov.b64 	%fd8671, {%r6239, %r6238};
	selp.f64 	%fd10998, %fd8671, %fd8670, %p4593;
	add.f64 	%fd8672, %fd3743, 0d4000000000000000;
	{
	.reg .b32 %temp; 
	mov.b64 	{%temp, %r6240}, %fd8672;
	}
	and.b32  	%r6241, %r6240, 2146435072;
	setp.ne.s32 	%p4594, %r6241, 2146435072;
	@%p4594 bra 	$L__BB1_3094;
	setp.num.f64 	%p4595, %fd3743, %fd3743;
	@%p4595 bra 	$L__BB1_3092;
	mov.f64 	%fd8673, 0d4000000000000000;
	add.rn.f64 	%fd10998, %fd3743, %fd8673;
	bra.uni 	$L__BB1_3094;
$L__BB1_3092:
	setp.neu.f64 	%p4596, %fd3744, 0d7FF0000000000000;
	@%p4596 bra 	$L__BB1_3094;
	selp.b32 	%r6242, %r561, %r560, %p140;
	selp.b32 	%r6243, %r6242, %r560, %p4592;
	mov.b32 	%r6244, 0;
	mov.b64 	%fd10998, {%r6244, %r6243};
$L__BB1_3094:
	setp.eq.f64 	%p4598, %fd3743, 0d3FF0000000000000;
	selp.f64 	%fd8674, 0d3FF0000000000000, %fd10998, %p4598;
	mul.f64 	%fd8675, %fd3739, 0dC000000000000000;
	div.rn.f64 	%fd3749, %fd8675, %fd8674;
	fma.rn.f64 	%fd8676, %fd3749, 0d3FF71547652B82FE, 0d4338000000000000;
	{
	.reg .b32 %temp; 
	mov.b64 	{%r794, %temp}, %fd8676;
	}
	mov.f64 	%fd8677, 0dC338000000000000;
	add.rn.f64 	%fd8678, %fd8676, %fd8677;
	fma.rn.f64 	%fd8679, %fd8678, 0dBFE62E42FEFA39EF, %fd3749;
	fma.rn.f64 	%fd8680, %fd8678, 0dBC7ABC9E3B39803F, %fd8679;
	fma.rn.f64 	%fd8681, %fd8680, 0d3E5ADE1569CE2BDF, 0d3E928AF3FCA213EA;
	fma.rn.f64 	%fd8682, %fd8681, %fd8680, 0d3EC71DEE62401315;
	fma.rn.f64 	%fd8683, %fd8682, %fd8680, 0d3EFA01997C89EB71;
	fma.rn.f64 	%fd8684, %fd8683, %fd8680, 0d3F2A01A014761F65;
	fma.rn.f64 	%fd8685, %fd8684, %fd8680, 0d3F56C16C1852B7AF;
	fma.rn.f64 	%fd8686, %fd8685, %fd8680, 0d3F81111111122322;
	fma.rn.f64 	%fd8687, %fd8686, %fd8680, 0d3FA55555555502A1;
	fma.rn.f64 	%fd8688, %fd8687, %fd8680, 0d3FC5555555555511;
	fma.rn.f64 	%fd8689, %fd8688, %fd8680, 0d3FE000000000000B;
	fma.rn.f64 	%fd8690, %fd8689, %fd8680, 0d3FF0000000000000;
	fma.rn.f64 	%fd8691, %fd8690, %fd8680, 0d3FF0000000000000;
	{
	.reg .b32 %temp; 
	mov.b64 	{%r795, %temp}, %fd8691;
	}
	{
	.reg .b32 %temp; 
	mov.b64 	{%temp, %r796}, %fd8691;
	}
	shl.b32 	%r6245, %r794, 20;
	add.s32 	%r6246, %r6245, %r796;
	mov.b64 	%fd10999, {%r795, %r6246};
	{
	.reg .b32 %temp; 
	mov.b64 	{%temp, %r6247}, %fd3749;
	}
	mov.b32 	%f72, %r6247;
	abs.f32 	%f30, %f72;
	setp.lt.f32 	%p4599, %f30, 0f4086232B;
	@%p4599 bra 	$L__BB1_3097;
	setp.lt.f64 	%p4600, %fd3749, 0d0000000000000000;
	add.f64 	%fd8692, %fd3749, 0d7FF0000000000000;
	selp.f64 	%fd10999, 0d0000000000000000, %fd8692, %p4600;
	setp.geu.f32 	%p4601, %f30, 0f40874800;
	@%p4601 bra 	$L__BB1_3097;
	shr.u32 	%r6248, %r794, 31;
	add.s32 	%r6249, %r794, %r6248;
	shr.s32 	%r6250, %r6249, 1;
	shl.b32 	%r6251, %r6250, 20;
	add.s32 	%r6252, %r796, %r6251;
	mov.b64 	%fd8693, {%r795, %r6252};
	sub.s32 	%r6253, %r794, %r6250;
	shl.b32 	%r6254, %r6253, 20;
	add.s32 	%r6255, %r6254, 1072693248;
	mov.b32 	%r6256, 0;
	mov.b64 	%fd8694, {%r6256, %r6255};
	mul.f64 	%fd10999, %fd8694, %fd8693;
$L__BB1_3097:
	setp.geu.f64 	%p4602, %fd3539, %fd2512;
	mul.f64 	%fd8695, %fd3537, %fd3729;
	mul.f64 	%fd3755, %fd8695, %fd10999;
	@%p4602 bra 	$L__BB1_3126;
	ld.param.u32 	%r7980, [_Z13distributor_PdPdS_S_iii_param_5];
	setp.lt.s32 	%p4641, %r7980, 1;
	sub.f64 	%fd3756, %fd2512, %fd3539;
	mov.f64 	%fd11005, 0d0000000000000000;
	@%p4641 bra 	$L__BB1_3125;
	setp.eq.s32 	%p4642, %r541, 0;
	{
	.reg .b32 %temp; 
	mov.b64 	{%temp, %r797}, %fd3756;
	}
	abs.f64 	%fd3757, %fd3756;
	mov.f64 	%fd11005, 0d0000000000000000;
	mov.b32 	%r8172, 0;
	@%p4642 bra 	$L__BB1_3116;
	mov.f64 	%fd11005, 0d0000000000000000;
	mov.b32 	%r8171, 0;
$L__BB1_3101:
	setp.neu.f64 	%p4643, %fd3756, 0d0000000000000000;
	setp.lt.s32 	%p4644, %r797, 0;
	mul.wide.u32 	%rd1005, %r8171, 8;
	add.s64 	%rd1006, %rd284, %rd1005;
	ld.f64 	%fd3759, [%rd1006];
	add.s32 	%r6309, %r8171, 1;
	cvt.rn.f64.u32 	%fd3760, %r6309;
	{
	.reg .b32 %temp; 
	mov.b64 	{%temp, %r799}, %fd3760;
	}
	shr.u32 	%r6310, %r799, 20;
	and.b32  	%r6311, %r6310, 2047;
	add.s32 	%r6312, %r6311, -1012;
	mov.b64 	%rd1007, %fd3760;
	shl.b64 	%rd1008, %rd1007, %r6312;
	setp.eq.s64 	%p4645, %rd1008, -9223372036854775808;
	{ // callseq 563, 0
	.param .b64 param0;
	st.param.f64 	[param0], %fd3757;
	.param .b64 param1;
	st.param.f64 	[param1], %fd3760;
	.param .b64 retval0;
	call.uni (retval0), 
	__internal_accurate_pow, 
	(
	param0, 
	param1
	);
	ld.param.f64 	%fd8722, [retval0];
	} // callseq 563
	and.pred  	%p208, %p4644, %p4645;
	neg.f64 	%fd8724, %fd8722;
	selp.f64 	%fd11002, %fd8724, %fd8722, %p208;
	@%p4643 bra 	$L__BB1_3103;
	selp.b32 	%r6313, %r797, 0, %p4645;
	setp.lt.s32 	%p4647, %r799, 0;
	or.b32  	%r6314, %r6313, 2146435072;
	selp.b32 	%r6315, %r6314, %r6313, %p4647;
	mov.b32 	%r6316, 0;
	mov.b64 	%fd11002, {%r6316, %r6315};
$L__BB1_3103:
	add.f64 	%fd8725, %fd3756, %fd3760;
	{
	.reg .b32 %temp; 
	mov.b64 	{%temp, %r6317}, %fd8725;
	}
	and.b32  	%r6318, %r6317, 2146435072;
	setp.ne.s32 	%p4648, %r6318, 2146435072;
	@%p4648 bra 	$L__BB1_3108;
	setp.num.f64 	%p4649, %fd3756, %fd3756;
	@%p4649 bra 	$L__BB1_3106;
	add.rn.f64 	%fd11002, %fd3756, %fd3760;
	bra.uni 	$L__BB1_3108;
$L__BB1_3106:
	setp.neu.f64 	%p4650, %fd3757, 0d7FF0000000000000;
	@%p4650 bra 	$L__BB1_3108;
	setp.lt.s32 	%p4651, %r799, 0;
	selp.b32 	%r6319, 0, 2146435072, %p4651;
	and.b32  	%r6320, %r799, 2147483647;
	setp.ne.s32 	%p4652, %r6320, 1071644672;
	or.b32  	%r6321, %r6319, -2147483648;
	selp.b32 	%r6322, %r6321, %r6319, %p4652;
	selp.b32 	%r6323, %r6322, %r6319, %p208;
	mov.b32 	%r6324, 0;
	mov.b64 	%fd11002, {%r6324, %r6323};
$L__BB1_3108:
	setp.eq.f64 	%p4653, %fd3756, 0d3FF0000000000000;
	setp.neu.f64 	%p4654, %fd3756, 0d0000000000000000;
	setp.lt.s32 	%p4655, %r797, 0;
	selp.f64 	%fd8726, 0d3FF0000000000000, %fd11002, %p4653;
	div.rn.f64 	%fd8727, %fd3759, %fd3760;
	fma.rn.f64 	%fd3767, %fd8727, %fd8726, %fd11005;
	ld.f64 	%fd3768, [%rd1006+8];
	add.s32 	%r8171, %r8171, 2;
	cvt.rn.f64.u32 	%fd3769, %r8171;
	{
	.reg .b32 %temp; 
	mov.b64 	{%temp, %r801}, %fd3769;
	}
	shr.u32 	%r6325, %r801, 20;
	and.b32  	%r6326, %r6325, 2047;
	add.s32 	%r6327, %r6326, -1012;
	mov.b64 	%rd1011, %fd3769;
	shl.b64 	%rd1012, %rd1011, %r6327;
	setp.eq.s64 	%p4656, %rd1012, -9223372036854775808;
	{ // callseq 564, 0
	.param .b64 param0;
	st.param.f64 	[param0], %fd3757;
	.param .b64 param1;
	st.param.f64 	[param1], %fd3769;
	.param .b64 retval0;
	call.uni (retval0), 
	__internal_accurate_pow, 
	(
	param0, 
	param1
	);
	ld.param.f64 	%fd8728, [retval0];
	} // callseq 564
	and.pred  	%p209, %p4655, %p4656;
	neg.f64 	%fd8730, %fd8728;
	selp.f64 	%fd11004, %fd8730, %fd8728, %p209;
	@%p4654 bra 	$L__BB1_3110;
	selp.b32 	%r6328, %r797, 0, %p4656;
	setp.lt.s32 	%p4658, %r801, 0;
	or.b32  	%r6329, %r6328, 2146435072;
	selp.b32 	%r6330, %r6329, %r6328, %p4658;
	mov.b32 	%r6331, 0;
	mov.b64 	%fd11004, {%r6331, %r6330};
$L__BB1_3110:
	add.f64 	%fd8731, %fd3756, %fd3769;
	{
	.reg .b32 %temp; 
	mov.b64 	{%temp, %r6332}, %fd8731;
	}
	and.b32  	%r6333, %r6332, 2146435072;
	setp.ne.s32 	%p4659, %r6333, 2146435072;
	@%p4659 bra 	$L__BB1_3115;
	setp.nan.f64 	%p4660, %fd3756, %fd3756;
	@%p4660 bra 	$L__BB1_3114;
	setp.neu.f64 	%p4661, %fd3757, 0d7FF0000000000000;
	@%p4661 bra 	$L__BB1_3115;
	setp.lt.s32 	%p4662, %r801, 0;
	selp.b32 	%r6334, 0, 2146435072, %p4662;
	and.b32  	%r6335, %r801, 2147483647;
	setp.ne.s32 	%p4663, %r6335, 1071644672;
	or.b32  	%r6336, %r6334, -2147483648;
	selp.b32 	%r6337, %r6336, %r6334, %p4663;
	selp.b32 	%r6338, %r6337, %r6334, %p209;
	mov.b32 	%r6339, 0;
	mov.b64 	%fd11004, {%r6339, %r6338};
	bra.uni 	$L__BB1_3115;
$L__BB1_3114:
	add.rn.f64 	%fd11004, %fd3756, %fd3769;
$L__BB1_3115:
	selp.f64 	%fd8732, 0d3FF0000000000000, %fd11004, %p4653;
	div.rn.f64 	%fd8733, %fd3768, %fd3769;
	fma.rn.f64 	%fd11005, %fd8733, %fd8732, %fd3767;
	setp.ne.s32 	%p4665, %r8171, %r540;
	mov.u32 	%r8172, %r540;
	@%p4665 bra 	$L__BB1_3101;
$L__BB1_3116:
	ld.param.u32 	%r7981, [_Z13distributor_PdPdS_S_iii_param_5];
	and.b32  	%r6340, %r7981, 1;
	setp.eq.b32 	%p4666, %r6340, 1;
	not.pred 	%p4667, %p4666;
	@%p4667 bra 	$L__BB1_3125;
	setp.neu.f64 	%p4668, %fd3756, 0d0000000000000000;
	setp.lt.s32 	%p4669, %r797, 0;
	mul.wide.u32 	%rd1013, %r8172, 8;
	add.s64 	%rd1014, %rd284, %rd1013;
	ld.f64 	%fd3779, [%rd1014];
	add.s32 	%r6341, %r8172, 1;
	cvt.rn.f64.u32 	%fd3780, %r6341;
	{
	.reg .b32 %temp; 
	mov.b64 	{%temp, %r803}, %fd3780;
	}
	shr.u32 	%r6342, %r803, 20;
	and.b32  	%r6343, %r6342, 2047;
	add.s32 	%r6344, %r6343, -1012;
	mov.b64 	%rd1015, %fd3780;
	shl.b64 	%rd1016, %rd1015, %r6344;
	setp.eq.s64 	%p4670, %rd1016, -9223372036854775808;
	{ // callseq 565, 0
	.param .b64 param0;
	st.param.f64 	[param0], %fd3757;
	.param .b64 param1;
	st.param.f64 	[param1], %fd3780;
	.param .b64 retval0;
	call.uni (retval0), 
	__internal_accurate_pow, 
	(
	param0, 
	param1
	);
	ld.param.f64 	%fd8734, [retval0];
	} // callseq 565
	and.pred  	%p210, %p4669, %p4670;
	neg.f64 	%fd8736, %fd8734;
	selp.f64 	%fd11008, %fd8736, %fd8734, %p210;
	@%p4668 bra 	$L__BB1_3119;
	selp.b32 	%r6345, %r797, 0, %p4670;
	setp.lt.s32 	%p4672, %r803, 0;
	or.b32  	%r6346, %r6345, 2146435072;
	selp.b32 	%r6347, %r6346, %r6345, %p4672;
	mov.b32 	%r6348, 0;
	mov.b64 	%fd11008, {%r6348, %r6347};
$L__BB1_3119:
	add.f64 	%fd8737, %fd3756, %fd3780;
	{
	.reg .b32 %temp; 
	mov.b64 	{%temp, %r6349}, %fd8737;
	}
	and.b32  	%r6350, %r6349, 2146435072;
	setp.ne.s32 	%p4673, %r6350, 2146435072;
	@%p4673 bra 	$L__BB1_3124;
	setp.nan.f64 	%p4674, %fd3756, %fd3756;
	@%p4674 bra 	$L__BB1_3123;
	setp.neu.f64 	%p4675, %fd3757, 0d7FF0000000000000;
	@%p4675 bra 	$L__BB1_3124;
	setp.lt.s32 	%p4676, %r803, 0;
	selp.b32 	%r6351, 0, 2146435072, %p4676;
	and.b32  	%r6352, %r803, 2147483647;
	setp.ne.s32 	%p4677, %r6352, 1071644672;
	or.b32  	%r6353, %r6351, -2147483648;
	selp.b32 	%r6354, %r6353, %r6351, %p4677;
	selp.b32 	%r6355, %r6354, %r6351, %p210;
	mov.b32 	%r6356, 0;
	mov.b64 	%fd11008, {%r6356, %r6355};
	bra.uni 	$L__BB1_3124;
$L__BB1_3123:
	add.rn.f64 	%fd11008, %fd3756, %fd3780;
$L__BB1_3124:
	setp.eq.f64 	%p4678, %fd3756, 0d3FF0000000000000;
	selp.f64 	%fd8738, 0d3FF0000000000000, %fd11008, %p4678;
	div.rn.f64 	%fd8739, %fd3779, %fd3780;
	fma.rn.f64 	%fd11005, %fd8739, %fd8738, %fd11005;
$L__BB1_3125:
	sub.f64 	%fd11020, %fd2510, %fd11005;
	bra.uni 	$L__BB1_3154;
$L__BB1_3126:
	ld.param.u32 	%r7978, [_Z13distributor_PdPdS_S_iii_param_5];
	setp.lt.s32 	%p4603, %r7978, 1;
	sub.f64 	%fd3790, %fd3539, %fd2512;
	mov.f64 	%fd11015, 0d0000000000000000;
	@%p4603 bra 	$L__BB1_3153;
	setp.eq.s32 	%p4604, %r541, 0;
	{
	.reg .b32 %temp; 
	mov.b64 	{%temp, %r804}, %fd3790;
	}
	abs.f64 	%fd3791, %fd3790;
	mov.f64 	%fd11015, 0d0000000000000000;
	mov.b32 	%r8174, 0;
	@%p4604 bra 	$L__BB1_3144;
	mov.f64 	%fd11015, 0d0000000000000000;
	mov.b32 	%r8173, 0;
$L__BB1_3129:
	setp.neu.f64 	%p4605, %fd3790, 0d0000000000000000;
	setp.lt.s32 	%p4606, %r804, 0;
	mul.wide.u32 	%rd993, %r8173, 8;
	add.s64 	%rd994, %rd284, %rd993;
	ld.f64 	%fd3793, [%rd994];
	add.s32 	%r6259, %r8173, 1;
	cvt.rn.f64.u32 	%fd3794, %r6259;
	{
	.reg .b32 %temp; 
	mov.b64 	{%temp, %r806}, %fd3794;
	}
	shr.u32 	%r6260, %r806, 20;
	and.b32  	%r6261, %r6260, 2047;
	add.s32 	%r6262, %r6261, -1012;
	mov.b64 	%rd995, %fd3794;
	shl.b64 	%rd996, %rd995, %r6262;
	setp.eq.s64 	%p4607, %rd996, -9223372036854775808;
	{ // callseq 560, 0
	.param .b64 param0;
	st.param.f64 	[param0], %fd3791;
	.param .b64 param1;
	st.param.f64 	[param1], %fd3794;
	.param .b64 retval0;
	call.uni (retval0), 
	__internal_accurate_pow, 
	(
	param0, 
	param1
	);
	ld.param.f64 	%fd8700, [retval0];
	} // callseq 560
	and.pred  	%p211, %p4606, %p4607;
	neg.f64 	%fd8702, %fd8700;
	selp.f64 	%fd11012, %fd8702, %fd8700, %p211;
	@%p4605 bra 	$L__BB1_3131;
	selp.b32 	%r6263, %r804, 0, %p4607;
	setp.lt.s32 	%p4609, %r806, 0;
	or.b32  	%r6264, %r6263, 2146435072;
	selp.b32 	%r6265, %r6264, %r6263, %p4609;
	mov.b32 	%r6266, 0;
	mov.b64 	%fd11012, {%r6266, %r6265};
$L__BB1_3131:
	add.f64 	%fd8703, %fd3790, %fd3794;
	{
	.reg .b32 %temp; 
	mov.b64 	{%temp, %r6267}, %fd8703;
	}
	and.b32  	%r6268, %r6267, 2146435072;
	setp.ne.s32 	%p4610, %r6268, 2146435072;
	@%p4610 bra 	$L__BB1_3136;
	setp.num.f64 	%p4611, %fd3790, %fd3790;
	@%p4611 bra 	$L__BB1_3134;
	add.rn.f64 	%fd11012, %fd3790, %fd3794;
	bra.uni 	$L__BB1_3136;
$L__BB1_3134:
	setp.neu.f64 	%p4612, %fd3791, 0d7FF0000000000000;
	@%p4612 bra 	$L__BB1_3136;
	setp.lt.s32 	%p4613, %r806, 0;
	selp.b32 	%r6269, 0, 2146435072, %p4613;
	and.b32  	%r6270, %r806, 2147483647;
	setp.ne.s32 	%p4614, %r6270, 1071644672;
	or.b32  	%r6271, %r6269, -2147483648;
	selp.b32 	%r6272, %r6271, %r6269, %p4614;
	selp.b32 	%r6273, %r6272, %r6269, %p211;
	mov.b32 	%r6274, 0;
	mov.b64 	%fd11012, {%r6274, %r6273};
$L__BB1_3136:
	setp.eq.f64 	%p4615, %fd3790, 0d3FF0000000000000;
	setp.neu.f64 	%p4616, %fd3790, 0d0000000000000000;
	setp.lt.s32 	%p4617, %r804, 0;
	selp.f64 	%fd8704, 0d3FF0000000000000, %fd11012, %p4615;
	div.rn.f64 	%fd8705, %fd3793, %fd3794;
	fma.rn.f64 	%fd3801, %fd8705, %fd8704, %fd11015;
	ld.f64 	%fd3802, [%rd994+8];
	add.s32 	%r8173, %r8173, 2;
	cvt.rn.f64.u32 	%fd3803, %r8173;
	{
	.reg .b32 %temp; 
	mov.b64 	{%temp, %r808}, %fd3803;
	}
	shr.u32 	%r6275, %r808, 20;
	and.b32  	%r6276, %r6275, 2047;
	add.s32 	%r6277, %r6276, -1012;
	mov.b64 	%rd999, %fd3803;
	shl.b64 	%rd1000, %rd999, %r6277;
	setp.eq.s64 	%p4618, %rd1000, -9223372036854775808;
	{ // callseq 561, 0
	.param .b64 param0;
	st.param.f64 	[param0], %fd3791;
	.param .b64 param1;
	st.param.f64 	[param1], %fd3803;
	.param .b64 retval0;
	call.uni (retval0), 
	__internal_accurate_pow, 
	(
	param0, 
	param1
	);
	ld.param.f64 	%fd8706, [retval0];
	} // callseq 561
	and.pred  	%p212, %p4617, %p4618;
	neg.f64 	%fd8708, %fd8706;
	selp.f64 	%fd11014, %fd8708, %fd8706, %p212;
	@%p4616 bra 	$L__BB1_3138;
	selp.b32 	%r6278, %r804, 0, %p4618;
	setp.lt.s32 	%p4620, %r808, 0;
	or.b32  	%r6279, %r6278, 2146435072;
	selp.b32 	%r6280, %r6279, %r6278, %p4620;
	mov.b32 	%r6281, 0;
	mov.b64 	%fd11014, {%r6281, %r6280};
$L__BB1_3138:
	add.f64 	%fd8709, %fd3790, %fd3803;
	{
	.reg .b32 %temp; 
	mov.b64 	{%temp, %r6282}, %fd8709;
	}
	and.b32  	%r6283, %r6282, 2146435072;
	setp.ne.s32 	%p4621, %r6283, 2146435072;
	@%p4621 bra 	$L__BB1_3143;
	setp.nan.f64 	%p4622, %fd3790, %fd3790;
	@%p4622 bra 	$L__BB1_3142;
	setp.neu.f64 	%p4623, %fd3791, 0d7FF0000000000000;
	@%p4623 bra 	$L__BB1_3143;
	setp.lt.s32 	%p4624, %r808, 0;
	selp.b32 	%r6284, 0, 2146435072, %p4624;
	and.b32  	%r6285, %r808, 2147483647;
	setp.ne.s32 	%p4625, %r6285, 1071644672;
	or.b32  	%r6286, %r6284, -2147483648;
	selp.b32 	%r6287, %r6286, %r6284, %p4625;
	selp.b32 	%r6288, %r6287, %r6284, %p212;
	mov.b32 	%r6289, 0;
	mov.b64 	%fd11014, {%r6289, %r6288};
	bra.uni 	$L__BB1_3143;
$L__BB1_3142:
	add.rn.f64 	%fd11014, %fd3790, %fd3803;
$L__BB1_3143:
	selp.f64 	%fd8710, 0d3FF0000000000000, %fd11014, %p4615;
	div.rn.f64 	%fd8711, %fd3802, %fd3803;
	fma.rn.f64 	%fd11015, %fd8711, %fd8710, %fd3801;
	setp.ne.s32 	%p4627, %r8173, %r540;
	mov.u32 	%r8174, %r540;
	@%p4627 bra 	$L__BB1_3129;
$L__BB1_3144:
	ld.param.u32 	%r7979, [_Z13distributor_PdPdS_S_iii_param_5];
	and.b32  	%r6290, %r7979, 1;
	setp.eq.b32 	%p4628, %r6290, 1;
	not.pred 	%p4629, %p4628;
	@%p4629 bra 	$L__BB1_3153;
	setp.neu.f64 	%p4630, %fd3790, 0d0000000000000000;
	setp.lt.s32 	%p4631, %r804, 0;
	mul.wide.u32 	%rd1001, %r8174, 8;
	add.s64 	%rd1002, %rd284, %rd1001;
	ld.f64 	%fd3813, [%rd1002];
	add.s32 	%r6291, %r8174, 1;
	cvt.rn.f64.u32 	%fd3814, %r6291;
	{
	.reg .b32 %temp; 
	mov.b64 	{%temp, %r810}, %fd3814;
	}
	shr.u32 	%r6292, %r810, 20;
	and.b32  	%r6293, %r6292, 2047;
	add.s32 	%r6294, %r6293, -1012;
	mov.b64 	%rd1003, %fd3814;
	shl.b64 	%rd1004, %rd1003, %r6294;
	setp.eq.s64 	%p4632, %rd1004, -9223372036854775808;
	{ // callseq 562, 0
	.param .b64 param0;
	st.param.f64 	[param0], %fd3791;
	.param .b64 param1;
	st.param.f64 	[param1], %fd3814;
	.param .b64 retval0;
	call.uni (retval0), 
	__internal_accurate_pow, 
	(
	param0, 
	param1
	);
	ld.param.f64 	%fd8712, [retval0];
	} // callseq 562
	and.pred  	%p213, %p4631, %p4632;
	neg.f64 	%fd8714, %fd8712;
	selp.f64 	%fd11018, %fd8714, %fd8712, %p213;
	@%p4630 bra 	$L__BB1_3147;
	selp.b32 	%r6295, %r804, 0, %p4632;
	setp.lt.s32 	%p4634, %r810, 0;
	or.b32  	%r6296, %r6295, 2146435072;
	selp.b32 	%r6297, %r6296, %r6295, %p4634;
	mov.b32 	%r6298, 0;
	mov.b64 	%fd11018, {%r6298, %r6297};
$L__BB1_3147:
	add.f64 	%fd8715, %fd3790, %fd3814;
	{
	.reg .b32 %temp; 
	mov.b64 	{%temp, %r6299}, %fd8715;
	}
	and.b32  	%r6300, %r6299, 2146435072;
	setp.ne.s32 	%p4635, %r6300, 2146435072;
	@%p4635 bra 	$L__BB1_3152;
	setp.nan.f64 	%p4636, %fd3790, %fd3790;
	@%p4636 bra 	$L__BB1_3151;
	setp.neu.f64 	%p4637, %fd3791, 0d7FF0000000000000;
	@%p4637 bra 	$L__BB1_3152;
	setp.lt.s32 	%p4638, %r810, 0;
	selp.b32 	%r6301, 0, 2146435072, %p4638;
	and.b32  	%r6302, %r810, 2147483647;
	setp.ne.s32 	%p4639, %r6302, 1071644672;
	or.b32  	%r6303, %r6301, -2147483648;
	selp.b32 	%r6304, %r6303, %r6301, %p4639;
	selp.b32 	%r6305, %r6304, %r6301, %p213;
	mov.b32 	%r6306, 0;
	mov.b64 	%fd11018, {%r6306, %r6305};
	bra.uni 	$L__BB1_3152;
$L__BB1_3151:
	add.rn.f64 	%fd11018, %fd3790, %fd3814;
$L__BB1_3152:
	setp.eq.f64 	%p4640, %fd3790, 0d3FF0000000000000;
	selp.f64 	%fd8716, 0d3FF0000000000000, %fd11018, %p4640;
	div.rn.f64 	%fd8717, %fd3813, %fd3814;
	fma.rn.f64 	%fd11015, %fd8717, %fd8716, %fd11015;
$L__BB1_3153:
	add.f64 	%fd11020, %fd2510, %fd11015;
$L__BB1_3154:
	setp.ne.s32 	%p4679, %r766, 2146435072;
	sub.f64 	%fd3825, %fd3536, %fd11020;
	mov.f64 	%fd11021, %fd11028;
	@%p4679 bra 	$L__BB1_3159;
	setp.num.f64 	%p4680, %fd3610, %fd3610;
	@%p4680 bra 	$L__BB1_3157;
	mov.f64 	%fd8740, 0d4000000000000000;
	add.rn.f64 	%fd11021, %fd3610, %fd8740;
	bra.uni 	$L__BB1_3159;
$L__BB1_3157:
	setp.neu.f64 	%p4681, %fd3611, 0d7FF0000000000000;
	mov.f64 	%fd11021, %fd11028;
	@%p4681 bra 	$L__BB1_3159;
	setp.lt.s32 	%p4682, %r765, 0;
	selp.b32 	%r6357, %r561, %r560, %p140;
	selp.b32 	%r6358, %r6357, %r560, %p4682;
	mov.b32 	%r6359, 0;
	mov.b64 	%fd11021, {%r6359, %r6358};
$L__BB1_3159:
	setp.eq.f64 	%p4683, %fd3610, 0d3FF0000000000000;
	setp.lt.s32 	%p4684, %r536, 0;
	setp.eq.s32 	%p4685, %r567, 1072693248;
	add.f64 	%fd8741, %fd11021, 0d3FF0000000000000;
	sqrt.rn.f64 	%fd8742, %fd8741;
	mul.f64 	%fd8743, %fd8742, 0d3FF8000000000000;
	selp.f64 	%fd3829, 0d4000F876CCDF6CDA, %fd8743, %p4683;
	mov.f64 	%fd8744, 0d3FF8000000000000;
	div.rn.f64 	%fd3830, %fd8744, %fd3829;
	{
	.reg .b32 %temp; 
	mov.b64 	{%temp, %r812}, %fd3830;
	}
	abs.f64 	%fd3831, %fd3830;
	{ // callseq 566, 0
	.param .b64 param0;
	st.param.f64 	[param0], %fd3831;
	.param .b64 param1;
	st.param.f64 	[param1], 0d4010000000000000;
	.param .b64 retval0;
	call.uni (retval0), 
	__internal_accurate_pow, 
	(
	param0, 
	param1
	);
	ld.param.f64 	%fd8745, [retval0];
	} // callseq 566
	setp.lt.s32 	%p4686, %r812, 0;
	neg.f64 	%fd8747, %fd8745;
	selp.f64 	%fd8748, %fd8747, %fd8745, %p4685;
	selp.f64 	%fd8749, %fd8748, %fd8745, %p4686;
	setp.eq.f64 	%p4687, %fd3830, 0d0000000000000000;
	selp.b32 	%r6361, %r812, 0, %p4685;
	or.b32  	%r6362, %r6361, 2146435072;
	selp.b32 	%r6363, %r6362, %r6361, %p4684;
	mov.b32 	%r6364, 0;
	mov.b64 	%fd8750, {%r6364, %r6363};
	selp.f64 	%fd11022, %fd8750, %fd8749, %p4687;
	add.f64 	%fd8751, %fd3830, 0d4010000000000000;
	{
	.reg .b32 %temp; 
	mov.b64 	{%temp, %r6365}, %fd8751;
	}
	and.b32  	%r6366, %r6365, 2146435072;
	setp.ne.s32 	%p4688, %r6366, 2146435072;
	@%p4688 bra 	$L__BB1_3164;
	setp.num.f64 	%p4689, %fd3830, %fd3830;
	@%p4689 bra 	$L__BB1_3162;
	mov.f64 	%fd8752, 0d4010000000000000;
	add.rn.f64 	%fd11022, %fd3830, %fd8752;
	bra.uni 	$L__BB1_3164;
$L__BB1_3162:
	setp.neu.f64 	%p4690, %fd3831, 0d7FF0000000000000;
	@%p4690 bra 	$L__BB1_3164;
	setp.lt.s32 	%p4691, %r812, 0;
	setp.eq.s32 	%p4692, %r567, 1072693248;
	and.b32  	%r6368, %r536, 2147483647;
	setp.ne.s32 	%p4693, %r6368, 1071644672;
	setp.lt.s32 	%p4694, %r536, 0;
	selp.b32 	%r6369, 0, 2146435072, %p4694;
	or.b32  	%r6370, %r6369, -2147483648;
	selp.b32 	%r6371, %r6370, %r6369, %p4693;
	selp.b32 	%r6372, %r6371, %r6369, %p4692;
	selp.b32 	%r6373, %r6372, %r6369, %p4691;
	mov.b32 	%r6374, 0;
	mov.b64 	%fd11022, {%r6374, %r6373};
$L__BB1_3164:
	setp.lt.s32 	%p4695, %r4274, 0;
	setp.eq.s32 	%p4696, %r562, 1062207488;
	setp.eq.f64 	%p4697, %fd3830, 0d3FF0000000000000;
	add.f64 	%fd8753, %fd11022, %fd11022;
	selp.f64 	%fd8754, 0d4000000000000000, %fd8753, %p4697;
	div.rn.f64 	%fd8755, %fd3538, %fd2502;
	mul.f64 	%fd3836, %fd8754, %fd8755;
	{
	.reg .b32 %temp; 
	mov.b64 	{%temp, %r813}, %fd3825;
	}
	abs.f64 	%fd3837, %fd3825;
	{ // callseq 567, 0
	.param .b64 param0;
	st.param.f64 	[param0], %fd3837;
	.param .b64 param1;
	st.param.f64 	[param1], 0d4000000000000000;
	.param .b64 retval0;
	call.uni (retval0), 
	__internal_accurate_pow, 
	(
	param0, 
	param1
	);
	ld.param.f64 	%fd8756, [retval0];
	} // callseq 567
	setp.lt.s32 	%p4698, %r813, 0;
	neg.f64 	%fd8758, %fd8756;
	selp.f64 	%fd8759, %fd8758, %fd8756, %p4696;
	selp.f64 	%fd8760, %fd8759, %fd8756, %p4698;
	setp.eq.f64 	%p4699, %fd3825, 0d0000000000000000;
	selp.b32 	%r6376, %r813, 0, %p4696;
	or.b32  	%r6377, %r6376, 2146435072;
	selp.b32 	%r6378, %r6377, %r6376, %p4695;
	mov.b32 	%r6379, 0;
	mov.b64 	%fd8761, {%r6379, %r6378};
	selp.f64 	%fd11026, %fd8761, %fd8760, %p4699;
	add.f64 	%fd8762, %fd3825, 0d4000000000000000;
	{
	.reg .b32 %temp; 
	mov.b64 	{%temp, %r6380}, %fd8762;
	}
	and.b32  	%r814, %r6380, 2146435072;
	setp.ne.s32 	%p4700, %r814, 2146435072;
	mov.f64 	%fd11023, %fd11026;
	@%p4700 bra 	$L__BB1_3169;
	setp.num.f64 	%p4701, %fd3825, %fd3825;
	@%p4701 bra 	$L__BB1_3167;
	mov.f64 	%fd8763, 0d4000000000000000;
	add.rn.f64 	%fd11023, %fd3825, %fd8763;
	bra.uni 	$L__BB1_3169;
$L__BB1_3167:
	setp.neu.f64 	%p4702, %fd3837, 0d7FF0000000000000;
	mov.f64 	%fd11023, %fd11026;
	@%p4702 bra 	$L__BB1_3169;
	selp.b32 	%r6381, %r561, %r560, %p140;
	selp.b32 	%r6382, %r6381, %r560, %p4698;
	mov.b32 	%r6383, 0;
	mov.b64 	%fd11023, {%r6383, %r6382};
$L__BB1_3169:
	setp.ne.s32 	%p4704, %r770, 2146435072;
	mov.f64 	%fd11024, %fd11027;
	@%p4704 bra 	$L__BB1_3174;
	setp.num.f64 	%p4705, %fd3537, %fd3537;
	@%p4705 bra 	$L__BB1_3172;
	mov.f64 	%fd8764, 0d4000000000000000;
	add.rn.f64 	%fd11024, %fd3537, %fd8764;
	bra.uni 	$L__BB1_3174;
$L__BB1_3172:
	setp.neu.f64 	%p4706, %fd3629, 0d7FF0000000000000;
	mov.f64 	%fd11024, %fd11027;
	@%p4706 bra 	$L__BB1_3174;
	setp.lt.s32 	%p4707, %r769, 0;
	selp.b32 	%r6384, %r561, %r560, %p140;
	selp.b32 	%r6385, %r6384, %r560, %p4707;
	mov.b32 	%r6386, 0;
	mov.b64 	%fd11024, {%r6386, %r6385};
$L__BB1_3174:
	setp.eq.f64 	%p4708, %fd3537, 0d3FF0000000000000;
	setp.lt.s32 	%p4709, %r4274, 0;
	setp.eq.s32 	%p4710, %r562, 1062207488;
	selp.f64 	%fd8765, 0d3FF0000000000000, %fd11024, %p4708;
	setp.eq.f64 	%p4711, %fd3825, 0d3FF0000000000000;
	selp.f64 	%fd8766, 0d3FF0000000000000, %fd11023, %p4711;
	add.f64 	%fd3845, %fd8766, %fd8765;
	{
	.reg .b32 %temp; 
	mov.b64 	{%temp, %r817}, %fd3829;
	}
	abs.f64 	%fd3846, %fd3829;
	{ // callseq 568, 0
	.param .b64 param0;
	st.param.f64 	[param0], %fd3846;
	.param .b64 param1;
	st.param.f64 	[param1], 0d4000000000000000;
	.param .b64 retval0;
	call.uni (retval0), 
	__internal_accurate_pow, 
	(
	param0, 
	param1
	);
	ld.param.f64 	%fd8767, [retval0];
	} // callseq 568
	setp.lt.s32 	%p4712, %r817, 0;
	neg.f64 	%fd8769, %fd8767;
	selp.f64 	%fd8770, %fd8769, %fd8767, %p4710;
	selp.f64 	%fd8771, %fd8770, %fd8767, %p4712;
	setp.eq.f64 	%p4713, %fd3829, 0d0000000000000000;
	selp.b32 	%r6387, %r817, 0, %p4710;
	or.b32  	%r6388, %r6387, 2146435072;
	selp.b32 	%r6389, %r6388, %r6387, %p4709;
	mov.b32 	%r6390, 0;
	mov.b64 	%fd8772, {%r6390, %r6389};
	selp.f64 	%fd11025, %fd8772, %fd8771, %p4713;
	add.f64 	%fd8773, %fd3829, 0d4000000000000000;
	{
	.reg .b32 %temp; 
	mov.b64 	{%temp, %r6391}, %fd8773;
	}
	and.b32  	%r6392, %r6391, 2146435072;
	setp.ne.s32 	%p4714, %r6392, 2146435072;
	@%p4714 bra 	$L__BB1_3179;
	setp.num.f64 	%p4715, %fd3829, %fd3829;
	@%p4715 bra 	$L__BB1_3177;
	mov.f64 	%fd8774, 0d4000000000000000;
	add.rn.f64 	%fd11025, %fd3829, %fd8774;
	bra.uni 	$L__BB1_3179;
$L__BB1_3177:
	setp.neu.f64 	%p4716, %fd3846, 0d7FF0000000000000;
	@%p4716 bra 	$L__BB1_3179;
	selp.b32 	%r6393, %r561, %r560, %p140;
	selp.b32 	%r6394, %r6393, %r560, %p4712;
	mov.b32 	%r6395, 0;
	mov.b64 	%fd11025, {%r6395, %r6394};
$L__BB1_3179:
	setp.ne.s32 	%p4718, %r814, 2146435072;
	setp.eq.f64 	%p4719, %fd3829, 0d3FF0000000000000;
	selp.f64 	%fd8775, 0d3FF0000000000000, %fd11025, %p4719;
	div.rn.f64 	%fd8776, %fd3845, %fd8775;
	add.f64 	%fd8777, %fd8776, %fd8776;
	mov.f64 	%fd8778, 0d3FF0000000000000;
	sub.f64 	%fd8779, %fd8778, %fd8777;
	mul.f64 	%fd3851, %fd3836, %fd8779;
	@%p4718 bra 	$L__BB1_3184;
	setp.num.f64 	%p4720, %fd3825, %fd3825;
	@%p4720 bra 	$L__BB1_3182;
	mov.f64 	%fd8780, 0d4000000000000000;
	add.rn.f64 	%fd11026, %fd3825, %fd8780;
	bra.uni 	$L__BB1_3184;
$L__BB1_3182:
	setp.neu.f64 	%p4721, %fd3837, 0d7FF0000000000000;
	@%p4721 bra 	$L__BB1_3184;
	selp.b32 	%r6396, %r561, %r560, %p140;
	selp.b32 	%r6397, %r6396, %r560, %p4698;
	mov.b32 	%r6398, 0;
	mov.b64 	%fd11026, {%r6398, %r6397};
$L__BB1_3184:
	setp.eq.f64 	%p4723, %fd3825, 0d3FF0000000000000;
	setp.ne.s32 	%p4724, %r770, 2146435072;
	selp.f64 	%fd3855, 0d3FF0000000000000, %fd11026, %p4723;
	@%p4724 bra 	$L__BB1_3189;
	setp.num.f64 	%p4725, %fd3537, %fd3537;
	@%p4725 bra 	$L__BB1_3187;
	mov.f64 	%fd8781, 0d4000000000000000;
	add.rn.f64 	%fd11027, %fd3537, %fd8781;
	bra.uni 	$L__BB1_3189;
$L__BB1_3187:
	setp.neu.f64 	%p4726, %fd3629, 0d7FF0000000000000;
	@%p4726 bra 	$L__BB1_3189;
	setp.lt.s32 	%p4727, %r769, 0;
	selp.b32 	%r6399, %r561, %r560, %p140;
	selp.b32 	%r6400, %r6399, %r560, %p4727;
	mov.b32 	%r6401, 0;
	mov.b64 	%fd11027, {%r6401, %r6400};
$L__BB1_3189:
	setp.eq.f64 	%p4728, %fd3537, 0d3FF0000000000000;
	setp.ne.s32 	%p4729, %r766, 2146435072;
	selp.f64 	%fd8782, 0d3FF0000000000000, %fd11027, %p4728;
	add.f64 	%fd3859, %fd3855, %fd8782;
	@%p4729 bra 	$L__BB1_3194;
	setp.num.f64 	%p4730, %fd3610, %fd3610;
	@%p4730 bra 	$L__BB1_3192;
	mov.f64 	%fd8783, 0d4000000000000000;
	add.rn.f64 	%fd11028, %fd3610, %fd8783;
	bra.uni 	$L__BB1_3194;
$L__BB1_3192:
	setp.neu.f64 	%p4731, %fd3611, 0d7FF0000000000000;
	@%p4731 bra 	$L__BB1_3194;
	setp.lt.s32 	%p4732, %r765, 0;
	selp.b32 	%r6402, %r561, %r560, %p140;
	selp.b32 	%r6403, %r6402, %r560, %p4732;
	mov.b32 	%r6404, 0;
	mov.b64 	%fd11028, {%r6404, %r6403};
$L__BB1_3194:
	setp.eq.f64 	%p4733, %fd3610, 0d3FF0000000000000;
	setp.lt.s32 	%p4734, %r4274, 0;
	setp.eq.s32 	%p4735, %r562, 1062207488;
	add.f64 	%fd8784, %fd11028, 0d3FF0000000000000;
	sqrt.rn.f64 	%fd8785, %fd8784;
	mul.f64 	%fd8786, %fd8785, 0d3FF8000000000000;
	selp.f64 	%fd3863, 0d4000F876CCDF6CDA, %fd8786, %p4733;
	{
	.reg .b32 %temp; 
	mov.b64 	{%temp, %r818}, %fd3863;
	}
	abs.f64 	%fd3864, %fd3863;
	{ // callseq 569, 0
	.param .b64 param0;
	st.param.f64 	[param0], %fd3864;
	.param .b64 param1;
	st.param.f64 	[param1], 0d4000000000000000;
	.param .b64 retval0;
	call.uni (retval0), 
	__internal_accurate_pow, 
	(
	param0, 
	param1
	);
	ld.param.f64 	%fd8787, [retval0];
	} // callseq 569
	setp.lt.s32 	%p4737, %r818, 0;
	neg.f64 	%fd8789, %fd8787;
	selp.f64 	%fd8790, %fd8789, %fd8787, %p4735;
	selp.f64 	%fd8791, %fd8790, %fd8787, %p4737;
	setp.eq.f64 	%p4738, %fd3863, 0d0000000000000000;
	selp.b32 	%r6405, %r818, 0, %p4735;
	or.b32  	%r6406, %r6405, 2146435072;
	selp.b32 	%r6407, %r6406, %r6405, %p4734;
	mov.b32 	%r6408, 0;
	mov.b64 	%fd8792, {%r6408, %r6407};
	selp.f64 	%fd11029, %fd8792, %fd8791, %p4738;
	add.f64 	%fd8793, %fd3863, 0d4000000000000000;
	{
	.reg .b32 %temp; 
	mov.b64 	{%temp, %r6409}, %fd8793;
	}
	and.b32  	%r6410, %r6409, 2146435072;
	setp.ne.s32 	%p4739, %r6410, 2146435072;
	@%p4739 bra 	$L__BB1_3199;
	setp.num.f64 	%p4740, %fd3863, %fd3863;
	@%p4740 bra 	$L__BB1_3197;
	mov.f64 	%fd8794, 0d4000000000000000;
	add.rn.f64 	%fd11029, %fd3863, %fd8794;
	bra.uni 	$L__BB1_3199;
$L__BB1_3197:
	setp.neu.f64 	%p4741, %fd3864, 0d7FF0000000000000;
	@%p4741 bra 	$L__BB1_3199;
	setp.lt.s32 	%p4742, %r818, 0;
	selp.b32 	%r6411, %r561, %r560, %p140;
	selp.b32 	%r6412, %r6411, %r560, %p4742;
	mov.b32 	%r6413, 0;
	mov.b64 	%fd11029, {%r6413, %r6412};
$L__BB1_3199:
	setp.eq.f64 	%p4743, %fd3863, 0d3FF0000000000000;
	selp.f64 	%fd8795, 0d3FF0000000000000, %fd11029, %p4743;
	mul.f64 	%fd8796, %fd3859, 0dC000000000000000;
	div.rn.f64 	%fd3869, %fd8796, %fd8795;
	fma.rn.f64 	%fd8797, %fd3869, 0d3FF71547652B82FE, 0d4338000000000000;
	{
	.reg .b32 %temp; 
	mov.b64 	{%r819, %temp}, %fd8797;
	}
	mov.f64 	%fd8798, 0dC338000000000000;
	add.rn.f64 	%fd8799, %fd8797, %fd8798;
	fma.rn.f64 	%fd8800, %fd8799, 0dBFE62E42FEFA39EF, %fd3869;
	fma.rn.f64 	%fd8801, %fd8799, 0dBC7ABC9E3B39803F, %fd8800;
	fma.rn.f64 	%fd8802, %fd8801, 0d3E5ADE1569CE2BDF, 0d3E928AF3FCA213EA;
	fma.rn.f64 	%fd8803, %fd8802, %fd8801, 0d3EC71DEE62401315;
	fma.rn.f64 	%fd8804, %fd8803, %fd8801, 0d3EFA01997C89EB71;
	fma.rn.f64 	%fd8805, %fd8804, %fd8801, 0d3F2A01A014761F65;
	fma.rn.f64 	%fd8806, %fd8805, %fd8801, 0d3F56C16C1852B7AF;
	fma.rn.f64 	%fd8807, %fd8806, %fd8801, 0d3F81111111122322;
	fma.rn.f64 	%fd8808, %fd8807, %fd8801, 0d3FA55555555502A1;
	fma.rn.f64 	%fd8809, %fd8808, %fd8801, 0d3FC5555555555511;
	fma.rn.f64 	%fd8810, %fd8809, %fd8801, 0d3FE000000000000B;
	fma.rn.f64 	%fd8811, %fd8810, %fd8801, 0d3FF0000000000000;
	fma.rn.f64 	%fd8812, %fd8811, %fd8801, 0d3FF0000000000000;
	{
	.reg .b32 %temp; 
	mov.b64 	{%r820, %temp}, %fd8812;
	}
	{
	.reg .b32 %temp; 
	mov.b64 	{%temp, %r821}, %fd8812;
	}
	shl.b32 	%r6414, %r819, 20;
	add.s32 	%r6415, %r6414, %r821;
	mov.b64 	%fd11030, {%r820, %r6415};
	{
	.reg .b32 %temp; 
	mov.b64 	{%temp, %r6416}, %fd3869;
	}
	mov.b32 	%f73, %r6416;
	abs.f32 	%f31, %f73;
	setp.lt.f32 	%p4744, %f31, 0f4086232B;
	@%p4744 bra 	$L__BB1_3202;
	setp.lt.f64 	%p4745, %fd3869, 0d0000000000000000;
	add.f64 	%fd8813, %fd3869, 0d7FF0000000000000;
	selp.f64 	%fd11030, 0d0000000000000000, %fd8813, %p4745;
	setp.geu.f32 	%p4746, %f31, 0f40874800;
	@%p4746 bra 	$L__BB1_3202;
	shr.u32 	%r6417, %r819, 31;
	add.s32 	%r6418, %r819, %r6417;
	shr.s32 	%r6419, %r6418, 1;
	shl.b32 	%r6420, %r6419, 20;
	add.s32 	%r6421, %r821, %r6420;
	mov.b64 	%fd8814, {%r820, %r6421};
	sub.s32 	%r6422, %r819, %r6419;
	shl.b32 	%r6423, %r6422, 20;
	add.s32 	%r6424, %r6423, 1072693248;
	mov.b32 	%r6425, 0;
	mov.b64 	%fd8815, {%r6425, %r6424};
	mul.f64 	%fd11030, %fd8815, %fd8814;
$L__BB1_3202:
	ld.param.u32 	%r7982, [_Z13distributor_PdPdS_S_iii_param_5];
	and.b32  	%r822, %r7982, 1;
	mul.f64 	%fd8816, %fd3851, %fd11030;
	mul.f64 	%fd8817, %fd8816, 0dBFD87DB97BC71F63;
	fma.rn.f64 	%fd8818, %fd2846, 0d3FEC23E39189614C, %fd11209;
	mul.f64 	%fd8819, %fd3189, 0d400A37B2A108BD3C;
	sub.f64 	%fd8820, %fd8818, %fd8819;
	fma.rn.f64 	%fd8821, %fd3531, 0d400A912FE408DB10, %fd8820;
	mul.f64 	%fd3874, %fd2511, %fd8821;
	mul.f64 	%fd8822, %fd3649, 0dBFD87DB97BC71F63;
	mul.f64 	%fd3875, %fd2511, %fd8822;
	fma.rn.f64 	%fd8823, %fd2847, 0d3FEC23E39189614C, %fd11207;
	mul.f64 	%fd8824, %fd3190, 0d400A37B2A108BD3C;
	sub.f64 	%fd8825, %fd8823, %fd8824;
	fma.rn.f64 	%fd8826, %fd3533, 0d400A912FE408DB10, %fd8825;
	mul.f64 	%fd3876, %fd2511, %fd8826;
	mul.f64 	%fd8827, %fd3755, 0dBFD87DB97BC71F63;
	mul.f64 	%fd3877, %fd2511, %fd8827;
	fma.rn.f64 	%fd8828, %fd2848, 0d3FEC23E39189614C, %fd11205;
	mul.f64 	%fd8829, %fd3191, 0d400A37B2A108BD3C;
	sub.f64 	%fd8830, %fd8828, %fd8829;
	fma.rn.f64 	%fd8831, %fd3535, 0d400A912FE408DB10, %fd8830;
	mul.f64 	%fd3878, %fd2511, %fd8831;
	mul.f64 	%fd3879, %fd2511, %fd8817;
	fma.rn.f64 	%fd8833, %fd7757, 0d4000425ED097B426, %fd11210;
	mul.f64 	%fd8836, %fd8102, 0d4020000000000000;
	sub.f64 	%fd8837, %fd8833, %fd8836;
	fma.rn.f64 	%fd8838, %fd3530, 0d401CB1A72C69CB1A, %fd8837;
	mul.f64 	%fd8839, %fd3874, 0d3FCA5AD296B4A5AD;
	sub.f64 	%fd3880, %fd8838, %fd8839;
	fma.rn.f64 	%fd8841, %fd7759, 0d4000425ED097B426, %fd11208;
	fma.rn.f64 	%fd8842, %fd2847, 0d3FD0000000000000, %fd11207;
	mul.f64 	%fd8843, %fd2511, %fd8842;
	mul.f64 	%fd8844, %fd8843, 0d4020000000000000;
	sub.f64 	%fd8845, %fd8841, %fd8844;
	fma.rn.f64 	%fd8846, %fd3532, 0d401CB1A72C69CB1A, %fd8845;
	mul.f64 	%fd8847, %fd3876, 0d3FCA5AD296B4A5AD;
	sub.f64 	%fd3881, %fd8846, %fd8847;
	mul.f64 	%fd8848, %fd2511, %fd11205;
	fma.rn.f64 	%fd8849, %fd8848, 0d4000425ED097B426, %fd11206;
	fma.rn.f64 	%fd8850, %fd2848, 0d3FD0000000000000, %fd11205;
	mul.f64 	%fd8851, %fd2511, %fd8850;
	mul.f64 	%fd8852, %fd8851, 0d4020000000000000;
	sub.f64 	%fd8853, %fd8849, %fd8852;
	fma.rn.f64 	%fd8854, %fd3534, 0d401CB1A72C69CB1A, %fd8853;
	mul.f64 	%fd8855, %fd3878, 0d3FCA5AD296B4A5AD;
	sub.f64 	%fd3882, %fd8854, %fd8855;
	add.f64 	%fd10682, %fd2509, %fd2511;
	mul.f64 	%fd3884, %fd248, 0d3FE0000000000000;
	setp.geu.f64 	%p4747, %fd10682, %fd3884;
	@%p4747 bra 	$L__BB1_3231;
	ld.param.u32 	%r7984, [_Z13distributor_PdPdS_S_iii_param_5];
	setp.lt.s32 	%p4785, %r7984, 1;
	sub.f64 	%fd3885, %fd3884, %fd10682;
	mov.f64 	%fd11036, 0d0000000000000000;
	@%p4785 bra 	$L__BB1_3230;
	setp.eq.s32 	%p4786, %r541, 0;
	{
	.reg .b32 %temp; 
	mov.b64 	{%temp, %r823}, %fd3885;
	}
	abs.f64 	%fd3886, %fd3885;
	mov.f64 	%fd11036, 0d0000000000000000;
	mov.b32 	%r8176, 0;
	@%p4786 bra 	$L__BB1_3221;
	mov.f64 	%fd11036, 0d0000000000000000;
	mov.b32 	%r8175, 0;
$L__BB1_3206:
	setp.neu.f64 	%p4787, %fd3885, 0d0000000000000000;
	setp.lt.s32 	%p4788, %r823, 0;
	mul.wide.u32 	%rd1026, %r8175, 8;
	add.s64 	%rd260, %rd284, %rd1026;
	ld.f64 	%fd3888, [%rd260];
	add.s32 	%r6477, %r8175, 1;
	cvt.rn.f64.u32 	%fd3889, %r6477;
	{
	.reg .b32 %temp; 
	mov.b64 	{%temp, %r825}, %fd3889;
	}
	shr.u32 	%r6478, %r825, 20;
	and.b32  	%r6479, %r6478, 2047;
	add.s32 	%r6480, %r6479, -1012;
	mov.b64 	%rd1027, %fd3889;
	shl.b64 	%rd1028, %rd1027, %r6480;
	setp.eq.s64 	%p4789, %rd1028, -9223372036854775808;
	{ // callseq 573, 0
	.param .b64 param0;
	st.param.f64 	[param0], %fd3886;
	.param .b64 param1;
	st.param.f64 	[param1], %fd3889;
	.param .b64 retval0;
	call.uni (retval0), 
	__internal_accurate_pow, 
	(
	param0, 
	param1
	);
	ld.param.f64 	%fd8882, [retval0];
	} // callseq 573
	and.pred  	%p214, %p4788, %p4789;
	neg.f64 	%fd8884, %fd8882;
	selp.f64 	%fd11033, %fd8884, %fd8882, %p214;
	@%p4787 bra 	$L__BB1_3208;
	selp.b32 	%r6481, %r823, 0, %p4789;
	setp.lt.s32 	%p4791, %r825, 0;
	or.b32  	%r6482, %r6481, 2146435072;
	selp.b32 	%r6483, %r6482, %r6481, %p4791;
	mov.b32 	%r6484, 0;
	mov.b64 	%fd11033, {%r6484, %r6483};
$L__BB1_3208:
	add.f64 	%fd8885, %fd3885, %fd3889;
	{
	.reg .b32 %temp; 
	mov.b64 	{%temp, %r6485}, %fd8885;
	}
	and.b32  	%r6486, %r6485, 2146435072;
	setp.ne.s32 	%p4792, %r6486, 2146435072;
	@%p4792 bra 	$L__BB1_3213;
	setp.num.f64 	%p4793, %fd3885, %fd3885;
	@%p4793 bra 	$L__BB1_3211;
	add.rn.f64 	%fd11033, %fd3885, %fd3889;
	bra.uni 	$L__BB1_3213;
$L__BB1_3211:
	setp.neu.f64 	%p4794, %fd3886, 0d7FF0000000000000;
	@%p4794 bra 	$L__BB1_3213;
	setp.lt.s32 	%p4795, %r825, 0;
	selp.b32 	%r6487, 0, 2146435072, %p4795;
	and.b32  	%r6488, %r825, 2147483647;
	setp.ne.s32 	%p4796, %r6488, 1071644672;
	or.b32  	%r6489, %r6487, -2147483648;
	selp.b32 	%r6490, %r6489, %r6487, %p4796;
	selp.b32 	%r6491, %r6490, %r6487, %p214;
	mov.b32 	%r6492, 0;
	mov.b64 	%fd11033, {%r6492, %r6491};
$L__BB1_3213:
	setp.eq.f64 	%p4797, %fd3885, 0d3FF0000000000000;
	setp.neu.f64 	%p4798, %fd3885, 0d0000000000000000;
	setp.lt.s32 	%p4799, %r823, 0;
	selp.f64 	%fd8886, 0d3FF0000000000000, %fd11033, %p4797;
	div.rn.f64 	%fd8887, %fd3888, %fd3889;
	fma.rn.f64 	%fd3896, %fd8887, %fd8886, %fd11036;
	ld.f64 	%fd3897, [%rd260+8];
	add.s32 	%r8175, %r8175, 2;
	cvt.rn.f64.u32 	%fd3898, %r8175;
	{
	.reg .b32 %temp; 
	mov.b64 	{%temp, %r827}, %fd3898;
	}
	shr.u32 	%r6493, %r827, 20;
	and.b32  	%r6494, %r6493, 2047;
	add.s32 	%r6495, %r6494, -1012;
	mov.b64 	%rd1029, %fd3898;
	shl.b64 	%rd1030, %rd1029, %r6495;
	setp.eq.s64 	%p4800, %rd1030, -9223372036854775808;
	{ // callseq 574, 0
	.param .b64 param0;
	st.param.f64 	[param0], %fd3886;
	.param .b64 param1;
	st.param.f64 	[param1], %fd3898;
	.param .b64 retval0;
	call.uni (retval0), 
	__internal_accurate_pow, 
	(
	param0, 
	param1
	);
	ld.param.f64 	%fd8888, [retval0];
	} // callseq 574
	and.pred  	%p215, %p4799, %p4800;
	neg.f64 	%fd8890, %fd8888;
	selp.f64 	%fd11035, %fd8890, %fd8888, %p215;
	@%p4798 bra 	$L__BB1_3215;
	selp.b32 	%r6496, %r823, 0, %p4800;
	setp.lt.s32 	%p4802, %r827, 0;
	or.b32  	%r6497, %r6496, 2146435072;
	selp.b32 	%r6498, %r6497, %r6496, %p4802;
	mov.b32 	%r6499, 0;
	mov.b64 	%fd11035, {%r6499, %r6498};
$L__BB1_3215:
	add.f64 	%fd8891, %fd3885, %fd3898;
	{
	.reg .b32 %temp; 
	mov.b64 	{%temp, %r6500}, %fd8891;
	}
	and.b32  	%r6501, %r6500, 2146435072;
	setp.ne.s32 	%p4803, %r6501, 2146435072;
	@%p4803 bra 	$L__BB1_3220;
	setp.nan.f64 	%p4804, %fd3885, %fd3885;
	@%p4804 bra 	$L__BB1_3219;
	setp.neu.f64 	%p4805, %fd3886, 0d7FF0000000000000;
	@%p4805 bra 	$L__BB1_3220;
	setp.lt.s32 	%p4806, %r827, 0;
	selp.b32 	%r6502, 0, 2146435072, %p4806;
	and.b32  	%r6503, %r827, 2147483647;
	setp.ne.s32 	%p4807, %r6503, 1071644672;
	or.b32  	%r6504, %r6502, -2147483648;
	selp.b32 	%r6505, %r6504, %r6502, %p4807;
	selp.b32 	%r6506, %r6505, %r6502, %p215;
	mov.b32 	%r6507, 0;
	mov.b64 	%fd11035, {%r6507, %r6506};
	bra.uni 	$L__BB1_3220;
$L__BB1_3219:
	add.rn.f64 	%fd11035, %fd3885, %fd3898;
$L__BB1_3220:
	selp.f64 	%fd8892, 0d3FF0000000000000, %fd11035, %p4797;
	div.rn.f64 	%fd8893, %fd3897, %fd3898;
	fma.rn.f64 	%fd11036, %fd8893, %fd8892, %fd3896;
	setp.ne.s32 	%p4809, %r8175, %r540;
	mov.u32 	%r8176, %r540;
	@%p4809 bra 	$L__BB1_3206;
$L__BB1_3221:
	setp.eq.s32 	%p4810, %r822, 0;
	@%p4810 bra 	$L__BB1_3230;
	setp.neu.f64 	%p4811, %fd3885, 0d0000000000000000;
	setp.lt.s32 	%p4812, %r823, 0;
	mul.wide.u32 	%rd1031, %r8176, 8;
	add.s64 	%rd1032, %rd284, %rd1031;
	ld.f64 	%fd3908, [%rd1032];
	add.s32 	%r6508, %r8176, 1;
	cvt.rn.f64.u32 	%fd3909, %r6508;
	{
	.reg .b32 %temp; 
	mov.b64 	{%temp, %r829}, %fd3909;
	}
	shr.u32 	%r6509, %r829, 20;
	and.b32  	%r6510, %r6509, 2047;
	add.s32 	%r6511, %r6510, -1012;
	mov.b64 	%rd1033, %fd3909;
	shl.b64 	%rd1034, %rd1033, %r6511;
	setp.eq.s64 	%p4813, %rd1034, -9223372036854775808;
	{ // callseq 575, 0
	.param .b64 param0;
	st.param.f64 	[param0], %fd3886;
	.param .b64 param1;
	st.param.f64 	[param1], %fd3909;
	.param .b64 retval0;
	call.uni (retval0), 
	__internal_accurate_pow, 
	(
	param0, 
	param1
	);
	ld.param.f64 	%fd8894, [retval0];
	} // callseq 575
	and.pred  	%p216, %p4812, %p4813;
	neg.f64 	%fd8896, %fd8894;
	selp.f64 	%fd11039, %fd8896, %fd8894, %p216;
	@%p4811 bra 	$L__BB1_3224;
	selp.b32 	%r6512, %r823, 0, %p4813;
	setp.lt.s32 	%p4815, %r829, 0;
	or.b32  	%r6513, %r6512, 2146435072;
	selp.b32 	%r6514, %r6513, %r6512, %p4815;
	mov.b32 	%r6515, 0;
	mov.b64 	%fd11039, {%r6515, %r6514};
$L__BB1_3224:
	add.f64 	%fd8897, %fd3885, %fd3909;
	{
	.reg .b32 %temp; 
	mov.b64 	{%temp, %r6516}, %fd8897;
	}
	and.b32  	%r6517, %r6516, 2146435072;
	setp.ne.s32 	%p4816, %r6517, 2146435072;
	@%p4816 bra 	$L__BB1_3229;
	setp.nan.f64 	%p4817, %fd3885, %fd3885;
	@%p4817 bra 	$L__BB1_3228;
	setp.neu.f64 	%p4818, %fd3886, 0d7FF0000000000000;
	@%p4818 bra 	$L__BB1_3229;
	setp.lt.s32 	%p4819, %r829, 0;
	selp.b32 	%r6518, 0, 2146435072, %p4819;
	and.b32  	%r6519, %r829, 2147483647;
	setp.ne.s32 	%p4820, %r6519, 1071644672;
	or.b32  	%r6520, %r6518, -2147483648;
	selp.b32 	%r6521, %r6520, %r6518, %p4820;
	selp.b32 	%r6522, %r6521, %r6518, %p216;
	mov.b32 	%r6523, 0;
	mov.b64 	%fd11039, {%r6523, %r6522};
	bra.uni 	$L__BB1_3229;
$L__BB1_3228:
	add.rn.f64 	%fd11039, %fd3885, %fd3909;
$L__BB1_3229:
	setp.eq.f64 	%p4821, %fd3885, 0d3FF0000000000000;
	selp.f64 	%fd8898, 0d3FF0000000000000, %fd11039, %p4821;
	div.rn.f64 	%fd8899, %fd3908, %fd3909;
	fma.rn.f64 	%fd11036, %fd8899, %fd8898, %fd11036;
$L__BB1_3230:
	sub.f64 	%fd11051, %fd2510, %fd11036;
	bra.uni 	$L__BB1_3259;
$L__BB1_3231:
	ld.param.u32 	%r7983, [_Z13distributor_PdPdS_S_iii_param_5];
	setp.lt.s32 	%p4748, %r7983, 1;
	sub.f64 	%fd3919, %fd10682, %fd3884;
	mov.f64 	%fd11046, 0d0000000000000000;
	@%p4748 bra 	$L__BB1_3258;
	setp.eq.s32 	%p4749, %r541, 0;
	{
	.reg .b32 %temp; 
	mov.b64 	{%temp, %r830}, %fd3919;
	}
	abs.f64 	%fd3920, %fd3919;
	mov.f64 	%fd11046, 0d0000000000000000;
	mov.b32 	%r8178, 0;
	@%p4749 bra 	$L__BB1_3249;
	mov.f64 	%fd11046, 0d0000000000000000;
	mov.b32 	%r8177, 0;
$L__BB1_3234:
	setp.neu.f64 	%p4750, %fd3919, 0d0000000000000000;
	setp.lt.s32 	%p4751, %r830, 0;
	mul.wide.u32 	%rd1017, %r8177, 8;
	add.s64 	%rd264, %rd284, %rd1017;
	ld.f64 	%fd3922, [%rd264];
	add.s32 	%r6428, %r8177, 1;
	cvt.rn.f64.u32 	%fd3923, %r6428;
	{
	.reg .b32 %temp; 
	mov.b64 	{%temp, %r832}, %fd3923;
	}
	shr.u32 	%r6429, %r832, 20;
	and.b32  	%r6430, %r6429, 2047;
	add.s32 	%r6431, %r6430, -1012;
	mov.b64 	%rd1018, %fd3923;
	shl.b64 	%rd1019, %rd1018, %r6431;
	setp.eq.s64 	%p4752, %rd1019, -9223372036854775808;
	{ // callseq 570, 0
	.param .b64 param0;
	st.param.f64 	[param0], %fd3920;
	.param .b64 param1;
	st.param.f64 	[param1], %fd3923;
	.param .b64 retval0;
	call.uni (retval0), 
	__internal_accurate_pow, 
	(
	param0, 
	param1
	);
	ld.param.f64 	%fd8860, [retval0];
	} // callseq 570
	and.pred  	%p217, %p4751, %p4752;
	neg.f64 	%fd8862, %fd8860;
	selp.f64 	%fd11043, %fd8862, %fd8860, %p217;
	@%p4750 bra 	$L__BB1_3236;
	selp.b32 	%r6432, %r830, 0, %p4752;
	setp.lt.s32 	%p4754, %r832, 0;
	or.b32  	%r6433, %r6432, 2146435072;
	selp.b32 	%r6434, %r6433, %r6432, %p4754;
	mov.b32 	%r6435, 0;
	mov.b64 	%fd11043, {%r6435, %r6434};
$L__BB1_3236:
	add.f64 	%fd8863, %fd3919, %fd3923;
	{
	.reg .b32 %temp; 
	mov.b64 	{%temp, %r6436}, %fd8863;
	}
	and.b32  	%r6437, %r6436, 2146435072;
	setp.ne.s32 	%p4755, %r6437, 2146435072;
	@%p4755 bra 	$L__BB1_3241;
	setp.num.f64 	%p4756, %fd3919, %fd3919;
	@%p4756 bra 	$L__BB1_3239;
	add.rn.f64 	%fd11043, %fd3919, %fd3923;
	bra.uni 	$L__BB1_3241;
$L__BB1_3239:
	setp.neu.f64 	%p4757, %fd3920, 0d7FF0000000000000;
	@%p4757 bra 	$L__BB1_3241;
	setp.lt.s32 	%p4758, %r832, 0;
	selp.b32 	%r6438, 0, 2146435072, %p4758;
	and.b32  	%r6439, %r832, 2147483647;
	setp.ne.s32 	%p4759, %r6439, 1071644672;
	or.b32  	%r6440, %r6438, -2147483648;
	selp.b32 	%r6441, %r6440, %r6438, %p4759;
	selp.b32 	%r6442, %r6441, %r6438, %p217;
	mov.b32 	%r6443, 0;
	mov.b64 	%fd11043, {%r6443, %r6442};
$L__BB1_3241:
	setp.eq.f64 	%p4760, %fd3919, 0d3FF0000000000000;
	setp.neu.f64 	%p4761, %fd3919, 0d0000000000000000;
	setp.lt.s32 	%p4762, %r830, 0;
	selp.f64 	%fd8864, 0d3FF0000000000000, %fd11043, %p4760;
	div.rn.f64 	%fd8865, %fd3922, %fd3923;
	fma.rn.f64 	%fd3930, %fd8865, %fd8864, %fd11046;
	ld.f64 	%fd3931, [%rd264+8];
	add.s32 	%r8177, %r8177, 2;
	cvt.rn.f64.u32 	%fd3932, %r8177;
	{
	.reg .b32 %temp; 
	mov.b64 	{%temp, %r834}, %fd3932;
	}
	shr.u32 	%r6444, %r834, 20;
	and.b32  	%r6445, %r6444, 2047;
	add.s32 	%r6446, %r6445, -1012;
	mov.b64 	%rd1020, %fd3932;
	shl.b64 	%rd1021, %rd1020, %r6446;
	setp.eq.s64 	%p4763, %rd1021, -9223372036854775808;
	{ // callseq 571, 0
	.param .b64 param0;
	st.param.f64 	[param0], %fd3920;
	.param .b64 param1;
	st.param.f64 	[param1], %fd3932;
	.param .b64 retval0;
	call.uni (retval0), 
	__internal_accurate_pow, 
	(
	param0, 
	param1
	);
	ld.param.f64 	%fd8866, [retval0];
	} // callseq 571
	and.pred  	%p218, %p4762, %p4763;
	neg.f64 	%fd8868, %fd8866;
	selp.f64 	%fd11045, %fd8868, %fd8866, %p218;
	@%p4761 bra 	$L__BB1_3243;
	selp.b32 	%r6447, %r830, 0, %p4763;
	setp.lt.s32 	%p4765, %r834, 0;
	or.b32  	%r6448, %r6447, 2146435072;
	selp.b32 	%r6449, %r6448, %r6447, %p4765;
	mov.b32 	%r6450, 0;
	mov.b64 	%fd11045, {%r6450, %r6449};
$L__BB1_3243:
	add.f64 	%fd8869, %fd3919, %fd3932;
	{
	.reg .b32 %temp; 
	mov.b64 	{%temp, %r6451}, %fd8869;
	}
	and.b32  	%r6452, %r6451, 2146435072;
	setp.ne.s32 	%p4766, %r6452, 2146435072;
	@%p4766 bra 	$L__BB1_3248;
	setp.nan.f64 	%p4767, %fd3919, %fd3919;
	@%p4767 bra 	$L__BB1_3247;
	setp.neu.f64 	%p4768, %fd3920, 0d7FF0000000000000;
	@%p4768 bra 	$L__BB1_3248;
	setp.lt.s32 	%p4769, %r834, 0;
	selp.b32 	%r6453, 0, 2146435072, %p4769;
	and.b32  	%r6454, %r834, 2147483647;
	setp.ne.s32 	%p4770, %r6454, 1071644672;
	or.b32  	%r6455, %r6453, -2147483648;
	selp.b32 	%r6456, %r6455, %r6453, %p4770;
	selp.b32 	%r6457, %r6456, %r6453, %p218;
	mov.b32 	%r6458, 0;
	mov.b64 	%fd11045, {%r6458, %r6457};
	bra.uni 	$L__BB1_3248;
$L__BB1_3247:
	add.rn.f64 	%fd11045, %fd3919, %fd3932;
$L__BB1_3248:
	setp.eq.f64 	%p4771, %fd3919, 0d3FF0000000000000;
	selp.f64 	%fd8870, 0d3FF0000000000000, %fd11045, %p4771;
	div.rn.f64 	%fd8871, %fd3931, %fd3932;
	fma.rn.f64 	%fd11046, %fd8871, %fd8870, %fd3930;
	setp.ne.s32 	%p4772, %r8177, %r540;
	mov.u32 	%r8178, %r540;
	@%p4772 bra 	$L__BB1_3234;
$L__BB1_3249:
	setp.eq.s32 	%p4773, %r822, 0;
	@%p4773 bra 	$L__BB1_3258;
	setp.neu.f64 	%p4774, %fd3919, 0d0000000000000000;
	setp.lt.s32 	%p4775, %r830, 0;
	mul.wide.u32 	%rd1022, %r8178, 8;
	add.s64 	%rd1023, %rd284, %rd1022;
	ld.f64 	%fd3942, [%rd1023];
	add.s32 	%r6459, %r8178, 1;
	cvt.rn.f64.u32 	%fd3943, %r6459;
	{
	.reg .b32 %temp; 
	mov.b64 	{%temp, %r836}, %fd3943;
	}
	shr.u32 	%r6460, %r836, 20;
	and.b32  	%r6461, %r6460, 2047;
	add.s32 	%r6462, %r6461, -1012;
	mov.b64 	%rd1024, %fd3943;
	shl.b64 	%rd1025, %rd1024, %r6462;
	setp.eq.s64 	%p4776, %rd1025, -9223372036854775808;
	{ // callseq 572, 0
	.param .b64 param0;
	st.param.f64 	[param0], %fd3920;
	.param .b64 param1;
	st.param.f64 	[param1], %fd3943;
	.param .b64 retval0;
	call.uni (retval0), 
	__internal_accurate_pow, 
	(
	param0, 
	param1
	);
	ld.param.f64 	%fd8872, [retval0];
	} // callseq 572
	and.pred  	%p219, %p4775, %p4776;
	neg.f64 	%fd8874, %fd8872;
	selp.f64 	%fd11049, %fd8874, %fd8872, %p219;
	@%p4774 bra 	$L__BB1_3252;
	setp.eq.s64 	%p4777, %rd1025, -9223372036854775808;
	selp.b32 	%r6463, %r830, 0, %p4777;
	setp.lt.s32 	%p4778, %r836, 0;
	or.b32  	%r6464, %r6463, 2146435072;
	selp.b32 	%r6465, %r6464, %r6463, %p4778;
	mov.b32 	%r6466, 0;
	mov.b64 	%fd11049, {%r6466, %r6465};
$L__BB1_3252:
	add.f64 	%fd8875, %fd3919, %fd3943;
	{
	.reg .b32 %temp; 
	mov.b64 	{%temp, %r6467}, %fd8875;
	}
	and.b32  	%r6468, %r6467, 2146435072;
	setp.ne.s32 	%p4779, %r6468, 2146435072;
	@%p4779 bra 	$L__BB1_3257;
	setp.nan.f64 	%p4780, %fd3919, %fd3919;
	@%p4780 bra 	$L__BB1_3256;
	setp.neu.f64 	%p4781, %fd3920, 0d7FF0000000000000;
	@%p4781 bra 	$L__BB1_3257;
	setp.lt.s32 	%p4782, %r836, 0;
	selp.b32 	%r6469, 0, 2146435072, %p4782;
	and.b32  	%r6470, %r836, 2147483647;
	setp.ne.s32 	%p4783, %r6470, 1071644672;
	or.b32  	%r6471, %r6469, -2147483648;
	selp.b32 	%r6472, %r6471, %r6469, %p4783;
	selp.b32 	%r6473, %r6472, %r6469, %p219;
	mov.b32 	%r6474, 0;
	mov.b64 	%fd11049, {%r6474, %r6473};
	bra.uni 	$L__BB1_3257;
$L__BB1_3256:
	add.rn.f64 	%fd11049, %fd3919, %fd3943;
$L__BB1_3257:
	setp.eq.f64 	%p4784, %fd3919, 0d3FF0000000000000;
	selp.f64 	%fd8876, 0d3FF0000000000000, %fd11049, %p4784;
	div.rn.f64 	%fd8877, %fd3942, %fd3943;
	fma.rn.f64 	%fd11046, %fd8877, %fd8876, %fd11046;
$L__BB1_3258:
	add.f64 	%fd11051, %fd2510, %fd11046;
$L__BB1_3259:
	setp.lt.s32 	%p4822, %r4274, 0;
	setp.eq.s32 	%p4823, %r562, 1062207488;
	sub.f64 	%fd3954, %fd3880, %fd11051;
	div.rn.f64 	%fd3955, %fd3882, 0d4020A1C833FFF0AA;
	{
	.reg .b32 %temp; 
	mov.b64 	{%temp, %r839}, %fd3955;
	}
	abs.f64 	%fd3956, %fd3955;
	{ // callseq 576, 0
	.param .b64 param0;
	st.param.f64 	[param0], %fd3956;
	.param .b64 param1;
	st.param.f64 	[param1], 0d4000000000000000;
	.param .b64 retval0;
	call.uni (retval0), 
	__internal_accurate_pow, 
	(
	param0, 
	param1
	);
	ld.param.f64 	%fd8900, [retval0];
	} // callseq 576
	setp.lt.s32 	%p4824, %r839, 0;
	neg.f64 	%fd8902, %fd8900;
	selp.f64 	%fd8903, %fd8902, %fd8900, %p4823;
	selp.f64 	%fd8904, %fd8903, %fd8900, %p4824;
	setp.eq.f64 	%p4825, %fd3955, 0d0000000000000000;
	selp.b32 	%r6524, %r839, 0, %p4823;
	or.b32  	%r6525, %r6524, 2146435072;
	selp.b32 	%r6526, %r6525, %r6524, %p4822;
	mov.b32 	%r6527, 0;
	mov.b64 	%fd8905, {%r6527, %r6526};
	selp.f64 	%fd11115, %fd8905, %fd8904, %p4825;
	add.f64 	%fd8906, %fd3955, 0d4000000000000000;
	{
	.reg .b32 %temp; 
	mov.b64 	{%temp, %r6528}, %fd8906;
	}
	and.b32  	%r840, %r6528, 2146435072;
	setp.ne.s32 	%p4826, %r840, 2146435072;
	mov.f64 	%fd11052, %fd11115;
	@%p4826 bra 	$L__BB1_3264;
	setp.num.f64 	%p4827, %fd3955, %fd3955;
	@%p4827 bra 	$L__BB1_3262;
	mov.f64 	%fd8907, 0d4000000000000000;
	add.rn.f64 	%fd11052, %fd3955, %fd8907;
	bra.uni 	$L__BB1_3264;
$L__BB1_3262:
	setp.neu.f64 	%p4828, %fd3956, 0d7FF0000000000000;
	mov.f64 	%fd11052, %fd11115;
	@%p4828 bra 	$L__BB1_3264;
	setp.lt.s32 	%p4829, %r839, 0;
	selp.b32 	%r6529, %r561, %r560, %p140;
	selp.b32 	%r6530, %r6529, %r560, %p4829;
	mov.b32 	%r6531, 0;
	mov.b64 	%fd11052, {%r6531, %r6530};
$L__BB1_3264:
	setp.lt.s32 	%p4830, %r536, 0;
	setp.eq.s32 	%p4831, %r567, 1072693248;
	setp.eq.f64 	%p4832, %fd3955, 0d3FF0000000000000;
	add.f64 	%fd8908, %fd11052, 0d3FF0000000000000;
	sqrt.rn.f64 	%fd8909, %fd8908;
	mul.f64 	%fd8910, %fd8909, 0d3FF8000000000000;
	selp.f64 	%fd3961, 0d4000F876CCDF6CDA, %fd8910, %p4832;
	{
	.reg .b32 %temp; 
	mov.b64 	{%temp, %r841}, %fd3961;
	}
	abs.f64 	%fd3962, %fd3961;
	{ // callseq 577, 0
	.param .b64 param0;
	st.param.f64 	[param0], %fd3962;
	.param .b64 param1;
	st.param.f64 	[param1], 0d4010000000000000;
	.param .b64 retval0;
	call.uni (retval0), 
	__internal_accurate_pow, 
	(
	param0, 
	param1
	);
	ld.param.f64 	%fd8911, [retval0];
	} // callseq 577
	setp.lt.s32 	%p4833, %r841, 0;
	neg.f64 	%fd8913, %fd8911;
	selp.f64 	%fd8914, %fd8913, %fd8911, %p4831;
	selp.f64 	%fd8915, %fd8914, %fd8911, %p4833;
	setp.eq.f64 	%p4834, %fd3961, 0d0000000000000000;
	selp.b32 	%r6533, %r841, 0, %p4831;
	or.b32  	%r6534, %r6533, 2146435072;
	selp.b32 	%r6535, %r6534, %r6533, %p4830;
	mov.b32 	%r6536, 0;
	mov.b64 	%fd8916, {%r6536, %r6535};
	selp.f64 	%fd11053, %fd8916, %fd8915, %p4834;
	add.f64 	%fd8917, %fd3961, 0d4010000000000000;
	{
	.reg .b32 %temp; 
	mov.b64 	{%temp, %r6537}, %fd8917;
	}
	and.b32  	%r6538, %r6537, 2146435072;
	setp.ne.s32 	%p4835, %r6538, 2146435072;
	@%p4835 bra 	$L__BB1_3269;
	setp.num.f64 	%p4836, %fd3961, %fd3961;
	@%p4836 bra 	$L__BB1_3267;
	mov.f64 	%fd8918, 0d4010000000000000;
	add.rn.f64 	%fd11053, %fd3961, %fd8918;
	bra.uni 	$L__BB1_3269;
$L__BB1_3267:
	setp.neu.f64 	%p4837, %fd3962, 0d7FF0000000000000;
	@%p4837 bra 	$L__BB1_3269;
	setp.lt.s32 	%p4838, %r841, 0;
	setp.eq.s32 	%p4839, %r567, 1072693248;
	and.b32  	%r6540, %r536, 2147483647;
	setp.ne.s32 	%p4840, %r6540, 1071644672;
	setp.lt.s32 	%p4841, %r536, 0;
	selp.b32 	%r6541, 0, 2146435072, %p4841;
	or.b32  	%r6542, %r6541, -2147483648;
	selp.b32 	%r6543, %r6542, %r6541, %p4840;
	selp.b32 	%r6544, %r6543, %r6541, %p4839;
	selp.b32 	%r6545, %r6544, %r6541, %p4838;
	mov.b32 	%r6546, 0;
	mov.b64 	%fd11053, {%r6546, %r6545};
$L__BB1_3269:
	setp.lt.s32 	%p4842, %r4274, 0;
	setp.eq.s32 	%p4843, %r562, 1062207488;
	setp.eq.f64 	%p4845, %fd3961, 0d3FF0000000000000;
	selp.f64 	%fd8919, 0d3FF0000000000000, %fd11053, %p4845;
	div.rn.f64 	%fd8920, %fd2501, %fd8919;
	mul.f64 	%fd3967, %fd8920, 0d4010000000000000;
	{
	.reg .b32 %temp; 
	mov.b64 	{%temp, %r842}, %fd3954;
	}
	abs.f64 	%fd3968, %fd3954;
	{ // callseq 578, 0
	.param .b64 param0;
	st.param.f64 	[param0], %fd3968;
	.param .b64 param1;
	st.param.f64 	[param1], 0d4000000000000000;
	.param .b64 retval0;
	call.uni (retval0), 
	__internal_accurate_pow, 
	(
	param0, 
	param1
	);
	ld.param.f64 	%fd8921, [retval0];
	} // callseq 578
	setp.lt.s32 	%p4846, %r842, 0;
	neg.f64 	%fd8923, %fd8921;
	selp.f64 	%fd8924, %fd8923, %fd8921, %p4843;
	selp.f64 	%fd8925, %fd8924, %fd8921, %p4846;
	setp.eq.f64 	%p4847, %fd3954, 0d0000000000000000;
	selp.b32 	%r6547, %r842, 0, %p4843;
	or.b32  	%r6548, %r6547, 2146435072;
	selp.b32 	%r6549, %r6548, %r6547, %p4842;
	mov.b32 	%r6550, 0;
	mov.b64 	%fd8926, {%r6550, %r6549};
	selp.f64 	%fd11054, %fd8926, %fd8925, %p4847;
	add.f64 	%fd8927, %fd3954, 0d4000000000000000;
	{
	.reg .b32 %temp; 
	mov.b64 	{%temp, %r6551}, %fd8927;
	}
	and.b32  	%r6552, %r6551, 2146435072;
	setp.ne.s32 	%p4848, %r6552, 2146435072;
	@%p4848 bra 	$L__BB1_3274;
	setp.num.f64 	%p4849, %fd3954, %fd3954;
	@%p4849 bra 	$L__BB1_3272;
	mov.f64 	%fd8928, 0d4000000000000000;
	add.rn.f64 	%fd11054, %fd3954, %fd8928;
	bra.uni 	$L__BB1_3274;
$L__BB1_3272:
	setp.neu.f64 	%p4850, %fd3968, 0d7FF0000000000000;
	@%p4850 bra 	$L__BB1_3274;
	setp.lt.s32 	%p4851, %r842, 0;
	selp.b32 	%r6553, %r561, %r560, %p140;
	selp.b32 	%r6554, %r6553, %r560, %p4851;
	mov.b32 	%r6555, 0;
	mov.b64 	%fd11054, {%r6555, %r6554};
$L__BB1_3274:
	setp.lt.s32 	%p4852, %r4274, 0;
	setp.eq.s32 	%p4853, %r562, 1062207488;
	setp.eq.f64 	%p4854, %fd3954, 0d3FF0000000000000;
	selp.f64 	%fd3973, 0d3FF0000000000000, %fd11054, %p4854;
	{
	.reg .b32 %temp; 
	mov.b64 	{%temp, %r843}, %fd3881;
	}
	abs.f64 	%fd3974, %fd3881;
	{ // callseq 579, 0
	.param .b64 param0;
	st.param.f64 	[param0], %fd3974;
	.param .b64 param1;
	st.param.f64 	[param1], 0d4000000000000000;
	.param .b64 retval0;
	call.uni (retval0), 
	__internal_accurate_pow, 
	(
	param0, 
	param1
	);
	ld.param.f64 	%fd8929, [retval0];
	} // callseq 579
	setp.lt.s32 	%p4855, %r843, 0;
	neg.f64 	%fd8931, %fd8929;
	selp.f64 	%fd8932, %fd8931, %fd8929, %p4853;
	selp.f64 	%fd8933, %fd8932, %fd8929, %p4855;
	setp.eq.f64 	%p4856, %fd3881, 0d0000000000000000;
	selp.b32 	%r6557, %r843, 0, %p4853;
	or.b32  	%r6558, %r6557, 2146435072;
	selp.b32 	%r6559, %r6558, %r6557, %p4852;
	mov.b32 	%r6560, 0;
	mov.b64 	%fd8934, {%r6560, %r6559};
	selp.f64 	%fd11114, %fd8934, %fd8933, %p4856;
	add.f64 	%fd8935, %fd3881, 0d4000000000000000;
	{
	.reg .b32 %temp; 
	mov.b64 	{%temp, %r6561}, %fd8935;
	}
	and.b32  	%r844, %r6561, 2146435072;
	setp.ne.s32 	%p4857, %r844, 2146435072;
	mov.f64 	%fd11055, %fd11114;
	@%p4857 bra 	$L__BB1_3279;
	setp.num.f64 	%p4858, %fd3881, %fd3881;
	@%p4858 bra 	$L__BB1_3277;
	mov.f64 	%fd8936, 0d4000000000000000;
	add.rn.f64 	%fd11055, %fd3881, %fd8936;
	bra.uni 	$L__BB1_3279;
$L__BB1_3277:
	setp.neu.f64 	%p4859, %fd3974, 0d7FF0000000000000;
	mov.f64 	%fd11055, %fd11114;
	@%p4859 bra 	$L__BB1_3279;
	selp.b32 	%r6563, %r561, %r560, %p140;
	selp.b32 	%r6564, %r6563, %r560, %p4855;
	mov.b32 	%r6565, 0;
	mov.b64 	%fd11055, {%r6565, %r6564};
$L__BB1_3279:
	setp.ne.s32 	%p4861, %r840, 2146435072;
	setp.eq.f64 	%p4862, %fd3881, 0d3FF0000000000000;
	selp.f64 	%fd8937, 0d3FF0000000000000, %fd11055, %p4862;
	add.f64 	%fd3979, %fd3973, %fd8937;
	mov.f64 	%fd11056, %fd11115;
	@%p4861 bra 	$L__BB1_3284;
	setp.num.f64 	%p4863, %fd3955, %fd3955;
	@%p4863 bra 	$L__BB1_3282;
	mov.f64 	%fd8938, 0d4000000000000000;
	add.rn.f64 	%fd11056, %fd3955, %fd8938;
	bra.uni 	$L__BB1_3284;
$L__BB1_3282:
	setp.neu.f64 	%p4864, %fd3956, 0d7FF0000000000000;
	mov.f64 	%fd11056, %fd11115;
	@%p4864 bra 	$L__BB1_3284;
	setp.lt.s32 	%p4865, %r839, 0;
	selp.b32 	%r6567, %r561, %r560, %p140;
	selp.b32 	%r6568, %r6567, %r560, %p4865;
	mov.b32 	%r6569, 0;
	mov.b64 	%fd11056, {%r6569, %r6568};
$L__BB1_3284:
	setp.eq.f64 	%p4866, %fd3955, 0d3FF0000000000000;
	add.f64 	%fd8939, %fd11056, 0d3FF0000000000000;
	sqrt.rn.f64 	%fd8940, %fd8939;
	mul.f64 	%fd8941, %fd8940, 0d3FF8000000000000;
	selp.f64 	%fd3983, 0d4000F876CCDF6CDA, %fd8941, %p4866;
	{
	.reg .b32 %temp; 
	mov.b64 	{%temp, %r845}, %fd3983;
	}
	abs.f64 	%fd3984, %fd3983;
	{ // callseq 580, 0
	.param .b64 param0;
	st.param.f64 	[param0], %fd3984;
	.param .b64 param1;
	st.param.f64 	[param1], 0d4000000000000000;
	.param .b64 retval0;
	call.uni (retval0), 
	__internal_accurate_pow, 
	(
	param0, 
	param1
	);
	ld.param.f64 	%fd8942, [retval0];
	} // callseq 580
	setp.lt.s32 	%p4869, %r845, 0;
	neg.f64 	%fd8944, %fd8942;
	selp.f64 	%fd8945, %fd8944, %fd8942, %p4853;
	selp.f64 	%fd8946, %fd8945, %fd8942, %p4869;
	setp.eq.f64 	%p4870, %fd3983, 0d0000000000000000;
	selp.b32 	%r6571, %r845, 0, %p4853;
	or.b32  	%r6572, %r6571, 2146435072;
	selp.b32 	%r6573, %r6572, %r6571, %p4852;
	mov.b32 	%r6574, 0;
	mov.b64 	%fd8947, {%r6574, %r6573};
	selp.f64 	%fd11057, %fd8947, %fd8946, %p4870;
	add.f64 	%fd8948, %fd3983, 0d4000000000000000;
	{
	.reg .b32 %temp; 
	mov.b64 	{%temp, %r6575}, %fd8948;
	}
	and.b32  	%r6576, %r6575, 2146435072;
	setp.ne.s32 	%p4871, %r6576, 2146435072;
	@%p4871 bra 	$L__BB1_3289;
	setp.num.f64 	%p4872, %fd3983, %fd3983;
	@%p4872 bra 	$L__BB1_3287;
	mov.f64 	%fd8949, 0d4000000000000000;
	add.rn.f64 	%fd11057, %fd3983, %fd8949;
	bra.uni 	$L__BB1_3289;
$L__BB1_3287:
	setp.neu.f64 	%p4873, %fd3984, 0d7FF0000000000000;
	@%p4873 bra 	$L__BB1_3289;
	setp.lt.s32 	%p4875, %r4274, 0;
	selp.b32 	%r6577, 0, 2146435072, %p4875;
	or.b32  	%r6578, %r6577, -2147483648;
	selp.b32 	%r6579, %r6578, %r6577, %p140;
	selp.b32 	%r6580, %r6579, %r6577, %p4869;
	mov.b32 	%r6581, 0;
	mov.b64 	%fd11057, {%r6581, %r6580};
$L__BB1_3289:
	setp.eq.f64 	%p4876, %fd3983, 0d3FF0000000000000;
	selp.f64 	%fd8950, 0d3FF0000000000000, %fd11057, %p4876;
	mul.f64 	%fd8951, %fd3979, 0dC000000000000000;
	div.rn.f64 	%fd3989, %fd8951, %fd8950;
	fma.rn.f64 	%fd8952, %fd3989, 0d3FF71547652B82FE, 0d4338000000000000;
	{
	.reg .b32 %temp; 
	mov.b64 	{%r846, %temp}, %fd8952;
	}
	mov.f64 	%fd8953, 0dC338000000000000;
	add.rn.f64 	%fd8954, %fd8952, %fd8953;
	fma.rn.f64 	%fd8955, %fd8954, 0dBFE62E42FEFA39EF, %fd3989;
	fma.rn.f64 	%fd8956, %fd8954, 0dBC7ABC9E3B39803F, %fd8955;
	fma.rn.f64 	%fd8957, %fd8956, 0d3E5ADE1569CE2BDF, 0d3E928AF3FCA213EA;
	fma.rn.f64 	%fd8958, %fd8957, %fd8956, 0d3EC71DEE62401315;
	fma.rn.f64 	%fd8959, %fd8958, %fd8956, 0d3EFA01997C89EB71;
	fma.rn.f64 	%fd8960, %fd8959, %fd8956, 0d3F2A01A014761F65;
	fma.rn.f64 	%fd8961, %fd8960, %fd8956, 0d3F56C16C1852B7AF;
	fma.rn.f64 	%fd8962, %fd8961, %fd8956, 0d3F81111111122322;
	fma.rn.f64 	%fd8963, %fd8962, %fd8956, 0d3FA55555555502A1;
	fma.rn.f64 	%fd8964, %fd8963, %fd8956, 0d3FC5555555555511;
	fma.rn.f64 	%fd8965, %fd8964, %fd8956, 0d3FE000000000000B;
	fma.rn.f64 	%fd8966, %fd8965, %fd8956, 0d3FF0000000000000;
	fma.rn.f64 	%fd8967, %fd8966, %fd8956, 0d3FF0000000000000;
	{
	.reg .b32 %temp; 
	mov.b64 	{%r847, %temp}, %fd8967;
	}
	{
	.reg .b32 %temp; 
	mov.b64 	{%temp, %r848}, %fd8967;
	}
	shl.b32 	%r6582, %r846, 20;
	add.s32 	%r6583, %r6582, %r848;
	mov.b64 	%fd11058, {%r847, %r6583};
	{
	.reg .b32 %temp; 
	mov.b64 	{%temp, %r6584}, %fd3989;
	}
	mov.b32 	%f74, %r6584;
	abs.f32 	%f32, %f74;
	setp.lt.f32 	%p4877, %f32, 0f4086232B;
	@%p4877 bra 	$L__BB1_3292;
	setp.lt.f64 	%p4878, %fd3989, 0d0000000000000000;
	add.f64 	%fd8968, %fd3989, 0d7FF0000000000000;
	selp.f64 	%fd11058, 0d0000000000000000, %fd8968, %p4878;
	setp.geu.f32 	%p4879, %f32, 0f40874800;
	@%p4879 bra 	$L__BB1_3292;
	shr.u32 	%r6585, %r846, 31;
	add.s32 	%r6586, %r846, %r6585;
	shr.s32 	%r6587, %r6586, 1;
	shl.b32 	%r6588, %r6587, 20;
	add.s32 	%r6589, %r848, %r6588;
	mov.b64 	%fd8969, {%r847, %r6589};
	sub.s32 	%r6590, %r846, %r6587;
	shl.b32 	%r6591, %r6590, 20;
	add.s32 	%r6592, %r6591, 1072693248;
	mov.b32 	%r6593, 0;
	mov.b64 	%fd8970, {%r6593, %r6592};
	mul.f64 	%fd11058, %fd8970, %fd8969;
$L__BB1_3292:
	ld.param.u32 	%r7985, [_Z13distributor_PdPdS_S_iii_param_5];
	add.s32 	%r849, %r7985, -1;
	mul.f64 	%fd3994, %fd248, 0d3FE0000000000000;
	setp.geu.f64 	%p4880, %fd10682, %fd3994;
	mul.f64 	%fd8971, %fd3954, %fd3967;
	mul.f64 	%fd3995, %fd8971, %fd11058;
	@%p4880 bra 	$L__BB1_3321;
	ld.param.u32 	%r7989, [_Z13distributor_PdPdS_S_iii_param_5];
	setp.lt.s32 	%p4919, %r7989, 1;
	sub.f64 	%fd3996, %fd3994, %fd10682;
	mov.f64 	%fd11064, 0d0000000000000000;
	@%p4919 bra 	$L__BB1_3320;
	setp.eq.s32 	%p4920, %r849, 0;
	{
	.reg .b32 %temp; 
	mov.b64 	{%temp, %r850}, %fd3996;
	}
	abs.f64 	%fd3997, %fd3996;
	mov.f64 	%fd11064, 0d0000000000000000;
	mov.b32 	%r8180, 0;
	@%p4920 bra 	$L__BB1_3311;
	mov.f64 	%fd11064, 0d0000000000000000;
	mov.b32 	%r8179, 0;
$L__BB1_3296:
	setp.neu.f64 	%p4921, %fd3996, 0d0000000000000000;
	setp.lt.s32 	%p4922, %r850, 0;
	mul.wide.u32 	%rd1056, %r8179, 8;
	add.s64 	%rd1057, %rd284, %rd1056;
	ld.f64 	%fd3999, [%rd1057];
	add.s32 	%r6656, %r8179, 1;
	cvt.rn.f64.u32 	%fd4000, %r6656;
	{
	.reg .b32 %temp; 
	mov.b64 	{%temp, %r852}, %fd4000;
	}
	shr.u32 	%r6657, %r852, 20;
	and.b32  	%r6658, %r6657, 2047;
	add.s32 	%r6659, %r6658, -1012;
	mov.b64 	%rd1058, %fd4000;
	shl.b64 	%rd1059, %rd1058, %r6659;
	setp.eq.s64 	%p4923, %rd1059, -9223372036854775808;
	{ // callseq 584, 0
	.param .b64 param0;
	st.param.f64 	[param0], %fd3997;
	.param .b64 param1;
	st.param.f64 	[param1], %fd4000;
	.param .b64 retval0;
	call.uni (retval0), 
	__internal_accurate_pow, 
	(
	param0, 
	param1
	);
	ld.param.f64 	%fd9003, [retval0];
	} // callseq 584
	and.pred  	%p220, %p4922, %p4923;
	neg.f64 	%fd9005, %fd9003;
	selp.f64 	%fd11061, %fd9005, %fd9003, %p220;
	@%p4921 bra 	$L__BB1_3298;
	selp.b32 	%r6663, %r850, 0, %p4923;
	setp.lt.s32 	%p4925, %r852, 0;
	or.b32  	%r6664, %r6663, 2146435072;
	selp.b32 	%r6665, %r6664, %r6663, %p4925;
	mov.b32 	%r6666, 0;
	mov.b64 	%fd11061, {%r6666, %r6665};
$L__BB1_3298:
	add.f64 	%fd9007, %fd3996, %fd4000;
	{
	.reg .b32 %temp; 
	mov.b64 	{%temp, %r6667}, %fd9007;
	}
	and.b32  	%r6668, %r6667, 2146435072;
	setp.ne.s32 	%p4926, %r6668, 2146435072;
	@%p4926 bra 	$L__BB1_3303;
	setp.num.f64 	%p4927, %fd3996, %fd3996;
	@%p4927 bra 	$L__BB1_3301;
	add.rn.f64 	%fd11061, %fd3996, %fd4000;
	bra.uni 	$L__BB1_3303;
$L__BB1_3301:
	setp.neu.f64 	%p4928, %fd3997, 0d7FF0000000000000;
	@%p4928 bra 	$L__BB1_3303;
	setp.lt.s32 	%p4929, %r852, 0;
	selp.b32 	%r6669, 0, 2146435072, %p4929;
	and.b32  	%r6670, %r852, 2147483647;
	setp.ne.s32 	%p4930, %r6670, 1071644672;
	or.b32  	%r6671, %r6669, -2147483648;
	selp.b32 	%r6672, %r6671, %r6669, %p4930;
	selp.b32 	%r6673, %r6672, %r6669, %p220;
	mov.b32 	%r6674, 0;
	mov.b64 	%fd11061, {%r6674, %r6673};
$L__BB1_3303:
	setp.eq.f64 	%p4931, %fd3996, 0d3FF0000000000000;
	setp.neu.f64 	%p4932, %fd3996, 0d0000000000000000;
	setp.lt.s32 	%p4933, %r850, 0;
	selp.f64 	%fd9010, 0d3FF0000000000000, %fd11061, %p4931;
	div.rn.f64 	%fd9012, %fd3999, %fd4000;
	fma.rn.f64 	%fd4008, %fd9012, %fd9010, %fd11064;
	ld.f64 	%fd4009, [%rd1057+8];
	add.s32 	%r8179, %r8179, 2;
	cvt.rn.f64.u32 	%fd4010, %r8179;
	{
	.reg .b32 %temp; 
	mov.b64 	{%temp, %r854}, %fd4010;
	}
	shr.u32 	%r6676, %r854, 20;
	and.b32  	%r6677, %r6676, 2047;
	add.s32 	%r6678, %r6677, -1012;
	mov.b64 	%rd1065, %fd4010;
	shl.b64 	%rd1066, %rd1065, %r6678;
	setp.eq.s64 	%p4934, %rd1066, -9223372036854775808;
	{ // callseq 585, 0
	.param .b64 param0;
	st.param.f64 	[param0], %fd3997;
	.param .b64 param1;
	st.param.f64 	[param1], %fd4010;
	.param .b64 retval0;
	call.uni (retval0), 
	__internal_accurate_pow, 
	(
	param0, 
	param1
	);
	ld.param.f64 	%fd9013, [retval0];
	} // callseq 585
	and.pred  	%p221, %p4933, %p4934;
	neg.f64 	%fd9015, %fd9013;
	selp.f64 	%fd11063, %fd9015, %fd9013, %p221;
	@%p4932 bra 	$L__BB1_3305;
	selp.b32 	%r6682, %r850, 0, %p4934;
	setp.lt.s32 	%p4936, %r854, 0;
	or.b32  	%r6683, %r6682, 2146435072;
	selp.b32 	%r6684, %r6683, %r6682, %p4936;
	mov.b32 	%r6685, 0;
	mov.b64 	%fd11063, {%r6685, %r6684};
$L__BB1_3305:
	add.f64 	%fd9017, %fd3996, %fd4010;
	{
	.reg .b32 %temp; 
	mov.b64 	{%temp, %r6686}, %fd9017;
	}
	and.b32  	%r6687, %r6686, 2146435072;
	setp.ne.s32 	%p4937, %r6687, 2146435072;
	@%p4937 bra 	$L__BB1_3310;
	setp.nan.f64 	%p4938, %fd3996, %fd3996;
	@%p4938 bra 	$L__BB1_3309;
	setp.neu.f64 	%p4939, %fd3997, 0d7FF0000000000000;
	@%p4939 bra 	$L__BB1_3310;
	setp.lt.s32 	%p4940, %r854, 0;
	selp.b32 	%r6688, 0, 2146435072, %p4940;
	and.b32  	%r6689, %r854, 2147483647;
	setp.ne.s32 	%p4941, %r6689, 1071644672;
	or.b32  	%r6690, %r6688, -2147483648;
	selp.b32 	%r6691, %r6690, %r6688, %p4941;
	selp.b32 	%r6692, %r6691, %r6688, %p221;
	mov.b32 	%r6693, 0;
	mov.b64 	%fd11063, {%r6693, %r6692};
	bra.uni 	$L__BB1_3310;
$L__BB1_3309:
	add.rn.f64 	%fd11063, %fd3996, %fd4010;
$L__BB1_3310:
	ld.param.u32 	%r7990, [_Z13distributor_PdPdS_S_iii_param_5];
	selp.f64 	%fd9018, 0d3FF0000000000000, %fd11063, %p4931;
	div.rn.f64 	%fd9019, %fd4009, %fd4010;
	fma.rn.f64 	%fd11064, %fd9019, %fd9018, %fd4008;
	and.b32  	%r8180, %r7990, 2147483646;
	setp.ne.s32 	%p4943, %r8179, %r8180;
	@%p4943 bra 	$L__BB1_3296;
$L__BB1_3311:
	ld.param.u32 	%r7991, [_Z13distributor_PdPdS_S_iii_param_5];
	and.b32  	%r6694, %r7991, 1;
	setp.eq.b32 	%p4944, %r6694, 1;
	not.pred 	%p4945, %p4944;
	@%p4945 bra 	$L__BB1_3320;
	setp.neu.f64 	%p4946, %fd3996, 0d0000000000000000;
	setp.lt.s32 	%p4947, %r850, 0;
	mul.wide.u32 	%rd1070, %r8180, 8;
	add.s64 	%rd1071, %rd284, %rd1070;
	ld.f64 	%fd4022, [%rd1071];
	add.s32 	%r6695, %r8180, 1;
	cvt.rn.f64.u32 	%fd4023, %r6695;
	{
	.reg .b32 %temp; 
	mov.b64 	{%temp, %r857}, %fd4023;
	}
	shr.u32 	%r6696, %r857, 20;
	and.b32  	%r6697, %r6696, 2047;
	add.s32 	%r6698, %r6697, -1012;
	mov.b64 	%rd1072, %fd4023;
	shl.b64 	%rd1073, %rd1072, %r6698;
	setp.eq.s64 	%p4948, %rd1073, -9223372036854775808;
	{ // callseq 586, 0
	.param .b64 param0;
	st.param.f64 	[param0], %fd3997;
	.param .b64 param1;
	st.param.f64 	[param1], %fd4023;
	.param .b64 retval0;
	call.uni (retval0), 
	__internal_accurate_pow, 
	(
	param0, 
	param1
	);
	ld.param.f64 	%fd9021, [retval0];
	} // callseq 586
	and.pred  	%p222, %p4947, %p4948;
	neg.f64 	%fd9023, %fd9021;
	selp.f64 	%fd11067, %fd9023, %fd9021, %p222;
	@%p4946 bra 	$L__BB1_3314;
	selp.b32 	%r6702, %r850, 0, %p4948;
	setp.lt.s32 	%p4950, %r857, 0;
	or.b32  	%r6703, %r6702, 2146435072;
	selp.b32 	%r6704, %r6703, %r6702, %p4950;
	mov.b32 	%r6705, 0;
	mov.b64 	%fd11067, {%r6705, %r6704};
$L__BB1_3314:
	add.f64 	%fd9024, %fd3996, %fd4023;
	{
	.reg .b32 %temp; 
	mov.b64 	{%temp, %r6706}, %fd9024;
	}
	and.b32  	%r6707, %r6706, 2146435072;
	setp.ne.s32 	%p4951, %r6707, 2146435072;
	@%p4951 bra 	$L__BB1_3319;
	setp.nan.f64 	%p4952, %fd3996, %fd3996;
	@%p4952 bra 	$L__BB1_3318;
	setp.neu.f64 	%p4953, %fd3997, 0d7FF0000000000000;
	@%p4953 bra 	$L__BB1_3319;
	setp.lt.s32 	%p4954, %r857, 0;
	selp.b32 	%r6708, 0, 2146435072, %p4954;
	and.b32  	%r6709, %r857, 2147483647;
	setp.ne.s32 	%p4955, %r6709, 1071644672;
	or.b32  	%r6710, %r6708, -2147483648;
	selp.b32 	%r6711, %r6710, %r6708, %p4955;
	selp.b32 	%r6712, %r6711, %r6708, %p222;
	mov.b32 	%r6713, 0;
	mov.b64 	%fd11067, {%r6713, %r6712};
	bra.uni 	$L__BB1_3319;
$L__BB1_3318:
	add.rn.f64 	%fd11067, %fd3996, %fd4023;
$L__BB1_3319:
	setp.eq.f64 	%p4956, %fd3996, 0d3FF0000000000000;
	selp.f64 	%fd9025, 0d3FF0000000000000, %fd11067, %p4956;
	div.rn.f64 	%fd9026, %fd4022, %fd4023;
	fma.rn.f64 	%fd11064, %fd9026, %fd9025, %fd11064;
$L__BB1_3320:
	ld.param.f64 	%fd10012, [_Z13distributor_PdPdS_S_iii_param_0];
	mul.f64 	%fd9027, %fd10012, 0d3FE0000000000000;
	sub.f64 	%fd11079, %fd9027, %fd11064;
	bra.uni 	$L__BB1_3349;
$L__BB1_3321:
	ld.param.u32 	%r7986, [_Z13distributor_PdPdS_S_iii_param_5];
	setp.lt.s32 	%p4881, %r7986, 1;
	sub.f64 	%fd4033, %fd10682, %fd3994;
	mov.f64 	%fd11074, 0d0000000000000000;
	@%p4881 bra 	$L__BB1_3348;
	setp.eq.s32 	%p4882, %r849, 0;
	{
	.reg .b32 %temp; 
	mov.b64 	{%temp, %r858}, %fd4033;
	}
	abs.f64 	%fd4034, %fd4033;
	mov.f64 	%fd11074, 0d0000000000000000;
	mov.b32 	%r8182, 0;
	@%p4882 bra 	$L__BB1_3339;
	mov.f64 	%fd11074, 0d0000000000000000;
	mov.b32 	%r8181, 0;
$L__BB1_3324:
	fma.rn.f64 	%fd8976, %fd248, 0dBFE0000000000000, %fd10682;
	setp.neu.f64 	%p4883, %fd8976, 0d0000000000000000;
	setp.lt.s32 	%p4884, %r858, 0;
	mul.wide.u32 	%rd1035, %r8181, 8;
	add.s64 	%rd1036, %rd284, %rd1035;
	ld.f64 	%fd4036, [%rd1036];
	add.s32 	%r6596, %r8181, 1;
	cvt.rn.f64.u32 	%fd4037, %r6596;
	{
	.reg .b32 %temp; 
	mov.b64 	{%temp, %r860}, %fd4037;
	}
	shr.u32 	%r6597, %r860, 20;
	and.b32  	%r6598, %r6597, 2047;
	add.s32 	%r6599, %r6598, -1012;
	mov.b64 	%rd1037, %fd4037;
	shl.b64 	%rd1038, %rd1037, %r6599;
	setp.eq.s64 	%p4885, %rd1038, -9223372036854775808;
	{ // callseq 581, 0
	.param .b64 param0;
	st.param.f64 	[param0], %fd4034;
	.param .b64 param1;
	st.param.f64 	[param1], %fd4037;
	.param .b64 retval0;
	call.uni (retval0), 
	__internal_accurate_pow, 
	(
	param0, 
	param1
	);
	ld.param.f64 	%fd8977, [retval0];
	} // callseq 581
	and.pred  	%p223, %p4884, %p4885;
	neg.f64 	%fd8979, %fd8977;
	selp.f64 	%fd11071, %fd8979, %fd8977, %p223;
	@%p4883 bra 	$L__BB1_3326;
	selp.b32 	%r6603, %r858, 0, %p4885;
	setp.lt.s32 	%p4887, %r860, 0;
	or.b32  	%r6604, %r6603, 2146435072;
	selp.b32 	%r6605, %r6604, %r6603, %p4887;
	mov.b32 	%r6606, 0;
	mov.b64 	%fd11071, {%r6606, %r6605};
$L__BB1_3326:
	add.f64 	%fd8980, %fd8976, %fd4037;
	{
	.reg .b32 %temp; 
	mov.b64 	{%temp, %r6607}, %fd8980;
	}
	and.b32  	%r6608, %r6607, 2146435072;
	setp.ne.s32 	%p4888, %r6608, 2146435072;
	@%p4888 bra 	$L__BB1_3331;
	setp.num.f64 	%p4889, %fd8976, %fd8976;
	@%p4889 bra 	$L__BB1_3329;
	add.rn.f64 	%fd11071, %fd8976, %fd4037;
	bra.uni 	$L__BB1_3331;
$L__BB1_3329:
	setp.neu.f64 	%p4890, %fd4034, 0d7FF0000000000000;
	@%p4890 bra 	$L__BB1_3331;
	setp.lt.s32 	%p4891, %r860, 0;
	selp.b32 	%r6609, 0, 2146435072, %p4891;
	and.b32  	%r6610, %r860, 2147483647;
	setp.ne.s32 	%p4892, %r6610, 1071644672;
	or.b32  	%r6611, %r6609, -2147483648;
	selp.b32 	%r6612, %r6611, %r6609, %p4892;
	selp.b32 	%r6613, %r6612, %r6609, %p223;
	mov.b32 	%r6614, 0;
	mov.b64 	%fd11071, {%r6614, %r6613};
$L__BB1_3331:
	setp.eq.f64 	%p4893, %fd8976, 0d3FF0000000000000;
	setp.neu.f64 	%p4894, %fd8976, 0d0000000000000000;
	setp.lt.s32 	%p4895, %r858, 0;
	selp.f64 	%fd8982, 0d3FF0000000000000, %fd11071, %p4893;
	div.rn.f64 	%fd8984, %fd4036, %fd4037;
	fma.rn.f64 	%fd4045, %fd8984, %fd8982, %fd11074;
	ld.f64 	%fd4046, [%rd1036+8];
	add.s32 	%r8181, %r8181, 2;
	cvt.rn.f64.u32 	%fd4047, %r8181;
	{
	.reg .b32 %temp; 
	mov.b64 	{%temp, %r862}, %fd4047;
	}
	shr.u32 	%r6616, %r862, 20;
	and.b32  	%r6617, %r6616, 2047;
	add.s32 	%r6618, %r6617, -1012;
	mov.b64 	%rd1044, %fd4047;
	shl.b64 	%rd1045, %rd1044, %r6618;
	setp.eq.s64 	%p4896, %rd1045, -9223372036854775808;
	{ // callseq 582, 0
	.param .b64 param0;
	st.param.f64 	[param0], %fd4034;
	.param .b64 param1;
	st.param.f64 	[param1], %fd4047;
	.param .b64 retval0;
	call.uni (retval0), 
	__internal_accurate_pow, 
	(
	param0, 
	param1
	);
	ld.param.f64 	%fd8985, [retval0];
	} // callseq 582
	and.pred  	%p224, %p4895, %p4896;
	neg.f64 	%fd8987, %fd8985;
	selp.f64 	%fd11073, %fd8987, %fd8985, %p224;
	@%p4894 bra 	$L__BB1_3333;
	selp.b32 	%r6622, %r858, 0, %p4896;
	setp.lt.s32 	%p4898, %r862, 0;
	or.b32  	%r6623, %r6622, 2146435072;
	selp.b32 	%r6624, %r6623, %r6622, %p4898;
	mov.b32 	%r6625, 0;
	mov.b64 	%fd11073, {%r6625, %r6624};
$L__BB1_3333:
	add.f64 	%fd8988, %fd8976, %fd4047;
	{
	.reg .b32 %temp; 
	mov.b64 	{%temp, %r6626}, %fd8988;
	}
	and.b32  	%r6627, %r6626, 2146435072;
	setp.ne.s32 	%p4899, %r6627, 2146435072;
	@%p4899 bra 	$L__BB1_3338;
	setp.nan.f64 	%p4900, %fd8976, %fd8976;
	@%p4900 bra 	$L__BB1_3337;
	setp.neu.f64 	%p4901, %fd4034, 0d7FF0000000000000;
	@%p4901 bra 	$L__BB1_3338;
	setp.lt.s32 	%p4902, %r862, 0;
	selp.b32 	%r6628, 0, 2146435072, %p4902;
	and.b32  	%r6629, %r862, 2147483647;
	setp.ne.s32 	%p4903, %r6629, 1071644672;
	or.b32  	%r6630, %r6628, -2147483648;
	selp.b32 	%r6631, %r6630, %r6628, %p4903;
	selp.b32 	%r6632, %r6631, %r6628, %p224;
	mov.b32 	%r6633, 0;
	mov.b64 	%fd11073, {%r6633, %r6632};
	bra.uni 	$L__BB1_3338;
$L__BB1_3337:
	add.rn.f64 	%fd11073, %fd8976, %fd4047;
$L__BB1_3338:
	ld.param.u32 	%r7987, [_Z13distributor_PdPdS_S_iii_param_5];
	selp.f64 	%fd8989, 0d3FF0000000000000, %fd11073, %p4893;
	div.rn.f64 	%fd8990, %fd4046, %fd4047;
	fma.rn.f64 	%fd11074, %fd8990, %fd8989, %fd4045;
	and.b32  	%r8182, %r7987, 2147483646;
	setp.ne.s32 	%p4905, %r8181, %r8182;
	@%p4905 bra 	$L__BB1_3324;
$L__BB1_3339:
	ld.param.u32 	%r7988, [_Z13distributor_PdPdS_S_iii_param_5];
	and.b32  	%r6634, %r7988, 1;
	setp.eq.b32 	%p4906, %r6634, 1;
	not.pred 	%p4907, %p4906;
	@%p4907 bra 	$L__BB1_3348;
	fma.rn.f64 	%fd4058, %fd248, 0dBFE0000000000000, %fd10682;
	setp.neu.f64 	%p4908, %fd4058, 0d0000000000000000;
	setp.lt.s32 	%p4909, %r858, 0;
	mul.wide.u32 	%rd1049, %r8182, 8;
	add.s64 	%rd1050, %rd284, %rd1049;
	ld.f64 	%fd4059, [%rd1050];
	add.s32 	%r6635, %r8182, 1;
	cvt.rn.f64.u32 	%fd4060, %r6635;
	{
	.reg .b32 %temp; 
	mov.b64 	{%temp, %r865}, %fd4060;
	}
	shr.u32 	%r6636, %r865, 20;
	and.b32  	%r6637, %r6636, 2047;
	add.s32 	%r6638, %r6637, -1012;
	mov.b64 	%rd1051, %fd4060;
	shl.b64 	%rd1052, %rd1051, %r6638;
	setp.eq.s64 	%p4910, %rd1052, -9223372036854775808;
	{ // callseq 583, 0
	.param .b64 param0;
	st.param.f64 	[param0], %fd4034;
	.param .b64 param1;
	st.param.f64 	[param1], %fd4060;
	.param .b64 retval0;
	call.uni (retval0), 
	__internal_accurate_pow, 
	(
	param0, 
	param1
	);
	ld.param.f64 	%fd8991, [retval0];
	} // callseq 583
	and.pred  	%p225, %p4909, %p4910;
	neg.f64 	%fd8993, %fd8991;
	selp.f64 	%fd11077, %fd8993, %fd8991, %p225;
	@%p4908 bra 	$L__BB1_3342;
	selp.b32 	%r6642, %r858, 0, %p4910;
	setp.lt.s32 	%p4912, %r865, 0;
	or.b32  	%r6643, %r6642, 2146435072;
	selp.b32 	%r6644, %r6643, %r6642, %p4912;
	mov.b32 	%r6645, 0;
	mov.b64 	%fd11077, {%r6645, %r6644};
$L__BB1_3342:
	add.f64 	%fd8994, %fd4058, %fd4060;
	{
	.reg .b32 %temp; 
	mov.b64 	{%temp, %r6646}, %fd8994;
	}
	and.b32  	%r6647, %r6646, 2146435072;
	setp.ne.s32 	%p4913, %r6647, 2146435072;
	@%p4913 bra 	$L__BB1_3347;
	setp.nan.f64 	%p4914, %fd4058, %fd4058;
	@%p4914 bra 	$L__BB1_3346;
	setp.neu.f64 	%p4915, %fd4034, 0d7FF0000000000000;
	@%p4915 bra 	$L__BB1_3347;
	setp.lt.s32 	%p4916, %r865, 0;
	selp.b32 	%r6648, 0, 2146435072, %p4916;
	and.b32  	%r6649, %r865, 2147483647;
	setp.ne.s32 	%p4917, %r6649, 1071644672;
	or.b32  	%r6650, %r6648, -2147483648;
	selp.b32 	%r6651, %r6650, %r6648, %p4917;
	selp.b32 	%r6652, %r6651, %r6648, %p225;
	mov.b32 	%r6653, 0;
	mov.b64 	%fd11077, {%r6653, %r6652};
	bra.uni 	$L__BB1_3347;
$L__BB1_3346:
	add.rn.f64 	%fd11077, %fd4058, %fd4060;
$L__BB1_3347:
	setp.eq.f64 	%p4918, %fd4058, 0d3FF0000000000000;
	selp.f64 	%fd8995, 0d3FF0000000000000, %fd11077, %p4918;
	div.rn.f64 	%fd8996, %fd4059, %fd4060;
	fma.rn.f64 	%fd11074, %fd8996, %fd8995, %fd11074;
$L__BB1_3348:
	ld.param.f64 	%fd10011, [_Z13distributor_PdPdS_S_iii_param_0];
	fma.rn.f64 	%fd11079, %fd10011, 0d3FE0000000000000, %fd11074;
$L__BB1_3349:
	setp.lt.s32 	%p4957, %r4274, 0;
	selp.b32 	%r866, 0, 2146435072, %p4957;
	setp.ne.s32 	%p4958, %r840, 2146435072;
	sub.f64 	%fd4071, %fd3880, %fd11079;
	mov.f64 	%fd11080, %fd11115;
	@%p4958 bra 	$L__BB1_3354;
	setp.num.f64 	%p4959, %fd3955, %fd3955;
	@%p4959 bra 	$L__BB1_3352;
	mov.f64 	%fd9028, 0d4000000000000000;
	add.rn.f64 	%fd11080, %fd3955, %fd9028;
	bra.uni 	$L__BB1_3354;
$L__BB1_3352:
	setp.neu.f64 	%p4960, %fd3956, 0d7FF0000000000000;
	mov.f64 	%fd11080, %fd11115;
	@%p4960 bra 	$L__BB1_3354;
	setp.lt.s32 	%p4961, %r839, 0;
	or.b32  	%r6714, %r866, -2147483648;
	selp.b32 	%r6715, %r6714, %r866, %p140;
	selp.b32 	%r6716, %r6715, %r866, %p4961;
	mov.b32 	%r6717, 0;
	mov.b64 	%fd11080, {%r6717, %r6716};
$L__BB1_3354:
	setp.eq.f64 	%p4962, %fd3955, 0d3FF0000000000000;
	setp.lt.s32 	%p4963, %r536, 0;
	and.b32  	%r6718, %r536, 2146435072;
	setp.eq.s32 	%p4964, %r6718, 1072693248;
	add.f64 	%fd9029, %fd11080, 0d3FF0000000000000;
	sqrt.rn.f64 	%fd9030, %fd9029;
	mul.f64 	%fd9031, %fd9030, 0d3FF8000000000000;
	selp.f64 	%fd4075, 0d4000F876CCDF6CDA, %fd9031, %p4962;
	{
	.reg .b32 %temp; 
	mov.b64 	{%temp, %r867}, %fd4075;
	}
	abs.f64 	%fd4076, %fd4075;
	{ // callseq 587, 0
	.param .b64 param0;
	st.param.f64 	[param0], %fd4076;
	.param .b64 param1;
	st.param.f64 	[param1], 0d4010000000000000;
	.param .b64 retval0;
	call.uni (retval0), 
	__internal_accurate_pow, 
	(
	param0, 
	param1
	);
	ld.param.f64 	%fd9032, [retval0];
	} // callseq 587
	setp.lt.s32 	%p4965, %r867, 0;
	neg.f64 	%fd9034, %fd9032;
	selp.f64 	%fd9035, %fd9034, %fd9032, %p4964;
	selp.f64 	%fd9036, %fd9035, %fd9032, %p4965;
	setp.eq.f64 	%p4966, %fd4075, 0d0000000000000000;
	selp.b32 	%r6719, %r867, 0, %p4964;
	or.b32  	%r6720, %r6719, 2146435072;
	selp.b32 	%r6721, %r6720, %r6719, %p4963;
	mov.b32 	%r6722, 0;
	mov.b64 	%fd9037, {%r6722, %r6721};
	selp.f64 	%fd11081, %fd9037, %fd9036, %p4966;
	add.f64 	%fd9038, %fd4075, 0d4010000000000000;
	{
	.reg .b32 %temp; 
	mov.b64 	{%temp, %r6723}, %fd9038;
	}
	and.b32  	%r6724, %r6723, 2146435072;
	setp.ne.s32 	%p4967, %r6724, 2146435072;
	@%p4967 bra 	$L__BB1_3359;
	setp.num.f64 	%p4968, %fd4075, %fd4075;
	@%p4968 bra 	$L__BB1_3357;
	mov.f64 	%fd9039, 0d4010000000000000;
	add.rn.f64 	%fd11081, %fd4075, %fd9039;
	bra.uni 	$L__BB1_3359;
$L__BB1_3357:
	setp.neu.f64 	%p4969, %fd4076, 0d7FF0000000000000;
	@%p4969 bra 	$L__BB1_3359;
	setp.lt.s32 	%p4970, %r867, 0;
	setp.eq.s32 	%p4971, %r6718, 1072693248;
	and.b32  	%r6726, %r536, 2147483647;
	setp.ne.s32 	%p4972, %r6726, 1071644672;
	setp.lt.s32 	%p4973, %r536, 0;
	selp.b32 	%r6727, 0, 2146435072, %p4973;
	or.b32  	%r6728, %r6727, -2147483648;
	selp.b32 	%r6729, %r6728, %r6727, %p4972;
	selp.b32 	%r6730, %r6729, %r6727, %p4971;
	selp.b32 	%r6731, %r6730, %r6727, %p4970;
	mov.b32 	%r6732, 0;
	mov.b64 	%fd11081, {%r6732, %r6731};
$L__BB1_3359:
	setp.lt.s32 	%p4974, %r4274, 0;
	and.b32  	%r6733, %r4274, 2146435072;
	setp.eq.s32 	%p4975, %r6733, 1062207488;
	setp.eq.f64 	%p4976, %fd4075, 0d3FF0000000000000;
	selp.f64 	%fd9040, 0d3FF0000000000000, %fd11081, %p4976;
	div.rn.f64 	%fd9041, %fd2501, %fd9040;
	mul.f64 	%fd4081, %fd9041, 0d4010000000000000;
	{
	.reg .b32 %temp; 
	mov.b64 	{%temp, %r868}, %fd4071;
	}
	abs.f64 	%fd4082, %fd4071;
	{ // callseq 588, 0
	.param .b64 param0;
	st.param.f64 	[param0], %fd4082;
	.param .b64 param1;
	st.param.f64 	[param1], 0d4000000000000000;
	.param .b64 retval0;
	call.uni (retval0), 
	__internal_accurate_pow, 
	(
	param0, 
	param1
	);
	ld.param.f64 	%fd9042, [retval0];
	} // callseq 588
	setp.lt.s32 	%p4977, %r868, 0;
	neg.f64 	%fd9044, %fd9042;
	selp.f64 	%fd9045, %fd9044, %fd9042, %p4975;
	selp.f64 	%fd9046, %fd9045, %fd9042, %p4977;
	setp.eq.f64 	%p4978, %fd4071, 0d0000000000000000;
	selp.b32 	%r6734, %r868, 0, %p4975;
	or.b32  	%r6735, %r6734, 2146435072;
	selp.b32 	%r6736, %r6735, %r6734, %p4974;
	mov.b32 	%r6737, 0;
	mov.b64 	%fd9047, {%r6737, %r6736};
	selp.f64 	%fd11082, %fd9047, %fd9046, %p4978;
	add.f64 	%fd9048, %fd4071, 0d4000000000000000;
	{
	.reg .b32 %temp; 
	mov.b64 	{%temp, %r6738}, %fd9048;
	}
	and.b32  	%r6739, %r6738, 2146435072;
	setp.ne.s32 	%p4979, %r6739, 2146435072;
	@%p4979 bra 	$L__BB1_3364;
	setp.num.f64 	%p4980, %fd4071, %fd4071;
	@%p4980 bra 	$L__BB1_3362;
	mov.f64 	%fd9049, 0d4000000000000000;
	add.rn.f64 	%fd11082, %fd4071, %fd9049;
	bra.uni 	$L__BB1_3364;
$L__BB1_3362:
	setp.neu.f64 	%p4981, %fd4082, 0d7FF0000000000000;
	@%p4981 bra 	$L__BB1_3364;
	or.b32  	%r6740, %r866, -2147483648;
	selp.b32 	%r6741, %r6740, %r866, %p140;
	selp.b32 	%r6742, %r6741, %r866, %p4977;
	mov.b32 	%r6743, 0;
	mov.b64 	%fd11082, {%r6743, %r6742};
$L__BB1_3364:
	setp.ne.s32 	%p4983, %r844, 2146435072;
	setp.eq.f64 	%p4984, %fd4071, 0d3FF0000000000000;
	selp.f64 	%fd4087, 0d3FF0000000000000, %fd11082, %p4984;
	mov.f64 	%fd11083, %fd11114;
	@%p4983 bra 	$L__BB1_3369;
	setp.num.f64 	%p4985, %fd3881, %fd3881;
	@%p4985 bra 	$L__BB1_3367;
	mov.f64 	%fd9050, 0d4000000000000000;
	add.rn.f64 	%fd11083, %fd3881, %fd9050;
	bra.uni 	$L__BB1_3369;
$L__BB1_3367:
	setp.neu.f64 	%p4986, %fd3974, 0d7FF0000000000000;
	mov.f64 	%fd11083, %fd11114;
	@%p4986 bra 	$L__BB1_3369;
	setp.lt.s32 	%p4987, %r843, 0;
	or.b32  	%r6744, %r866, -2147483648;
	selp.b32 	%r6745, %r6744, %r866, %p140;
	selp.b32 	%r6746, %r6745, %r866, %p4987;
	mov.b32 	%r6747, 0;
	mov.b64 	%fd11083, {%r6747, %r6746};
$L__BB1_3369:
	setp.eq.f64 	%p4988, %fd3881, 0d3FF0000000000000;
	setp.ne.s32 	%p4989, %r840, 2146435072;
	selp.f64 	%fd9051, 0d3FF0000000000000, %fd11083, %p4988;
	add.f64 	%fd4091, %fd4087, %fd9051;
	mov.f64 	%fd11084, %fd11115;
	@%p4989 bra 	$L__BB1_3374;
	setp.num.f64 	%p4990, %fd3955, %fd3955;
	@%p4990 bra 	$L__BB1_3372;
	mov.f64 	%fd9052, 0d4000000000000000;
	add.rn.f64 	%fd11084, %fd3955, %fd9052;
	bra.uni 	$L__BB1_3374;
$L__BB1_3372:
	setp.neu.f64 	%p4991, %fd3956, 0d7FF0000000000000;
	mov.f64 	%fd11084, %fd11115;
	@%p4991 bra 	$L__BB1_3374;
	setp.lt.s32 	%p4992, %r839, 0;
	or.b32  	%r6748, %r866, -2147483648;
	selp.b32 	%r6749, %r6748, %r866, %p140;
	selp.b32 	%r6750, %r6749, %r866, %p4992;
	mov.b32 	%r6751, 0;
	mov.b64 	%fd11084, {%r6751, %r6750};
$L__BB1_3374:
	setp.eq.f64 	%p4993, %fd3955, 0d3FF0000000000000;
	add.f64 	%fd9053, %fd11084, 0d3FF0000000000000;
	sqrt.rn.f64 	%fd9054, %fd9053;
	mul.f64 	%fd9055, %fd9054, 0d3FF8000000000000;
	selp.f64 	%fd4095, 0d4000F876CCDF6CDA, %fd9055, %p4993;
	{
	.reg .b32 %temp; 
	mov.b64 	{%temp, %r869}, %fd4095;
	}
	abs.f64 	%fd4096, %fd4095;
	{ // callseq 589, 0
	.param .b64 param0;
	st.param.f64 	[param0], %fd4096;
	.param .b64 param1;
	st.param.f64 	[param1], 0d4000000000000000;
	.param .b64 retval0;
	call.uni (retval0), 
	__internal_accurate_pow, 
	(
	param0, 
	param1
	);
	ld.param.f64 	%fd9056, [retval0];
	} // callseq 589
	setp.lt.s32 	%p4996, %r869, 0;
	neg.f64 	%fd9058, %fd9056;
	selp.f64 	%fd9059, %fd9058, %fd9056, %p4975;
	selp.f64 	%fd9060, %fd9059, %fd9056, %p4996;
	setp.eq.f64 	%p4997, %fd4095, 0d0000000000000000;
	selp.b32 	%r6753, %r869, 0, %p4975;
	or.b32  	%r6754, %r6753, 2146435072;
	selp.b32 	%r6755, %r6754, %r6753, %p4974;
	mov.b32 	%r6756, 0;
	mov.b64 	%fd9061, {%r6756, %r6755};
	selp.f64 	%fd11085, %fd9061, %fd9060, %p4997;
	add.f64 	%fd9062, %fd4095, 0d4000000000000000;
	{
	.reg .b32 %temp; 
	mov.b64 	{%temp, %r6757}, %fd9062;
	}
	and.b32  	%r6758, %r6757, 2146435072;
	setp.ne.s32 	%p4998, %r6758, 2146435072;
	@%p4998 bra 	$L__BB1_3379;
	setp.num.f64 	%p4999, %fd4095, %fd4095;
	@%p4999 bra 	$L__BB1_3377;
	mov.f64 	%fd9063, 0d4000000000000000;
	add.rn.f64 	%fd11085, %fd4095, %fd9063;
	bra.uni 	$L__BB1_3379;
$L__BB1_3377:
	setp.neu.f64 	%p5000, %fd4096, 0d7FF0000000000000;
	@%p5000 bra 	$L__BB1_3379;
	setp.lt.s32 	%p5002, %r4274, 0;
	selp.b32 	%r6759, 0, 2146435072, %p5002;
	or.b32  	%r6760, %r6759, -2147483648;
	selp.b32 	%r6761, %r6760, %r6759, %p140;
	selp.b32 	%r6762, %r6761, %r6759, %p4996;
	mov.b32 	%r6763, 0;
	mov.b64 	%fd11085, {%r6763, %r6762};
$L__BB1_3379:
	setp.eq.f64 	%p5003, %fd4095, 0d3FF0000000000000;
	selp.f64 	%fd9064, 0d3FF0000000000000, %fd11085, %p5003;
	mul.f64 	%fd9065, %fd4091, 0dC000000000000000;
	div.rn.f64 	%fd4101, %fd9065, %fd9064;
	fma.rn.f64 	%fd9066, %fd4101, 0d3FF71547652B82FE, 0d4338000000000000;
	{
	.reg .b32 %temp; 
	mov.b64 	{%r870, %temp}, %fd9066;
	}
	mov.f64 	%fd9067, 0dC338000000000000;
	add.rn.f64 	%fd9068, %fd9066, %fd9067;
	fma.rn.f64 	%fd9069, %fd9068, 0dBFE62E42FEFA39EF, %fd4101;
	fma.rn.f64 	%fd9070, %fd9068, 0dBC7ABC9E3B39803F, %fd9069;
	fma.rn.f64 	%fd9071, %fd9070, 0d3E5ADE1569CE2BDF, 0d3E928AF3FCA213EA;
	fma.rn.f64 	%fd9072, %fd9071, %fd9070, 0d3EC71DEE62401315;
	fma.rn.f64 	%fd9073, %fd9072, %fd9070, 0d3EFA01997C89EB71;
	fma.rn.f64 	%fd9074, %fd9073, %fd9070, 0d3F2A01A014761F65;
	fma.rn.f64 	%fd9075, %fd9074, %fd9070, 0d3F56C16C1852B7AF;
	fma.rn.f64 	%fd9076, %fd9075, %fd9070, 0d3F81111111122322;
	fma.rn.f64 	%fd9077, %fd9076, %fd9070, 0d3FA55555555502A1;
	fma.rn.f64 	%fd9078, %fd9077, %fd9070, 0d3FC5555555555511;
	fma.rn.f64 	%fd9079, %fd9078, %fd9070, 0d3FE000000000000B;
	fma.rn.f64 	%fd9080, %fd9079, %fd9070, 0d3FF0000000000000;
	fma.rn.f64 	%fd9081, %fd9080, %fd9070, 0d3FF0000000000000;
	{
	.reg .b32 %temp; 
	mov.b64 	{%r871, %temp}, %fd9081;
	}
	{
	.reg .b32 %temp; 
	mov.b64 	{%temp, %r872}, %fd9081;
	}
	shl.b32 	%r6764, %r870, 20;
	add.s32 	%r6765, %r6764, %r872;
	mov.b64 	%fd11086, {%r871, %r6765};
	{
	.reg .b32 %temp; 
	mov.b64 	{%temp, %r6766}, %fd4101;
	}
	mov.b32 	%f75, %r6766;
	abs.f32 	%f33, %f75;
	setp.lt.f32 	%p5004, %f33, 0f4086232B;
	@%p5004 bra 	$L__BB1_3382;
	setp.lt.f64 	%p5005, %fd4101, 0d0000000000000000;
	add.f64 	%fd9082, %fd4101, 0d7FF0000000000000;
	selp.f64 	%fd11086, 0d0000000000000000, %fd9082, %p5005;
	setp.geu.f32 	%p5006, %f33, 0f40874800;
	@%p5006 bra 	$L__BB1_3382;
	shr.u32 	%r6767, %r870, 31;
	add.s32 	%r6768, %r870, %r6767;
	shr.s32 	%r6769, %r6768, 1;
	shl.b32 	%r6770, %r6769, 20;
	add.s32 	%r6771, %r872, %r6770;
	mov.b64 	%fd9083, {%r871, %r6771};
	sub.s32 	%r6772, %r870, %r6769;
	shl.b32 	%r6773, %r6772, 20;
	add.s32 	%r6774, %r6773, 1072693248;
	mov.b32 	%r6775, 0;
	mov.b64 	%fd9084, {%r6775, %r6774};
	mul.f64 	%fd11086, %fd9084, %fd9083;
$L__BB1_3382:
	ld.param.u32 	%r7992, [_Z13distributor_PdPdS_S_iii_param_5];
	add.s32 	%r873, %r7992, -1;
	mul.f64 	%fd4106, %fd248, 0d3FE0000000000000;
	setp.geu.f64 	%p5007, %fd10682, %fd4106;
	mul.f64 	%fd9085, %fd3881, %fd4081;
	mul.f64 	%fd4107, %fd9085, %fd11086;
	@%p5007 bra 	$L__BB1_3411;
	ld.param.u32 	%r7996, [_Z13distributor_PdPdS_S_iii_param_5];
	setp.lt.s32 	%p5046, %r7996, 1;
	sub.f64 	%fd4108, %fd4106, %fd10682;
	mov.f64 	%fd11092, 0d0000000000000000;
	@%p5046 bra 	$L__BB1_3410;
	setp.eq.s32 	%p5047, %r873, 0;
	{
	.reg .b32 %temp; 
	mov.b64 	{%temp, %r874}, %fd4108;
	}
	abs.f64 	%fd4109, %fd4108;
	mov.f64 	%fd11092, 0d0000000000000000;
	mov.b32 	%r8184, 0;
	@%p5047 bra 	$L__BB1_3401;
	mov.f64 	%fd11092, 0d0000000000000000;
	mov.b32 	%r8183, 0;
$L__BB1_3386:
	setp.neu.f64 	%p5048, %fd4108, 0d0000000000000000;
	setp.lt.s32 	%p5049, %r874, 0;
	mul.wide.u32 	%rd1098, %r8183, 8;
	add.s64 	%rd1099, %rd284, %rd1098;
	ld.f64 	%fd4111, [%rd1099];
	add.s32 	%r6839, %r8183, 1;
	cvt.rn.f64.u32 	%fd4112, %r6839;
	{
	.reg .b32 %temp; 
	mov.b64 	{%temp, %r876}, %fd4112;
	}
	shr.u32 	%r6840, %r876, 20;
	and.b32  	%r6841, %r6840, 2047;
	add.s32 	%r6842, %r6841, -1012;
	mov.b64 	%rd1100, %fd4112;
	shl.b64 	%rd1101, %rd1100, %r6842;
	setp.eq.s64 	%p5050, %rd1101, -9223372036854775808;
	{ // callseq 593, 0
	.param .b64 param0;
	st.param.f64 	[param0], %fd4109;
	.param .b64 param1;
	st.param.f64 	[param1], %fd4112;
	.param .b64 retval0;
	call.uni (retval0), 
	__internal_accurate_pow, 
	(
	param0, 
	param1
	);
	ld.param.f64 	%fd9121, [retval0];
	} // callseq 593
	and.pred  	%p226, %p5049, %p5050;
	neg.f64 	%fd9123, %fd9121;
	selp.f64 	%fd11089, %fd9123, %fd9121, %p226;
	@%p5048 bra 	$L__BB1_3388;
	selp.b32 	%r6846, %r874, 0, %p5050;
	setp.lt.s32 	%p5052, %r876, 0;
	or.b32  	%r6847, %r6846, 2146435072;
	selp.b32 	%r6848, %r6847, %r6846, %p5052;
	mov.b32 	%r6849, 0;
	mov.b64 	%fd11089, {%r6849, %r6848};
$L__BB1_3388:
	add.f64 	%fd9126, %fd4108, %fd4112;
	{
	.reg .b32 %temp; 
	mov.b64 	{%temp, %r6851}, %fd9126;
	}
	and.b32  	%r6852, %r6851, 2146435072;
	setp.ne.s32 	%p5053, %r6852, 2146435072;
	@%p5053 bra 	$L__BB1_3393;
	setp.num.f64 	%p5054, %fd4108, %fd4108;
	@%p5054 bra 	$L__BB1_3391;
	add.rn.f64 	%fd11089, %fd4108, %fd4112;
	bra.uni 	$L__BB1_3393;
$L__BB1_3391:
	setp.neu.f64 	%p5055, %fd4109, 0d7FF0000000000000;
	@%p5055 bra 	$L__BB1_3393;
	setp.lt.s32 	%p5056, %r876, 0;
	selp.b32 	%r6853, 0, 2146435072, %p5056;
	and.b32  	%r6854, %r876, 2147483647;
	setp.ne.s32 	%p5057, %r6854, 1071644672;
	or.b32  	%r6855, %r6853, -2147483648;
	selp.b32 	%r6856, %r6855, %r6853, %p5057;
	selp.b32 	%r6857, %r6856, %r6853, %p226;
	mov.b32 	%r6858, 0;
	mov.b64 	%fd11089, {%r6858, %r6857};
$L__BB1_3393:
	setp.eq.f64 	%p5058, %fd4108, 0d3FF0000000000000;
	setp.neu.f64 	%p5059, %fd4108, 0d0000000000000000;
	setp.lt.s32 	%p5060, %r874, 0;
	selp.f64 	%fd9130, 0d3FF0000000000000, %fd11089, %p5058;
	div.rn.f64 	%fd9132, %fd4111, %fd4112;
	fma.rn.f64 	%fd4121, %fd9132, %fd9130, %fd11092;
	mul.wide.u32 	%rd1105, %r8183, 8;
	add.s64 	%rd1106, %rd284, %rd1105;
	ld.f64 	%fd4122, [%rd1106+8];
	add.s32 	%r8183, %r8183, 2;
	cvt.rn.f64.u32 	%fd4123, %r8183;
	{
	.reg .b32 %temp; 
	mov.b64 	{%temp, %r878}, %fd4123;
	}
	shr.u32 	%r6860, %r878, 20;
	and.b32  	%r6861, %r6860, 2047;
	add.s32 	%r6862, %r6861, -1012;
	mov.b64 	%rd1107, %fd4123;
	shl.b64 	%rd1108, %rd1107, %r6862;
	setp.eq.s64 	%p5061, %rd1108, -9223372036854775808;
	{ // callseq 594, 0
	.param .b64 param0;
	st.param.f64 	[param0], %fd4109;
	.param .b64 param1;
	st.param.f64 	[param1], %fd4123;
	.param .b64 retval0;
	call.uni (retval0), 
	__internal_accurate_pow, 
	(
	param0, 
	param1
	);
	ld.param.f64 	%fd9133, [retval0];
	} // callseq 594
	and.pred  	%p227, %p5060, %p5061;
	neg.f64 	%fd9135, %fd9133;
	selp.f64 	%fd11091, %fd9135, %fd9133, %p227;
	@%p5059 bra 	$L__BB1_3395;
	selp.b32 	%r6866, %r874, 0, %p5061;
	setp.lt.s32 	%p5063, %r878, 0;
	or.b32  	%r6867, %r6866, 2146435072;
	selp.b32 	%r6868, %r6867, %r6866, %p5063;
	mov.b32 	%r6869, 0;
	mov.b64 	%fd11091, {%r6869, %r6868};
$L__BB1_3395:
	add.f64 	%fd9138, %fd4108, %fd4123;
	{
	.reg .b32 %temp; 
	mov.b64 	{%temp, %r6870}, %fd9138;
	}
	and.b32  	%r6871, %r6870, 2146435072;
	setp.ne.s32 	%p5064, %r6871, 2146435072;
	@%p5064 bra 	$L__BB1_3400;
	setp.nan.f64 	%p5065, %fd4108, %fd4108;
	@%p5065 bra 	$L__BB1_3399;
	setp.neu.f64 	%p5066, %fd4109, 0d7FF0000000000000;
	@%p5066 bra 	$L__BB1_3400;
	setp.lt.s32 	%p5067, %r878, 0;
	selp.b32 	%r6872, 0, 2146435072, %p5067;
	and.b32  	%r6873, %r878, 2147483647;
	setp.ne.s32 	%p5068, %r6873, 1071644672;
	or.b32  	%r6874, %r6872, -2147483648;
	selp.b32 	%r6875, %r6874, %r6872, %p5068;
	selp.b32 	%r6876, %r6875, %r6872, %p227;
	mov.b32 	%r6877, 0;
	mov.b64 	%fd11091, {%r6877, %r6876};
	bra.uni 	$L__BB1_3400;
$L__BB1_3399:
	add.rn.f64 	%fd11091, %fd4108, %fd4123;
$L__BB1_3400:
	ld.param.u32 	%r7997, [_Z13distributor_PdPdS_S_iii_param_5];
	selp.f64 	%fd9142, 0d3FF0000000000000, %fd11091, %p5058;
	div.rn.f64 	%fd9143, %fd4122, %fd4123;
	fma.rn.f64 	%fd11092, %fd9143, %fd9142, %fd4121;
	and.b32  	%r8184, %r7997, 2147483646;
	setp.ne.s32 	%p5070, %r8183, %r8184;
	@%p5070 bra 	$L__BB1_3386;
$L__BB1_3401:
	ld.param.u32 	%r7998, [_Z13distributor_PdPdS_S_iii_param_5];
	and.b32  	%r6878, %r7998, 1;
	setp.eq.b32 	%p5071, %r6878, 1;
	not.pred 	%p5072, %p5071;
	@%p5072 bra 	$L__BB1_3410;
	setp.neu.f64 	%p5073, %fd4108, 0d0000000000000000;
	setp.lt.s32 	%p5074, %r874, 0;
	mul.wide.u32 	%rd1112, %r8184, 8;
	add.s64 	%rd1113, %rd284, %rd1112;
	ld.f64 	%fd4135, [%rd1113];
	add.s32 	%r6879, %r8184, 1;
	cvt.rn.f64.u32 	%fd4136, %r6879;
	{
	.reg .b32 %temp; 
	mov.b64 	{%temp, %r881}, %fd4136;
	}
	shr.u32 	%r6880, %r881, 20;
	and.b32  	%r6881, %r6880, 2047;
	add.s32 	%r6882, %r6881, -1012;
	mov.b64 	%rd1114, %fd4136;
	shl.b64 	%rd1115, %rd1114, %r6882;
	setp.eq.s64 	%p5075, %rd1115, -9223372036854775808;
	{ // callseq 595, 0
	.param .b64 param0;
	st.param.f64 	[param0], %fd4109;
	.param .b64 param1;
	st.param.f64 	[param1], %fd4136;
	.param .b64 retval0;
	call.uni (retval0), 
	__internal_accurate_pow, 
	(
	param0, 
	param1
	);
	ld.param.f64 	%fd9146, [retval0];
	} // callseq 595
	and.pred  	%p228, %p5074, %p5075;
	neg.f64 	%fd9148, %fd9146;
	selp.f64 	%fd11095, %fd9148, %fd9146, %p228;
	@%p5073 bra 	$L__BB1_3404;
	selp.b32 	%r6886, %r874, 0, %p5075;
	setp.lt.s32 	%p5077, %r881, 0;
	or.b32  	%r6887, %r6886, 2146435072;
	selp.b32 	%r6888, %r6887, %r6886, %p5077;
	mov.b32 	%r6889, 0;
	mov.b64 	%fd11095, {%r6889, %r6888};
$L__BB1_3404:
	add.f64 	%fd9150, %fd4108, %fd4136;
	{
	.reg .b32 %temp; 
	mov.b64 	{%temp, %r6890}, %fd9150;
	}
	and.b32  	%r6891, %r6890, 2146435072;
	setp.ne.s32 	%p5078, %r6891, 2146435072;
	@%p5078 bra 	$L__BB1_3409;
	setp.nan.f64 	%p5079, %fd4108, %fd4108;
	@%p5079 bra 	$L__BB1_3408;
	setp.neu.f64 	%p5080, %fd4109, 0d7FF0000000000000;
	@%p5080 bra 	$L__BB1_3409;
	setp.lt.s32 	%p5081, %r881, 0;
	selp.b32 	%r6892, 0, 2146435072, %p5081;
	and.b32  	%r6893, %r881, 2147483647;
	setp.ne.s32 	%p5082, %r6893, 1071644672;
	or.b32  	%r6894, %r6892, -2147483648;
	selp.b32 	%r6895, %r6894, %r6892, %p5082;
	selp.b32 	%r6896, %r6895, %r6892, %p228;
	mov.b32 	%r6897, 0;
	mov.b64 	%fd11095, {%r6897, %r6896};
	bra.uni 	$L__BB1_3409;
$L__BB1_3408:
	add.rn.f64 	%fd11095, %fd4108, %fd4136;
$L__BB1_3409:
	setp.eq.f64 	%p5083, %fd4108, 0d3FF0000000000000;
	selp.f64 	%fd9151, 0d3FF0000000000000, %fd11095, %p5083;
	div.rn.f64 	%fd9152, %fd4135, %fd4136;
	fma.rn.f64 	%fd11092, %fd9152, %fd9151, %fd11092;
$L__BB1_3410:
	ld.param.f64 	%fd10014, [_Z13distributor_PdPdS_S_iii_param_0];
	mul.f64 	%fd9153, %fd10014, 0d3FE0000000000000;
	sub.f64 	%fd11107, %fd9153, %fd11092;
	bra.uni 	$L__BB1_3439;
$L__BB1_3411:
	ld.param.u32 	%r7993, [_Z13distributor_PdPdS_S_iii_param_5];
	setp.lt.s32 	%p5008, %r7993, 1;
	sub.f64 	%fd4147, %fd10682, %fd4106;
	mov.f64 	%fd11102, 0d0000000000000000;
	@%p5008 bra 	$L__BB1_3438;
	setp.eq.s32 	%p5009, %r873, 0;
	{
	.reg .b32 %temp; 
	mov.b64 	{%temp, %r882}, %fd4147;
	}
	abs.f64 	%fd4148, %fd4147;
	mov.f64 	%fd11102, 0d0000000000000000;
	mov.b32 	%r8186, 0;
	@%p5009 bra 	$L__BB1_3429;
	mov.f64 	%fd11102, 0d0000000000000000;
	mov.b32 	%r8185, 0;
$L__BB1_3414:
	fma.rn.f64 	%fd9090, %fd248, 0dBFE0000000000000, %fd10682;
	setp.neu.f64 	%p5010, %fd9090, 0d0000000000000000;
	setp.lt.s32 	%p5011, %r882, 0;
	mul.wide.u32 	%rd1077, %r8185, 8;
	add.s64 	%rd1078, %rd284, %rd1077;
	ld.f64 	%fd4150, [%rd1078];
	add.s32 	%r6778, %r8185, 1;
	cvt.rn.f64.u32 	%fd4151, %r6778;
	{
	.reg .b32 %temp; 
	mov.b64 	{%temp, %r884}, %fd4151;
	}
	shr.u32 	%r6779, %r884, 20;
	and.b32  	%r6780, %r6779, 2047;
	add.s32 	%r6781, %r6780, -1012;
	mov.b64 	%rd1079, %fd4151;
	shl.b64 	%rd1080, %rd1079, %r6781;
	setp.eq.s64 	%p5012, %rd1080, -9223372036854775808;
	{ // callseq 590, 0
	.param .b64 param0;
	st.param.f64 	[param0], %fd4148;
	.param .b64 param1;
	st.param.f64 	[param1], %fd4151;
	.param .b64 retval0;
	call.uni (retval0), 
	__internal_accurate_pow, 
	(
	param0, 
	param1
	);
	ld.param.f64 	%fd9091, [retval0];
	} // callseq 590
	and.pred  	%p229, %p5011, %p5012;
	neg.f64 	%fd9093, %fd9091;
	selp.f64 	%fd11099, %fd9093, %fd9091, %p229;
	@%p5010 bra 	$L__BB1_3416;
	selp.b32 	%r6785, %r882, 0, %p5012;
	setp.lt.s32 	%p5014, %r884, 0;
	or.b32  	%r6786, %r6785, 2146435072;
	selp.b32 	%r6787, %r6786, %r6785, %p5014;
	mov.b32 	%r6788, 0;
	mov.b64 	%fd11099, {%r6788, %r6787};
$L__BB1_3416:
	add.f64 	%fd9095, %fd9090, %fd4151;
	{
	.reg .b32 %temp; 
	mov.b64 	{%temp, %r6790}, %fd9095;
	}
	and.b32  	%r6791, %r6790, 2146435072;
	setp.ne.s32 	%p5015, %r6791, 2146435072;
	@%p5015 bra 	$L__BB1_3421;
	setp.num.f64 	%p5016, %fd9090, %fd9090;
	@%p5016 bra 	$L__BB1_3419;
	add.rn.f64 	%fd11099, %fd9090, %fd4151;
	bra.uni 	$L__BB1_3421;
$L__BB1_3419:
	setp.neu.f64 	%p5017, %fd4148, 0d7FF0000000000000;
	@%p5017 bra 	$L__BB1_3421;
	setp.lt.s32 	%p5018, %r884, 0;
	selp.b32 	%r6792, 0, 2146435072, %p5018;
	and.b32  	%r6793, %r884, 2147483647;
	setp.ne.s32 	%p5019, %r6793, 1071644672;
	or.b32  	%r6794, %r6792, -2147483648;
	selp.b32 	%r6795, %r6794, %r6792, %p5019;
	selp.b32 	%r6796, %r6795, %r6792, %p229;
	mov.b32 	%r6797, 0;
	mov.b64 	%fd11099, {%r6797, %r6796};
$L__BB1_3421:
	setp.eq.f64 	%p5020, %fd9090, 0d3FF0000000000000;
	setp.neu.f64 	%p5021, %fd9090, 0d0000000000000000;
	setp.lt.s32 	%p5022, %r882, 0;
	selp.f64 	%fd9097, 0d3FF0000000000000, %fd11099, %p5020;
	div.rn.f64 	%fd9099, %fd4150, %fd4151;
	fma.rn.f64 	%fd4160, %fd9099, %fd9097, %fd11102;
	ld.f64 	%fd4161, [%rd1078+8];
	add.s32 	%r8185, %r8185, 2;
	cvt.rn.f64.u32 	%fd4162, %r8185;
	{
	.reg .b32 %temp; 
	mov.b64 	{%temp, %r886}, %fd4162;
	}
	shr.u32 	%r6799, %r886, 20;
	and.b32  	%r6800, %r6799, 2047;
	add.s32 	%r6801, %r6800, -1012;
	mov.b64 	%rd1086, %fd4162;
	shl.b64 	%rd1087, %rd1086, %r6801;
	setp.eq.s64 	%p5023, %rd1087, -9223372036854775808;
	{ // callseq 591, 0
	.param .b64 param0;
	st.param.f64 	[param0], %fd4148;
	.param .b64 param1;
	st.param.f64 	[param1], %fd4162;
	.param .b64 retval0;
	call.uni (retval0), 
	__internal_accurate_pow, 
	(
	param0, 
	param1
	);
	ld.param.f64 	%fd9100, [retval0];
	} // callseq 591
	and.pred  	%p230, %p5022, %p5023;
	neg.f64 	%fd9102, %fd9100;
	selp.f64 	%fd11101, %fd9102, %fd9100, %p230;
	@%p5021 bra 	$L__BB1_3423;
	selp.b32 	%r6805, %r882, 0, %p5023;
	setp.lt.s32 	%p5025, %r886, 0;
	or.b32  	%r6806, %r6805, 2146435072;
	selp.b32 	%r6807, %r6806, %r6805, %p5025;
	mov.b32 	%r6808, 0;
	mov.b64 	%fd11101, {%r6808, %r6807};
$L__BB1_3423:
	add.f64 	%fd9104, %fd9090, %fd4162;
	{
	.reg .b32 %temp; 
	mov.b64 	{%temp, %r6809}, %fd9104;
	}
	and.b32  	%r6810, %r6809, 2146435072;
	setp.ne.s32 	%p5026, %r6810, 2146435072;
	@%p5026 bra 	$L__BB1_3428;
	setp.nan.f64 	%p5027, %fd9090, %fd9090;
	@%p5027 bra 	$L__BB1_3427;
	setp.neu.f64 	%p5028, %fd4148, 0d7FF0000000000000;
	@%p5028 bra 	$L__BB1_3428;
	setp.lt.s32 	%p5029, %r886, 0;
	selp.b32 	%r6811, 0, 2146435072, %p5029;
	and.b32  	%r6812, %r886, 2147483647;
	setp.ne.s32 	%p5030, %r6812, 1071644672;
	or.b32  	%r6813, %r6811, -2147483648;
	selp.b32 	%r6814, %r6813, %r6811, %p5030;
	selp.b32 	%r6815, %r6814, %r6811, %p230;
	mov.b32 	%r6816, 0;
	mov.b64 	%fd11101, {%r6816, %r6815};
	bra.uni 	$L__BB1_3428;
$L__BB1_3427:
	add.rn.f64 	%fd11101, %fd9090, %fd4162;
$L__BB1_3428:
	ld.param.u32 	%r7994, [_Z13distributor_PdPdS_S_iii_param_5];
	selp.f64 	%fd9106, 0d3FF0000000000000, %fd11101, %p5020;
	div.rn.f64 	%fd9107, %fd4161, %fd4162;
	fma.rn.f64 	%fd11102, %fd9107, %fd9106, %fd4160;
	and.b32  	%r8186, %r7994, 2147483646;
	setp.ne.s32 	%p5032, %r8185, %r8186;
	@%p5032 bra 	$L__BB1_3414;
$L__BB1_3429:
	ld.param.u32 	%r7995, [_Z13distributor_PdPdS_S_iii_param_5];
	and.b32  	%r6817, %r7995, 1;
	setp.eq.b32 	%p5033, %r6817, 1;
	not.pred 	%p5034, %p5033;
	@%p5034 bra 	$L__BB1_3438;
	fma.rn.f64 	%fd9108, %fd248, 0dBFE0000000000000, %fd10682;
	setp.neu.f64 	%p5035, %fd9108, 0d0000000000000000;
	setp.lt.s32 	%p5036, %r882, 0;
	mul.wide.u32 	%rd1091, %r8186, 8;
	add.s64 	%rd1092, %rd284, %rd1091;
	ld.f64 	%fd4174, [%rd1092];
	add.s32 	%r6818, %r8186, 1;
	cvt.rn.f64.u32 	%fd4175, %r6818;
	{
	.reg .b32 %temp; 
	mov.b64 	{%temp, %r889}, %fd4175;
	}
	shr.u32 	%r6819, %r889, 20;
	and.b32  	%r6820, %r6819, 2047;
	add.s32 	%r6821, %r6820, -1012;
	mov.b64 	%rd1093, %fd4175;
	shl.b64 	%rd1094, %rd1093, %r6821;
	setp.eq.s64 	%p5037, %rd1094, -9223372036854775808;
	{ // callseq 592, 0
	.param .b64 param0;
	st.param.f64 	[param0], %fd4148;
	.param .b64 param1;
	st.param.f64 	[param1], %fd4175;
	.param .b64 retval0;
	call.uni (retval0), 
	__internal_accurate_pow, 
	(
	param0, 
	param1
	);
	ld.param.f64 	%fd9109, [retval0];
	} // callseq 592
	and.pred  	%p231, %p5036, %p5037;
	neg.f64 	%fd9111, %fd9109;
	selp.f64 	%fd11105, %fd9111, %fd9109, %p231;
	@%p5035 bra 	$L__BB1_3432;
	selp.b32 	%r6825, %r882, 0, %p5037;
	setp.lt.s32 	%p5039, %r889, 0;
	or.b32  	%r6826, %r6825, 2146435072;
	selp.b32 	%r6827, %r6826, %r6825, %p5039;
	mov.b32 	%r6828, 0;
	mov.b64 	%fd11105, {%r6828, %r6827};
$L__BB1_3432:
	add.f64 	%fd9112, %fd9108, %fd4175;
	{
	.reg .b32 %temp; 
	mov.b64 	{%temp, %r6829}, %fd9112;
	}
	and.b32  	%r6830, %r6829, 2146435072;
	setp.ne.s32 	%p5040, %r6830, 2146435072;
	@%p5040 bra 	$L__BB1_3437;
	setp.nan.f64 	%p5041, %fd9108, %fd9108;
	@%p5041 bra 	$L__BB1_3436;
	setp.neu.f64 	%p5042, %fd4148, 0d7FF0000000000000;
	@%p5042 bra 	$L__BB1_3437;
	setp.lt.s32 	%p5043, %r889, 0;
	selp.b32 	%r6831, 0, 2146435072, %p5043;
	and.b32  	%r6832, %r889, 2147483647;
	setp.ne.s32 	%p5044, %r6832, 1071644672;
	or.b32  	%r6833, %r6831, -2147483648;
	selp.b32 	%r6834, %r6833, %r6831, %p5044;
	selp.b32 	%r6835, %r6834, %r6831, %p231;
	mov.b32 	%r6836, 0;
	mov.b64 	%fd11105, {%r6836, %r6835};
	bra.uni 	$L__BB1_3437;
$L__BB1_3436:
	add.rn.f64 	%fd11105, %fd9108, %fd4175;
$L__BB1_3437:
	setp.eq.f64 	%p5045, %fd9108, 0d3FF0000000000000;
	selp.f64 	%fd9113, 0d3FF0000000000000, %fd11105, %p5045;
	div.rn.f64 	%fd9114, %fd4174, %fd4175;
	fma.rn.f64 	%fd11102, %fd9114, %fd9113, %fd11102;
$L__BB1_3438:
	ld.param.f64 	%fd10013, [_Z13distributor_PdPdS_S_iii_param_0];
	fma.rn.f64 	%fd11107, %fd10013, 0d3FE0000000000000, %fd11102;
$L__BB1_3439:
	setp.ne.s32 	%p5084, %r840, 2146435072;
	sub.f64 	%fd4187, %fd3880, %fd11107;
	mov.f64 	%fd11108, %fd11115;
	@%p5084 bra 	$L__BB1_3444;
	setp.num.f64 	%p5085, %fd3955, %fd3955;
	@%p5085 bra 	$L__BB1_3442;
	mov.f64 	%fd9154, 0d4000000000000000;
	add.rn.f64 	%fd11108, %fd3955, %fd9154;
	bra.uni 	$L__BB1_3444;
$L__BB1_3442:
	setp.neu.f64 	%p5086, %fd3956, 0d7FF0000000000000;
	mov.f64 	%fd11108, %fd11115;
	@%p5086 bra 	$L__BB1_3444;
	setp.lt.s32 	%p5087, %r839, 0;
	setp.lt.s32 	%p5088, %r4274, 0;
	selp.b32 	%r6898, 0, 2146435072, %p5088;
	or.b32  	%r6899, %r6898, -2147483648;
	selp.b32 	%r6900, %r6899, %r6898, %p140;
	selp.b32 	%r6901, %r6900, %r6898, %p5087;
	mov.b32 	%r6902, 0;
	mov.b64 	%fd11108, {%r6902, %r6901};
$L__BB1_3444:
	setp.eq.f64 	%p5089, %fd3955, 0d3FF0000000000000;
	setp.lt.s32 	%p5090, %r536, 0;
	and.b32  	%r6903, %r536, 2146435072;
	setp.eq.s32 	%p5091, %r6903, 1072693248;
	add.f64 	%fd9155, %fd11108, 0d3FF0000000000000;
	sqrt.rn.f64 	%fd9156, %fd9155;
	mul.f64 	%fd9157, %fd9156, 0d3FF8000000000000;
	selp.f64 	%fd4191, 0d4000F876CCDF6CDA, %fd9157, %p5089;
	mov.f64 	%fd9158, 0d3FF8000000000000;
	div.rn.f64 	%fd4192, %fd9158, %fd4191;
	{
	.reg .b32 %temp; 
	mov.b64 	{%temp, %r890}, %fd4192;
	}
	abs.f64 	%fd4193, %fd4192;
	{ // callseq 596, 0
	.param .b64 param0;
	st.param.f64 	[param0], %fd4193;
	.param .b64 param1;
	st.param.f64 	[param1], 0d4010000000000000;
	.param .b64 retval0;
	call.uni (retval0), 
	__internal_accurate_pow, 
	(
	param0, 
	param1
	);
	ld.param.f64 	%fd9159, [retval0];
	} // callseq 596
	setp.lt.s32 	%p5092, %r890, 0;
	neg.f64 	%fd9161, %fd9159;
	selp.f64 	%fd9162, %fd9161, %fd9159, %p5091;
	selp.f64 	%fd9163, %fd9162, %fd9159, %p5092;
	setp.eq.f64 	%p5093, %fd4192, 0d0000000000000000;
	selp.b32 	%r6904, %r890, 0, %p5091;
	or.b32  	%r6905, %r6904, 2146435072;
	selp.b32 	%r6906, %r6905, %r6904, %p5090;
	mov.b32 	%r6907, 0;
	mov.b64 	%fd9164, {%r6907, %r6906};
	selp.f64 	%fd11109, %fd9164, %fd9163, %p5093;
	add.f64 	%fd9165, %fd4192, 0d4010000000000000;
	{
	.reg .b32 %temp; 
	mov.b64 	{%temp, %r6908}, %fd9165;
	}
	and.b32  	%r6909, %r6908, 2146435072;
	setp.ne.s32 	%p5094, %r6909, 2146435072;
	@%p5094 bra 	$L__BB1_3449;
	setp.num.f64 	%p5095, %fd4192, %fd4192;
	@%p5095 bra 	$L__BB1_3447;
	mov.f64 	%fd9166, 0d4010000000000000;
	add.rn.f64 	%fd11109, %fd4192, %fd9166;
	bra.uni 	$L__BB1_3449;
$L__BB1_3447:
	setp.neu.f64 	%p5096, %fd4193, 0d7FF0000000000000;
	@%p5096 bra 	$L__BB1_3449;
	setp.lt.s32 	%p5097, %r890, 0;
	setp.eq.s32 	%p5098, %r6903, 1072693248;
	and.b32  	%r6911, %r536, 2147483647;
	setp.ne.s32 	%p5099, %r6911, 1071644672;
	setp.lt.s32 	%p5100, %r536, 0;
	selp.b32 	%r6912, 0, 2146435072, %p5100;
	or.b32  	%r6913, %r6912, -2147483648;
	selp.b32 	%r6914, %r6913, %r6912, %p5099;
	selp.b32 	%r6915, %r6914, %r6912, %p5098;
	selp.b32 	%r6916, %r6915, %r6912, %p5097;
	mov.b32 	%r6917, 0;
	mov.b64 	%fd11109, {%r6917, %r6916};
$L__BB1_3449:
	setp.lt.s32 	%p5101, %r4274, 0;
	and.b32  	%r6918, %r4274, 2146435072;
	setp.eq.s32 	%p5102, %r6918, 1062207488;
	setp.eq.f64 	%p5103, %fd4192, 0d3FF0000000000000;
	add.f64 	%fd9167, %fd11109, %fd11109;
	selp.f64 	%fd9168, 0d4000000000000000, %fd9167, %p5103;
	div.rn.f64 	%fd9169, %fd3882, %fd2502;
	mul.f64 	%fd4198, %fd9168, %fd9169;
	{
	.reg .b32 %temp; 
	mov.b64 	{%temp, %r891}, %fd4187;
	}
	abs.f64 	%fd4199, %fd4187;
	{ // callseq 597, 0
	.param .b64 param0;
	st.param.f64 	[param0], %fd4199;
	.param .b64 param1;
	st.param.f64 	[param1], 0d4000000000000000;
	.param .b64 retval0;
	call.uni (retval0), 
	__internal_accurate_pow, 
	(
	param0, 
	param1
	);
	ld.param.f64 	%fd9170, [retval0];
	} // callseq 597
	setp.lt.s32 	%p5104, %r891, 0;
	neg.f64 	%fd9172, %fd9170;
	selp.f64 	%fd9173, %fd9172, %fd9170, %p5102;
	selp.f64 	%fd9174, %fd9173, %fd9170, %p5104;
	setp.eq.f64 	%p5105, %fd4187, 0d0000000000000000;
	selp.b32 	%r6919, %r891, 0, %p5102;
	or.b32  	%r6920, %r6919, 2146435072;
	selp.b32 	%r6921, %r6920, %r6919, %p5101;
	mov.b32 	%r6922, 0;
	mov.b64 	%fd9175, {%r6922, %r6921};
	selp.f64 	%fd11113, %fd9175, %fd9174, %p5105;
	add.f64 	%fd9176, %fd4187, 0d4000000000000000;
	{
	.reg .b32 %temp; 
	mov.b64 	{%temp, %r6923}, %fd9176;
	}
	and.b32  	%r892, %r6923, 2146435072;
	setp.ne.s32 	%p5106, %r892, 2146435072;
	mov.f64 	%fd11110, %fd11113;
	@%p5106 bra 	$L__BB1_3454;
	setp.num.f64 	%p5107, %fd4187, %fd4187;
	@%p5107 bra 	$L__BB1_3452;
	mov.f64 	%fd9177, 0d4000000000000000;
	add.rn.f64 	%fd11110, %fd4187, %fd9177;
	bra.uni 	$L__BB1_3454;
$L__BB1_3452:
	setp.neu.f64 	%p5108, %fd4199, 0d7FF0000000000000;
	mov.f64 	%fd11110, %fd11113;
	@%p5108 bra 	$L__BB1_3454;
	setp.lt.s32 	%p5109, %r891, 0;
	setp.lt.s32 	%p5110, %r4274, 0;
	selp.b32 	%r6924, 0, 2146435072, %p5110;
	or.b32  	%r6925, %r6924, -2147483648;
	selp.b32 	%r6926, %r6925, %r6924, %p140;
	selp.b32 	%r6927, %r6926, %r6924, %p5109;
	mov.b32 	%r6928, 0;
	mov.b64 	%fd11110, {%r6928, %r6927};
$L__BB1_3454:
	setp.ne.s32 	%p5111, %r844, 2146435072;
	mov.f64 	%fd11111, %fd11114;
	@%p5111 bra 	$L__BB1_3459;
	setp.num.f64 	%p5112, %fd3881, %fd3881;
	@%p5112 bra 	$L__BB1_3457;
	mov.f64 	%fd9178, 0d4000000000000000;
	add.rn.f64 	%fd11111, %fd3881, %fd9178;
	bra.uni 	$L__BB1_3459;
$L__BB1_3457:
	setp.neu.f64 	%p5113, %fd3974, 0d7FF0000000000000;
	mov.f64 	%fd11111, %fd11114;
	@%p5113 bra 	$L__BB1_3459;
	setp.lt.s32 	%p5114, %r843, 0;
	setp.lt.s32 	%p5115, %r4274, 0;
	selp.b32 	%r6929, 0, 2146435072, %p5115;
	or.b32  	%r6930, %r6929, -2147483648;
	selp.b32 	%r6931, %r6930, %r6929, %p140;
	selp.b32 	%r6932, %r6931, %r6929, %p5114;
	mov.b32 	%r6933, 0;
	mov.b64 	%fd11111, {%r6933, %r6932};
$L__BB1_3459:
	setp.eq.f64 	%p5116, %fd3881, 0d3FF0000000000000;
	selp.f64 	%fd9179, 0d3FF0000000000000, %fd11111, %p5116;
	setp.eq.f64 	%p5119, %fd4187, 0d3FF0000000000000;
	selp.f64 	%fd9180, 0d3FF0000000000000, %fd11110, %p5119;
	add.f64 	%fd4207, %fd9180, %fd9179;
	{
	.reg .b32 %temp; 
	mov.b64 	{%temp, %r893}, %fd4191;
	}
	abs.f64 	%fd4208, %fd4191;
	{ // callseq 598, 0
	.param .b64 param0;
	st.param.f64 	[param0], %fd4208;
	.param .b64 param1;
	st.param.f64 	[param1], 0d4000000000000000;
	.param .b64 retval0;
	call.uni (retval0), 
	__internal_accurate_pow, 
	(
	param0, 
	param1
	);
	ld.param.f64 	%fd9181, [retval0];
	} // callseq 598
	setp.lt.s32 	%p5120, %r893, 0;
	neg.f64 	%fd9183, %fd9181;
	selp.f64 	%fd9184, %fd9183, %fd9181, %p5102;
	selp.f64 	%fd9185, %fd9184, %fd9181, %p5120;
	setp.eq.f64 	%p5121, %fd4191, 0d0000000000000000;
	selp.b32 	%r6935, %r893, 0, %p5102;
	or.b32  	%r6936, %r6935, 2146435072;
	selp.b32 	%r6937, %r6936, %r6935, %p5101;
	mov.b32 	%r6938, 0;
	mov.b64 	%fd9186, {%r6938, %r6937};
	selp.f64 	%fd11112, %fd9186, %fd9185, %p5121;
	add.f64 	%fd9187, %fd4191, 0d4000000000000000;
	{
	.reg .b32 %temp; 
	mov.b64 	{%temp, %r6939}, %fd9187;
	}
	and.b32  	%r6940, %r6939, 2146435072;
	setp.ne.s32 	%p5122, %r6940, 2146435072;
	@%p5122 bra 	$L__BB1_3464;
	setp.num.f64 	%p5123, %fd4191, %fd4191;
	@%p5123 bra 	$L__BB1_3462;
	mov.f64 	%fd9188, 0d4000000000000000;
	add.rn.f64 	%fd11112, %fd4191, %fd9188;
	bra.uni 	$L__BB1_3464;
$L__BB1_3462:
	setp.neu.f64 	%p5124, %fd4208, 0d7FF0000000000000;
	@%p5124 bra 	$L__BB1_3464;
	setp.lt.s32 	%p5126, %r4274, 0;
	selp.b32 	%r6941, 0, 2146435072, %p5126;
	or.b32  	%r6942, %r6941, -2147483648;
	selp.b32 	%r6943, %r6942, %r6941, %p140;
	selp.b32 	%r6944, %r6943, %r6941, %p5120;
	mov.b32 	%r6945, 0;
	mov.b64 	%fd11112, {%r6945, %r6944};
$L__BB1_3464:
	setp.lt.s32 	%p5127, %r4274, 0;
	selp.b32 	%r894, 0, 2146435072, %p5127;
	setp.ne.s32 	%p5128, %r892, 2146435072;
	setp.eq.f64 	%p5129, %fd4191, 0d3FF0000000000000;
	selp.f64 	%fd9189, 0d3FF0000000000000, %fd11112, %p5129;
	div.rn.f64 	%fd9190, %fd4207, %fd9189;
	add.f64 	%fd9191, %fd9190, %fd9190;
	mov.f64 	%fd9192, 0d3FF0000000000000;
	sub.f64 	%fd9193, %fd9192, %fd9191;
	mul.f64 	%fd4213, %fd4198, %fd9193;
	@%p5128 bra 	$L__BB1_3469;
	setp.num.f64 	%p5130, %fd4187, %fd4187;
	@%p5130 bra 	$L__BB1_3467;
	mov.f64 	%fd9194, 0d4000000000000000;
	add.rn.f64 	%fd11113, %fd4187, %fd9194;
	bra.uni 	$L__BB1_3469;
$L__BB1_3467:
	setp.neu.f64 	%p5131, %fd4199, 0d7FF0000000000000;
	@%p5131 bra 	$L__BB1_3469;
	setp.lt.s32 	%p5132, %r891, 0;
	or.b32  	%r6946, %r894, -2147483648;
	selp.b32 	%r6947, %r6946, %r894, %p140;
	selp.b32 	%r6948, %r6947, %r894, %p5132;
	mov.b32 	%r6949, 0;
	mov.b64 	%fd11113, {%r6949, %r6948};
$L__BB1_3469:
	or.b32  	%r895, %r894, -2147483648;
	setp.ne.s32 	%p5134, %r844, 2146435072;
	selp.f64 	%fd4217, 0d3FF0000000000000, %fd11113, %p5119;
	@%p5134 bra 	$L__BB1_3474;
	setp.num.f64 	%p5135, %fd3881, %fd3881;
	@%p5135 bra 	$L__BB1_3472;
	mov.f64 	%fd9195, 0d4000000000000000;
	add.rn.f64 	%fd11114, %fd3881, %fd9195;
	bra.uni 	$L__BB1_3474;
$L__BB1_3472:
	setp.neu.f64 	%p5136, %fd3974, 0d7FF0000000000000;
	@%p5136 bra 	$L__BB1_3474;
	setp.lt.s32 	%p5137, %r843, 0;
	selp.b32 	%r6950, %r895, %r894, %p140;
	selp.b32 	%r6951, %r6950, %r894, %p5137;
	mov.b32 	%r6952, 0;
	mov.b64 	%fd11114, {%r6952, %r6951};
$L__BB1_3474:
	setp.eq.f64 	%p5138, %fd3881, 0d3FF0000000000000;
	setp.ne.s32 	%p5139, %r840, 2146435072;
	selp.f64 	%fd9196, 0d3FF0000000000000, %fd11114, %p5138;
	add.f64 	%fd4221, %fd4217, %fd9196;
	@%p5139 bra 	$L__BB1_3479;
	setp.num.f64 	%p5140, %fd3955, %fd3955;
	@%p5140 bra 	$L__BB1_3477;
	mov.f64 	%fd9197, 0d4000000000000000;
	add.rn.f64 	%fd11115, %fd3955, %fd9197;
	bra.uni 	$L__BB1_3479;
$L__BB1_3477:
	setp.neu.f64 	%p5141, %fd3956, 0d7FF0000000000000;
	@%p5141 bra 	$L__BB1_3479;
	setp.lt.s32 	%p5142, %r839, 0;
	selp.b32 	%r6953, %r895, %r894, %p140;
	selp.b32 	%r6954, %r6953, %r894, %p5142;
	mov.b32 	%r6955, 0;
	mov.b64 	%fd11115, {%r6955, %r6954};
$L__BB1_3479:
	setp.eq.f64 	%p5143, %fd3955, 0d3FF0000000000000;
	setp.lt.s32 	%p5144, %r4274, 0;
	and.b32  	%r6956, %r4274, 2146435072;
	setp.eq.s32 	%p5145, %r6956, 1062207488;
	add.f64 	%fd9198, %fd11115, 0d3FF0000000000000;
	sqrt.rn.f64 	%fd9199, %fd9198;
	mul.f64 	%fd9200, %fd9199, 0d3FF8000000000000;
	selp.f64 	%fd4225, 0d4000F876CCDF6CDA, %fd9200, %p5143;
	{
	.reg .b32 %temp; 
	mov.b64 	{%temp, %r896}, %fd4225;
	}
	abs.f64 	%fd4226, %fd4225;
	{ // callseq 599, 0
	.param .b64 param0;
	st.param.f64 	[param0], %fd4226;
	.param .b64 param1;
	st.param.f64 	[param1], 0d4000000000000000;
	.param .b64 retval0;
	call.uni (retval0), 
	__internal_accurate_pow, 
	(
	param0, 
	param1
	);
	ld.param.f64 	%fd9201, [retval0];
	} // callseq 599
	setp.lt.s32 	%p5146, %r896, 0;
	neg.f64 	%fd9203, %fd9201;
	selp.f64 	%fd9204, %fd9203, %fd9201, %p5145;
	selp.f64 	%fd9205, %fd9204, %fd9201, %p5146;
	setp.eq.f64 	%p5147, %fd4225, 0d0000000000000000;
	selp.b32 	%r6957, %r896, 0, %p5145;
	or.b32  	%r6958, %r6957, 2146435072;
	selp.b32 	%r6959, %r6958, %r6957, %p5144;
	mov.b32 	%r6960, 0;
	mov.b64 	%fd9206, {%r6960, %r6959};
	selp.f64 	%fd11116, %fd9206, %fd9205, %p5147;
	add.f64 	%fd9207, %fd4225, 0d4000000000000000;
	{
	.reg .b32 %temp; 
	mov.b64 	{%temp, %r6961}, %fd9207;
	}
	and.b32  	%r6962, %r6961, 2146435072;
	setp.ne.s32 	%p5148, %r6962, 2146435072;
	@%p5148 bra 	$L__BB1_3484;
	setp.num.f64 	%p5149, %fd4225, %fd4225;
	@%p5149 bra 	$L__BB1_3482;
	mov.f64 	%fd9208, 0d4000000000000000;
	add.rn.f64 	%fd11116, %fd4225, %fd9208;
	bra.uni 	$L__BB1_3484;
$L__BB1_3482:
	setp.neu.f64 	%p5150, %fd4226, 0d7FF0000000000000;
	@%p5150 bra 	$L__BB1_3484;
	setp.lt.s32 	%p5151, %r896, 0;
	selp.b32 	%r6963, %r895, %r894, %p140;
	selp.b32 	%r6964, %r6963, %r894, %p5151;
	mov.b32 	%r6965, 0;
	mov.b64 	%fd11116, {%r6965, %r6964};
$L__BB1_3484:
	setp.eq.f64 	%p5152, %fd4225, 0d3FF0000000000000;
	selp.f64 	%fd9209, 0d3FF0000000000000, %fd11116, %p5152;
	mul.f64 	%fd9210, %fd4221, 0dC000000000000000;
	div.rn.f64 	%fd4231, %fd9210, %fd9209;
	fma.rn.f64 	%fd9211, %fd4231, 0d3FF71547652B82FE, 0d4338000000000000;
	{
	.reg .b32 %temp; 
	mov.b64 	{%r897, %temp}, %fd9211;
	}
	mov.f64 	%fd9212, 0dC338000000000000;
	add.rn.f64 	%fd9213, %fd9211, %fd9212;
	fma.rn.f64 	%fd9214, %fd9213, 0dBFE62E42FEFA39EF, %fd4231;
	fma.rn.f64 	%fd9215, %fd9213, 0dBC7ABC9E3B39803F, %fd9214;
	fma.rn.f64 	%fd9216, %fd9215, 0d3E5ADE1569CE2BDF, 0d3E928AF3FCA213EA;
	fma.rn.f64 	%fd9217, %fd9216, %fd9215, 0d3EC71DEE62401315;
	fma.rn.f64 	%fd9218, %fd9217, %fd9215, 0d3EFA01997C89EB71;
	fma.rn.f64 	%fd9219, %fd9218, %fd9215, 0d3F2A01A014761F65;
	fma.rn.f64 	%fd9220, %fd9219, %fd9215, 0d3F56C16C1852B7AF;
	fma.rn.f64 	%fd9221, %fd9220, %fd9215, 0d3F81111111122322;
	fma.rn.f64 	%fd9222, %fd9221, %fd9215, 0d3FA55555555502A1;
	fma.rn.f64 	%fd9223, %fd9222, %fd9215, 0d3FC5555555555511;
	fma.rn.f64 	%fd9224, %fd9223, %fd9215, 0d3FE000000000000B;
	fma.rn.f64 	%fd9225, %fd9224, %fd9215, 0d3FF0000000000000;
	fma.rn.f64 	%fd9226, %fd9225, %fd9215, 0d3FF0000000000000;
	{
	.reg .b32 %temp; 
	mov.b64 	{%r898, %temp}, %fd9226;
	}
	{
	.reg .b32 %temp; 
	mov.b64 	{%temp, %r899}, %fd9226;
	}
	shl.b32 	%r6966, %r897, 20;
	add.s32 	%r6967, %r6966, %r899;
	mov.b64 	%fd11117, {%r898, %r6967};
	{
	.reg .b32 %temp; 
	mov.b64 	{%temp, %r6968}, %fd4231;
	}
	mov.b32 	%f76, %r6968;
	abs.f32 	%f34, %f76;
	setp.lt.f32 	%p5153, %f34, 0f4086232B;
	@%p5153 bra 	$L__BB1_3487;
	setp.lt.f64 	%p5154, %fd4231, 0d0000000000000000;
	add.f64 	%fd9227, %fd4231, 0d7FF0000000000000;
	selp.f64 	%fd11117, 0d0000000000000000, %fd9227, %p5154;
	setp.geu.f32 	%p5155, %f34, 0f40874800;
	@%p5155 bra 	$L__BB1_3487;
	shr.u32 	%r6969, %r897, 31;
	add.s32 	%r6970, %r897, %r6969;
	shr.s32 	%r6971, %r6970, 1;
	shl.b32 	%r6972, %r6971, 20;
	add.s32 	%r6973, %r899, %r6972;
	mov.b64 	%fd9228, {%r898, %r6973};
	sub.s32 	%r6974, %r897, %r6971;
	shl.b32 	%r6975, %r6974, 20;
	add.s32 	%r6976, %r6975, 1072693248;
	mov.b32 	%r6977, 0;
	mov.b64 	%fd9229, {%r6977, %r6976};
	mul.f64 	%fd11117, %fd9229, %fd9228;
$L__BB1_3487:
	ld.param.u32 	%r7999, [_Z13distributor_PdPdS_S_iii_param_5];
	add.s32 	%r900, %r7999, -1;
	mul.f64 	%fd9230, %fd4213, %fd11117;
	mul.f64 	%fd4236, %fd9230, 0dBFD87DB97BC71F63;
	mul.f64 	%fd9231, %fd3875, 0d3FCA5AD296B4A5AD;
	fma.rn.f64 	%fd9232, %fd2846, 0d4000425ED097B426, %fd11209;
	mul.f64 	%fd9233, %fd3189, 0d4020000000000000;
	sub.f64 	%fd9234, %fd9232, %fd9233;
	fma.rn.f64 	%fd9235, %fd3531, 0d401CB1A72C69CB1A, %fd9234;
	sub.f64 	%fd9236, %fd9235, %fd9231;
	mul.f64 	%fd4237, %fd2511, %fd9236;
	mul.f64 	%fd4238, %fd3995, 0dBFD87DB97BC71F63;
	mul.f64 	%fd9237, %fd3877, 0d3FCA5AD296B4A5AD;
	fma.rn.f64 	%fd9238, %fd2847, 0d4000425ED097B426, %fd11207;
	mul.f64 	%fd9239, %fd3190, 0d4020000000000000;
	sub.f64 	%fd9240, %fd9238, %fd9239;
	fma.rn.f64 	%fd9241, %fd3533, 0d401CB1A72C69CB1A, %fd9240;
	sub.f64 	%fd9242, %fd9241, %fd9237;
	mul.f64 	%fd4239, %fd2511, %fd9242;
	mul.f64 	%fd4240, %fd4107, 0dBFD87DB97BC71F63;
	mul.f64 	%fd9243, %fd3879, 0d3FCA5AD296B4A5AD;
	fma.rn.f64 	%fd9244, %fd2848, 0d4000425ED097B426, %fd11205;
	mul.f64 	%fd9245, %fd3191, 0d4020000000000000;
	sub.f64 	%fd9246, %fd9244, %fd9245;
	fma.rn.f64 	%fd9247, %fd3535, 0d401CB1A72C69CB1A, %fd9246;
	sub.f64 	%fd9248, %fd9247, %fd9243;
	mul.f64 	%fd4241, %fd2511, %fd9248;
	mul.f64 	%fd9249, %fd2511, %fd11209;
	mul.f64 	%fd9250, %fd9249, 0d3FD2F684BDA12F68;
	sub.f64 	%fd9251, %fd11210, %fd9250;
	fma.rn.f64 	%fd9252, %fd2846, 0d3FD0000000000000, %fd11209;
	mul.f64 	%fd9253, %fd2511, %fd9252;
	fma.rn.f64 	%fd9254, %fd9253, 0d4000000000000000, %fd9251;
	mul.f64 	%fd9255, %fd3530, 0d3FF61B58BA0961B6;
	sub.f64 	%fd9256, %fd9254, %fd9255;
	fma.rn.f64 	%fd9257, %fd3874, 0d3FDCFD813F604FD8, %fd9256;
	mul.f64 	%fd9258, %fd4237, 0d3FD199999999999A;
	sub.f64 	%fd4242, %fd9257, %fd9258;
	mul.f64 	%fd9259, %fd2846, 0d3FD2F684BDA12F68;
	sub.f64 	%fd9260, %fd11209, %fd9259;
	fma.rn.f64 	%fd9261, %fd3189, 0d4000000000000000, %fd9260;
	mul.f64 	%fd9262, %fd3531, 0d3FF61B58BA0961B6;
	sub.f64 	%fd9263, %fd9261, %fd9262;
	fma.rn.f64 	%fd4243, %fd3875, 0d3FDCFD813F604FD8, %fd9263;
	mul.f64 	%fd9264, %fd2511, %fd11207;
	mul.f64 	%fd9265, %fd9264, 0d3FD2F684BDA12F68;
	sub.f64 	%fd9266, %fd11208, %fd9265;
	fma.rn.f64 	%fd9267, %fd2847, 0d3FD0000000000000, %fd11207;
	mul.f64 	%fd9268, %fd2511, %fd9267;
	fma.rn.f64 	%fd9269, %fd9268, 0d4000000000000000, %fd9266;
	mul.f64 	%fd9270, %fd3532, 0d3FF61B58BA0961B6;
	sub.f64 	%fd9271, %fd9269, %fd9270;
	fma.rn.f64 	%fd9272, %fd3876, 0d3FDCFD813F604FD8, %fd9271;
	mul.f64 	%fd9273, %fd4239, 0d3FD199999999999A;
	sub.f64 	%fd4244, %fd9272, %fd9273;
	mul.f64 	%fd9274, %fd2847, 0d3FD2F684BDA12F68;
	sub.f64 	%fd9275, %fd11207, %fd9274;
	fma.rn.f64 	%fd9276, %fd3190, 0d4000000000000000, %fd9275;
	mul.f64 	%fd9277, %fd3533, 0d3FF61B58BA0961B6;
	sub.f64 	%fd9278, %fd9276, %fd9277;
	fma.rn.f64 	%fd4245, %fd3877, 0d3FDCFD813F604FD8, %fd9278;
	mul.f64 	%fd9279, %fd2511, %fd11205;
	mul.f64 	%fd9280, %fd9279, 0d3FD2F684BDA12F68;
	sub.f64 	%fd9281, %fd11206, %fd9280;
	fma.rn.f64 	%fd9282, %fd2848, 0d3FD0000000000000, %fd11205;
	mul.f64 	%fd9283, %fd2511, %fd9282;
	fma.rn.f64 	%fd9284, %fd9283, 0d4000000000000000, %fd9281;
	mul.f64 	%fd9285, %fd3534, 0d3FF61B58BA0961B6;
	sub.f64 	%fd9286, %fd9284, %fd9285;
	fma.rn.f64 	%fd9287, %fd3878, 0d3FDCFD813F604FD8, %fd9286;
	mul.f64 	%fd9288, %fd4241, 0d3FD199999999999A;
	sub.f64 	%fd4246, %fd9287, %fd9288;
	mul.f64 	%fd9289, %fd2848, 0d3FD2F684BDA12F68;
	sub.f64 	%fd9290, %fd11205, %fd9289;
	fma.rn.f64 	%fd9291, %fd3191, 0d4000000000000000, %fd9290;
	mul.f64 	%fd9292, %fd3535, 0d3FF61B58BA0961B6;
	sub.f64 	%fd9293, %fd9291, %fd9292;
	fma.rn.f64 	%fd4247, %fd3879, 0d3FDCFD813F604FD8, %fd9293;
	fma.rn.f64 	%fd4248, %fd2511, 0d3FE0000000000000, %fd2509;
	mul.f64 	%fd4249, %fd248, 0d3FE0000000000000;
	setp.geu.f64 	%p5156, %fd4248, %fd4249;
	@%p5156 bra 	$L__BB1_3516;
	ld.param.u32 	%r8003, [_Z13distributor_PdPdS_S_iii_param_5];
	setp.lt.s32 	%p5195, %r8003, 1;
	sub.f64 	%fd4250, %fd4249, %fd4248;
	mov.f64 	%fd11123, 0d0000000000000000;
	@%p5195 bra 	$L__BB1_3515;
	setp.eq.s32 	%p5196, %r900, 0;
	{
	.reg .b32 %temp; 
	mov.b64 	{%temp, %r901}, %fd4250;
	}
	abs.f64 	%fd4251, %fd4250;
	mov.f64 	%fd11123, 0d0000000000000000;
	mov.b32 	%r8188, 0;
	@%p5196 bra 	$L__BB1_3506;
	mov.f64 	%fd11123, 0d0000000000000000;
	mov.b32 	%r8187, 0;
$L__BB1_3491:
	setp.neu.f64 	%p5197, %fd4250, 0d0000000000000000;
	setp.lt.s32 	%p5198, %r901, 0;
	mul.wide.u32 	%rd1140, %r8187, 8;
	add.s64 	%rd1141, %rd284, %rd1140;
	ld.f64 	%fd4254, [%rd1141];
	add.s32 	%r7039, %r8187, 1;
	cvt.rn.f64.u32 	%fd4255, %r7039;
	{
	.reg .b32 %temp; 
	mov.b64 	{%temp, %r903}, %fd4255;
	}
	shr.u32 	%r7040, %r903, 20;
	and.b32  	%r7041, %r7040, 2047;
	add.s32 	%r7042, %r7041, -1012;
	mov.b64 	%rd1142, %fd4255;
	shl.b64 	%rd1143, %rd1142, %r7042;
	setp.eq.s64 	%p5199, %rd1143, -9223372036854775808;
	{ // callseq 603, 0
	.param .b64 param0;
	st.param.f64 	[param0], %fd4251;
	.param .b64 param1;
	st.param.f64 	[param1], %fd4255;
	.param .b64 retval0;
	call.uni (retval0), 
	__internal_accurate_pow, 
	(
	param0, 
	param1
	);
	ld.param.f64 	%fd9321, [retval0];
	} // callseq 603
	and.pred  	%p232, %p5198, %p5199;
	neg.f64 	%fd9323, %fd9321;
	selp.f64 	%fd11120, %fd9323, %fd9321, %p232;
	@%p5197 bra 	$L__BB1_3493;
	selp.b32 	%r7046, %r901, 0, %p5199;
	setp.lt.s32 	%p5201, %r903, 0;
	or.b32  	%r7047, %r7046, 2146435072;
	selp.b32 	%r7048, %r7047, %r7046, %p5201;
	mov.b32 	%r7049, 0;
	mov.b64 	%fd11120, {%r7049, %r7048};
$L__BB1_3493:
	add.f64 	%fd9324, %fd4250, %fd4255;
	{
	.reg .b32 %temp; 
	mov.b64 	{%temp, %r7050}, %fd9324;
	}
	and.b32  	%r7051, %r7050, 2146435072;
	setp.ne.s32 	%p5202, %r7051, 2146435072;
	@%p5202 bra 	$L__BB1_3498;
	setp.num.f64 	%p5203, %fd4250, %fd4250;
	@%p5203 bra 	$L__BB1_3496;
	add.rn.f64 	%fd11120, %fd4250, %fd4255;
	bra.uni 	$L__BB1_3498;
$L__BB1_3496:
	setp.neu.f64 	%p5204, %fd4251, 0d7FF0000000000000;
	@%p5204 bra 	$L__BB1_3498;
	setp.lt.s32 	%p5205, %r903, 0;
	selp.b32 	%r7052, 0, 2146435072, %p5205;
	and.b32  	%r7053, %r903, 2147483647;
	setp.ne.s32 	%p5206, %r7053, 1071644672;
	or.b32  	%r7054, %r7052, -2147483648;
	selp.b32 	%r7055, %r7054, %r7052, %p5206;
	selp.b32 	%r7056, %r7055, %r7052, %p232;
	mov.b32 	%r7057, 0;
	mov.b64 	%fd11120, {%r7057, %r7056};
$L__BB1_3498:
	setp.eq.f64 	%p5207, %fd4250, 0d3FF0000000000000;
	setp.neu.f64 	%p5208, %fd4250, 0d0000000000000000;
	setp.lt.s32 	%p5209, %r901, 0;
	selp.f64 	%fd9325, 0d3FF0000000000000, %fd11120, %p5207;
	div.rn.f64 	%fd9326, %fd4254, %fd4255;
	fma.rn.f64 	%fd4262, %fd9326, %fd9325, %fd11123;
	ld.f64 	%fd4263, [%rd1141+8];
	add.s32 	%r8187, %r8187, 2;
	cvt.rn.f64.u32 	%fd4264, %r8187;
	{
	.reg .b32 %temp; 
	mov.b64 	{%temp, %r905}, %fd4264;
	}
	shr.u32 	%r7058, %r905, 20;
	and.b32  	%r7059, %r7058, 2047;
	add.s32 	%r7060, %r7059, -1012;
	mov.b64 	%rd1149, %fd4264;
	shl.b64 	%rd1150, %rd1149, %r7060;
	setp.eq.s64 	%p5210, %rd1150, -9223372036854775808;
	{ // callseq 604, 0
	.param .b64 param0;
	st.param.f64 	[param0], %fd4251;
	.param .b64 param1;
	st.param.f64 	[param1], %fd4264;
	.param .b64 retval0;
	call.uni (retval0), 
	__internal_accurate_pow, 
	(
	param0, 
	param1
	);
	ld.param.f64 	%fd9327, [retval0];
	} // callseq 604
	and.pred  	%p233, %p5209, %p5210;
	neg.f64 	%fd9329, %fd9327;
	selp.f64 	%fd11122, %fd9329, %fd9327, %p233;
	@%p5208 bra 	$L__BB1_3500;
	selp.b32 	%r7064, %r901, 0, %p5210;
	setp.lt.s32 	%p5212, %r905, 0;
	or.b32  	%r7065, %r7064, 2146435072;
	selp.b32 	%r7066, %r7065, %r7064, %p5212;
	mov.b32 	%r7067, 0;
	mov.b64 	%fd11122, {%r7067, %r7066};
$L__BB1_3500:
	add.f64 	%fd9330, %fd4250, %fd4264;
	{
	.reg .b32 %temp; 
	mov.b64 	{%temp, %r7068}, %fd9330;
	}
	and.b32  	%r7069, %r7068, 2146435072;
	setp.ne.s32 	%p5213, %r7069, 2146435072;
	@%p5213 bra 	$L__BB1_3505;
	setp.nan.f64 	%p5214, %fd4250, %fd4250;
	@%p5214 bra 	$L__BB1_3504;
	setp.neu.f64 	%p5215, %fd4251, 0d7FF0000000000000;
	@%p5215 bra 	$L__BB1_3505;
	setp.lt.s32 	%p5216, %r905, 0;
	selp.b32 	%r7070, 0, 2146435072, %p5216;
	and.b32  	%r7071, %r905, 2147483647;
	setp.ne.s32 	%p5217, %r7071, 1071644672;
	or.b32  	%r7072, %r7070, -2147483648;
	selp.b32 	%r7073, %r7072, %r7070, %p5217;
	selp.b32 	%r7074, %r7073, %r7070, %p233;
	mov.b32 	%r7075, 0;
	mov.b64 	%fd11122, {%r7075, %r7074};
	bra.uni 	$L__BB1_3505;
$L__BB1_3504:
	add.rn.f64 	%fd11122, %fd4250, %fd4264;
$L__BB1_3505:
	ld.param.u32 	%r8004, [_Z13distributor_PdPdS_S_iii_param_5];
	selp.f64 	%fd9331, 0d3FF0000000000000, %fd11122, %p5207;
	div.rn.f64 	%fd9332, %fd4263, %fd4264;
	fma.rn.f64 	%fd11123, %fd9332, %fd9331, %fd4262;
	and.b32  	%r8188, %r8004, 2147483646;
	setp.ne.s32 	%p5219, %r8187, %r8188;
	@%p5219 bra 	$L__BB1_3491;
$L__BB1_3506:
	ld.param.u32 	%r8005, [_Z13distributor_PdPdS_S_iii_param_5];
	and.b32  	%r7076, %r8005, 1;
	setp.eq.b32 	%p5220, %r7076, 1;
	not.pred 	%p5221, %p5220;
	@%p5221 bra 	$L__BB1_3515;
	setp.neu.f64 	%p5222, %fd4250, 0d0000000000000000;
	setp.lt.s32 	%p5223, %r901, 0;
	mul.wide.u32 	%rd1154, %r8188, 8;
	add.s64 	%rd1155, %rd284, %rd1154;
	ld.f64 	%fd4275, [%rd1155];
	add.s32 	%r7077, %r8188, 1;
	cvt.rn.f64.u32 	%fd4276, %r7077;
	{
	.reg .b32 %temp; 
	mov.b64 	{%temp, %r908}, %fd4276;
	}
	shr.u32 	%r7078, %r908, 20;
	and.b32  	%r7079, %r7078, 2047;
	add.s32 	%r7080, %r7079, -1012;
	mov.b64 	%rd1156, %fd4276;
	shl.b64 	%rd1157, %rd1156, %r7080;
	setp.eq.s64 	%p5224, %rd1157, -9223372036854775808;
	{ // callseq 605, 0
	.param .b64 param0;
	st.param.f64 	[param0], %fd4251;
	.param .b64 param1;
	st.param.f64 	[param1], %fd4276;
	.param .b64 retval0;
	call.uni (retval0), 
	__internal_accurate_pow, 
	(
	param0, 
	param1
	);
	ld.param.f64 	%fd9334, [retval0];
	} // callseq 605
	and.pred  	%p234, %p5223, %p5224;
	neg.f64 	%fd9336, %fd9334;
	selp.f64 	%fd11126, %fd9336, %fd9334, %p234;
	@%p5222 bra 	$L__BB1_3509;
	selp.b32 	%r7084, %r901, 0, %p5224;
	setp.lt.s32 	%p5226, %r908, 0;
	or.b32  	%r7085, %r7084, 2146435072;
	selp.b32 	%r7086, %r7085, %r7084, %p5226;
	mov.b32 	%r7087, 0;
	mov.b64 	%fd11126, {%r7087, %r7086};
$L__BB1_3509:
	add.f64 	%fd9337, %fd4250, %fd4276;
	{
	.reg .b32 %temp; 
	mov.b64 	{%temp, %r7088}, %fd9337;
	}
	and.b32  	%r7089, %r7088, 2146435072;
	setp.ne.s32 	%p5227, %r7089, 2146435072;
	@%p5227 bra 	$L__BB1_3514;
	setp.nan.f64 	%p5228, %fd4250, %fd4250;
	@%p5228 bra 	$L__BB1_3513;
	setp.neu.f64 	%p5229, %fd4251, 0d7FF0000000000000;
	@%p5229 bra 	$L__BB1_3514;
	setp.lt.s32 	%p5230, %r908, 0;
	selp.b32 	%r7090, 0, 2146435072, %p5230;
	and.b32  	%r7091, %r908, 2147483647;
	setp.ne.s32 	%p5231, %r7091, 1071644672;
	or.b32  	%r7092, %r7090, -2147483648;
	selp.b32 	%r7093, %r7092, %r7090, %p5231;
	selp.b32 	%r7094, %r7093, %r7090, %p234;
	mov.b32 	%r7095, 0;
	mov.b64 	%fd11126, {%r7095, %r7094};
	bra.uni 	$L__BB1_3514;
$L__BB1_3513:
	add.rn.f64 	%fd11126, %fd4250, %fd4276;
$L__BB1_3514:
	setp.eq.f64 	%p5232, %fd4250, 0d3FF0000000000000;
	selp.f64 	%fd9338, 0d3FF0000000000000, %fd11126, %p5232;
	div.rn.f64 	%fd9339, %fd4275, %fd4276;
	fma.rn.f64 	%fd11123, %fd9339, %fd9338, %fd11123;
$L__BB1_3515:
	ld.param.f64 	%fd10016, [_Z13distributor_PdPdS_S_iii_param_0];
	mul.f64 	%fd9340, %fd10016, 0d3FE0000000000000;
	sub.f64 	%fd11138, %fd9340, %fd11123;
	bra.uni 	$L__BB1_3544;
$L__BB1_3516:
	ld.param.u32 	%r8000, [_Z13distributor_PdPdS_S_iii_param_5];
	setp.lt.s32 	%p5157, %r8000, 1;
	sub.f64 	%fd4286, %fd4248, %fd4249;
	mov.f64 	%fd11133, 0d0000000000000000;
	@%p5157 bra 	$L__BB1_3543;
	setp.eq.s32 	%p5158, %r900, 0;
	{
	.reg .b32 %temp; 
	mov.b64 	{%temp, %r909}, %fd4286;
	}
	abs.f64 	%fd4287, %fd4286;
	mov.f64 	%fd11133, 0d0000000000000000;
	mov.b32 	%r8190, 0;
	@%p5158 bra 	$L__BB1_3534;
	mov.f64 	%fd11133, 0d0000000000000000;
	mov.b32 	%r8189, 0;
$L__BB1_3519:
	fma.rn.f64 	%fd4289, %fd248, 0dBFE0000000000000, %fd4248;
	setp.neu.f64 	%p5159, %fd4289, 0d0000000000000000;
	setp.lt.s32 	%p5160, %r909, 0;
	mul.wide.u32 	%rd1119, %r8189, 8;
	add.s64 	%rd1120, %rd284, %rd1119;
	ld.f64 	%fd4290, [%rd1120];
	add.s32 	%r6980, %r8189, 1;
	cvt.rn.f64.u32 	%fd4291, %r6980;
	{
	.reg .b32 %temp; 
	mov.b64 	{%temp, %r911}, %fd4291;
	}
	shr.u32 	%r6981, %r911, 20;
	and.b32  	%r6982, %r6981, 2047;
	add.s32 	%r6983, %r6982, -1012;
	mov.b64 	%rd1121, %fd4291;
	shl.b64 	%rd1122, %rd1121, %r6983;
	setp.eq.s64 	%p5161, %rd1122, -9223372036854775808;
	{ // callseq 600, 0
	.param .b64 param0;
	st.param.f64 	[param0], %fd4287;
	.param .b64 param1;
	st.param.f64 	[param1], %fd4291;
	.param .b64 retval0;
	call.uni (retval0), 
	__internal_accurate_pow, 
	(
	param0, 
	param1
	);
	ld.param.f64 	%fd9298, [retval0];
	} // callseq 600
	and.pred  	%p235, %p5160, %p5161;
	neg.f64 	%fd9300, %fd9298;
	selp.f64 	%fd11130, %fd9300, %fd9298, %p235;
	@%p5159 bra 	$L__BB1_3521;
	selp.b32 	%r6987, %r909, 0, %p5161;
	setp.lt.s32 	%p5163, %r911, 0;
	or.b32  	%r6988, %r6987, 2146435072;
	selp.b32 	%r6989, %r6988, %r6987, %p5163;
	mov.b32 	%r6990, 0;
	mov.b64 	%fd11130, {%r6990, %r6989};
$L__BB1_3521:
	add.f64 	%fd9301, %fd4289, %fd4291;
	{
	.reg .b32 %temp; 
	mov.b64 	{%temp, %r6991}, %fd9301;
	}
	and.b32  	%r6992, %r6991, 2146435072;
	setp.ne.s32 	%p5164, %r6992, 2146435072;
	@%p5164 bra 	$L__BB1_3526;
	setp.num.f64 	%p5165, %fd4289, %fd4289;
	@%p5165 bra 	$L__BB1_3524;
	add.rn.f64 	%fd11130, %fd4289, %fd4291;
	bra.uni 	$L__BB1_3526;
$L__BB1_3524:
	setp.neu.f64 	%p5166, %fd4287, 0d7FF0000000000000;
	@%p5166 bra 	$L__BB1_3526;
	setp.lt.s32 	%p5167, %r911, 0;
	selp.b32 	%r6993, 0, 2146435072, %p5167;
	and.b32  	%r6994, %r911, 2147483647;
	setp.ne.s32 	%p5168, %r6994, 1071644672;
	or.b32  	%r6995, %r6993, -2147483648;
	selp.b32 	%r6996, %r6995, %r6993, %p5168;
	selp.b32 	%r6997, %r6996, %r6993, %p235;
	mov.b32 	%r6998, 0;
	mov.b64 	%fd11130, {%r6998, %r6997};
$L__BB1_3526:
	setp.eq.f64 	%p5169, %fd4289, 0d3FF0000000000000;
	setp.neu.f64 	%p5170, %fd4289, 0d0000000000000000;
	setp.lt.s32 	%p5171, %r909, 0;
	selp.f64 	%fd9302, 0d3FF0000000000000, %fd11130, %p5169;
	div.rn.f64 	%fd9303, %fd4290, %fd4291;
	fma.rn.f64 	%fd4298, %fd9303, %fd9302, %fd11133;
	ld.f64 	%fd4299, [%rd1120+8];
	add.s32 	%r8189, %r8189, 2;
	cvt.rn.f64.u32 	%fd4300, %r8189;
	{
	.reg .b32 %temp; 
	mov.b64 	{%temp, %r913}, %fd4300;
	}
	shr.u32 	%r6999, %r913, 20;
	and.b32  	%r7000, %r6999, 2047;
	add.s32 	%r7001, %r7000, -1012;
	mov.b64 	%rd1128, %fd4300;
	shl.b64 	%rd1129, %rd1128, %r7001;
	setp.eq.s64 	%p5172, %rd1129, -9223372036854775808;
	{ // callseq 601, 0
	.param .b64 param0;
	st.param.f64 	[param0], %fd4287;
	.param .b64 param1;
	st.param.f64 	[param1], %fd4300;
	.param .b64 retval0;
	call.uni (retval0), 
	__internal_accurate_pow, 
	(
	param0, 
	param1
	);
	ld.param.f64 	%fd9304, [retval0];
	} // callseq 601
	and.pred  	%p236, %p5171, %p5172;
	neg.f64 	%fd9306, %fd9304;
	selp.f64 	%fd11132, %fd9306, %fd9304, %p236;
	@%p5170 bra 	$L__BB1_3528;
	selp.b32 	%r7005, %r909, 0, %p5172;
	setp.lt.s32 	%p5174, %r913, 0;
	or.b32  	%r7006, %r7005, 2146435072;
	selp.b32 	%r7007, %r7006, %r7005, %p5174;
	mov.b32 	%r7008, 0;
	mov.b64 	%fd11132, {%r7008, %r7007};
$L__BB1_3528:
	add.f64 	%fd9307, %fd4289, %fd4300;
	{
	.reg .b32 %temp; 
	mov.b64 	{%temp, %r7009}, %fd9307;
	}
	and.b32  	%r7010, %r7009, 2146435072;
	setp.ne.s32 	%p5175, %r7010, 2146435072;
	@%p5175 bra 	$L__BB1_3533;
	setp.nan.f64 	%p5176, %fd4289, %fd4289;
	@%p5176 bra 	$L__BB1_3532;
	setp.neu.f64 	%p5177, %fd4287, 0d7FF0000000000000;
	@%p5177 bra 	$L__BB1_3533;
	setp.lt.s32 	%p5178, %r913, 0;
	selp.b32 	%r7011, 0, 2146435072, %p5178;
	and.b32  	%r7012, %r913, 2147483647;
	setp.ne.s32 	%p5179, %r7012, 1071644672;
	or.b32  	%r7013, %r7011, -2147483648;
	selp.b32 	%r7014, %r7013, %r7011, %p5179;
	selp.b32 	%r7015, %r7014, %r7011, %p236;
	mov.b32 	%r7016, 0;
	mov.b64 	%fd11132, {%r7016, %r7015};
	bra.uni 	$L__BB1_3533;
$L__BB1_3532:
	add.rn.f64 	%fd11132, %fd4289, %fd4300;
$L__BB1_3533:
	ld.param.u32 	%r8001, [_Z13distributor_PdPdS_S_iii_param_5];
	selp.f64 	%fd9308, 0d3FF0000000000000, %fd11132, %p5169;
	div.rn.f64 	%fd9309, %fd4299, %fd4300;
	fma.rn.f64 	%fd11133, %fd9309, %fd9308, %fd4298;
	and.b32  	%r8190, %r8001, 2147483646;
	setp.ne.s32 	%p5181, %r8189, %r8190;
	@%p5181 bra 	$L__BB1_3519;
$L__BB1_3534:
	ld.param.u32 	%r8002, [_Z13distributor_PdPdS_S_iii_param_5];
	and.b32  	%r7017, %r8002, 1;
	setp.eq.b32 	%p5182, %r7017, 1;
	not.pred 	%p5183, %p5182;
	@%p5183 bra 	$L__BB1_3543;
	fma.rn.f64 	%fd4310, %fd248, 0dBFE0000000000000, %fd4248;
	setp.neu.f64 	%p5184, %fd4310, 0d0000000000000000;
	setp.lt.s32 	%p5185, %r909, 0;
	mul.wide.u32 	%rd1133, %r8190, 8;
	add.s64 	%rd1134, %rd284, %rd1133;
	ld.f64 	%fd4311, [%rd1134];
	add.s32 	%r7018, %r8190, 1;
	cvt.rn.f64.u32 	%fd4312, %r7018;
	{
	.reg .b32 %temp; 
	mov.b64 	{%temp, %r916}, %fd4312;
	}
	shr.u32 	%r7019, %r916, 20;
	and.b32  	%r7020, %r7019, 2047;
	add.s32 	%r7021, %r7020, -1012;
	mov.b64 	%rd1135, %fd4312;
	shl.b64 	%rd1136, %rd1135, %r7021;
	setp.eq.s64 	%p5186, %rd1136, -9223372036854775808;
	{ // callseq 602, 0
	.param .b64 param0;
	st.param.f64 	[param0], %fd4287;
	.param .b64 param1;
	st.param.f64 	[param1], %fd4312;
	.param .b64 retval0;
	call.uni (retval0), 
	__internal_accurate_pow, 
	(
	param0, 
	param1
	);
	ld.param.f64 	%fd9310, [retval0];
	} // callseq 602
	and.pred  	%p237, %p5185, %p5186;
	neg.f64 	%fd9312, %fd9310;
	selp.f64 	%fd11136, %fd9312, %fd9310, %p237;
	@%p5184 bra 	$L__BB1_3537;
	selp.b32 	%r7025, %r909, 0, %p5186;
	setp.lt.s32 	%p5188, %r916, 0;
	or.b32  	%r7026, %r7025, 2146435072;
	selp.b32 	%r7027, %r7026, %r7025, %p5188;
	mov.b32 	%r7028, 0;
	mov.b64 	%fd11136, {%r7028, %r7027};
$L__BB1_3537:
	add.f64 	%fd9313, %fd4310, %fd4312;
	{
	.reg .b32 %temp; 
	mov.b64 	{%temp, %r7029}, %fd9313;
	}
	and.b32  	%r7030, %r7029, 2146435072;
	setp.ne.s32 	%p5189, %r7030, 2146435072;
	@%p5189 bra 	$L__BB1_3542;
	setp.nan.f64 	%p5190, %fd4310, %fd4310;
	@%p5190 bra 	$L__BB1_3541;
	setp.neu.f64 	%p5191, %fd4287, 0d7FF0000000000000;
	@%p5191 bra 	$L__BB1_3542;
	setp.lt.s32 	%p5192, %r916, 0;
	selp.b32 	%r7031, 0, 2146435072, %p5192;
	and.b32  	%r7032, %r916, 2147483647;
	setp.ne.s32 	%p5193, %r7032, 1071644672;
	or.b32  	%r7033, %r7031, -2147483648;
	selp.b32 	%r7034, %r7033, %r7031, %p5193;
	selp.b32 	%r7035, %r7034, %r7031, %p237;
	mov.b32 	%r7036, 0;
	mov.b64 	%fd11136, {%r7036, %r7035};
	bra.uni 	$L__BB1_3542;
$L__BB1_3541:
	add.rn.f64 	%fd11136, %fd4310, %fd4312;
$L__BB1_3542:
	setp.eq.f64 	%p5194, %fd4310, 0d3FF0000000000000;
	selp.f64 	%fd9314, 0d3FF0000000000000, %fd11136, %p5194;
	div.rn.f64 	%fd9315, %fd4311, %fd4312;
	fma.rn.f64 	%fd11133, %fd9315, %fd9314, %fd11133;
$L__BB1_3543:
	ld.param.f64 	%fd10015, [_Z13distributor_PdPdS_S_iii_param_0];
	fma.rn.f64 	%fd11138, %fd10015, 0d3FE0000000000000, %fd11133;
$L__BB1_3544:
	setp.lt.s32 	%p5233, %r4274, 0;
	setp.eq.s32 	%p5234, %r6956, 1062207488;
	sub.f64 	%fd4323, %fd4242, %fd11138;
	div.rn.f64 	%fd4324, %fd4246, 0d4020A1C833FFF0AA;
	{
	.reg .b32 %temp; 
	mov.b64 	{%temp, %r917}, %fd4324;
	}
	abs.f64 	%fd4325, %fd4324;
	{ // callseq 606, 0
	.param .b64 param0;
	st.param.f64 	[param0], %fd4325;
	.param .b64 param1;
	st.param.f64 	[param1], 0d4000000000000000;
	.param .b64 retval0;
	call.uni (retval0), 
	__internal_accurate_pow, 
	(
	param0, 
	param1
	);
	ld.param.f64 	%fd9341, [retval0];
	} // callseq 606
	setp.lt.s32 	%p5235, %r917, 0;
	neg.f64 	%fd9343, %fd9341;
	selp.f64 	%fd9344, %fd9343, %fd9341, %p5234;
	selp.f64 	%fd9345, %fd9344, %fd9341, %p5235;
	setp.eq.f64 	%p5236, %fd4324, 0d0000000000000000;
	selp.b32 	%r7097, %r917, 0, %p5234;
	or.b32  	%r7098, %r7097, 2146435072;
	selp.b32 	%r7099, %r7098, %r7097, %p5233;
	mov.b32 	%r7100, 0;
	mov.b64 	%fd9346, {%r7100, %r7099};
	selp.f64 	%fd11202, %fd9346, %fd9345, %p5236;
	add.f64 	%fd9347, %fd4324, 0d4000000000000000;
	{
	.reg .b32 %temp; 
	mov.b64 	{%temp, %r7101}, %fd9347;
	}
	and.b32  	%r918, %r7101, 2146435072;
	setp.ne.s32 	%p5237, %r918, 2146435072;
	mov.f64 	%fd11139, %fd11202;
	@%p5237 bra 	$L__BB1_3549;
	setp.num.f64 	%p5238, %fd4324, %fd4324;
	@%p5238 bra 	$L__BB1_3547;
	mov.f64 	%fd9348, 0d4000000000000000;
	add.rn.f64 	%fd11139, %fd4324, %fd9348;
	bra.uni 	$L__BB1_3549;
$L__BB1_3547:
	setp.neu.f64 	%p5239, %fd4325, 0d7FF0000000000000;
	mov.f64 	%fd11139, %fd11202;
	@%p5239 bra 	$L__BB1_3549;
	selp.b32 	%r7102, 0, 2146435072, %p5233;
	or.b32  	%r7103, %r7102, -2147483648;
	selp.b32 	%r7104, %r7103, %r7102, %p140;
	selp.b32 	%r7105, %r7104, %r7102, %p5235;
	mov.b32 	%r7106, 0;
	mov.b64 	%fd11139, {%r7106, %r7105};
$L__BB1_3549:
	setp.lt.s32 	%p5242, %r536, 0;
	and.b32  	%r7107, %r536, 2146435072;
	setp.eq.s32 	%p5243, %r7107, 1072693248;
	setp.eq.f64 	%p5244, %fd4324, 0d3FF0000000000000;
	add.f64 	%fd9349, %fd11139, 0d3FF0000000000000;
	sqrt.rn.f64 	%fd9350, %fd9349;
	mul.f64 	%fd9351, %fd9350, 0d3FF8000000000000;
	selp.f64 	%fd4330, 0d4000F876CCDF6CDA, %fd9351, %p5244;
	{
	.reg .b32 %temp; 
	mov.b64 	{%temp, %r919}, %fd4330;
	}
	abs.f64 	%fd4331, %fd4330;
	{ // callseq 607, 0
	.param .b64 param0;
	st.param.f64 	[param0], %fd4331;
	.param .b64 param1;
	st.param.f64 	[param1], 0d4010000000000000;
	.param .b64 retval0;
	call.uni (retval0), 
	__internal_accurate_pow, 
	(
	param0, 
	param1
	);
	ld.param.f64 	%fd9352, [retval0];
	} // callseq 607
	setp.lt.s32 	%p5245, %r919, 0;
	neg.f64 	%fd9354, %fd9352;
	selp.f64 	%fd9355, %fd9354, %fd9352, %p5243;
	selp.f64 	%fd9356, %fd9355, %fd9352, %p5245;
	setp.eq.f64 	%p5246, %fd4330, 0d0000000000000000;
	selp.b32 	%r7108, %r919, 0, %p5243;
	or.b32  	%r7109, %r7108, 2146435072;
	selp.b32 	%r7110, %r7109, %r7108, %p5242;
	mov.b32 	%r7111, 0;
	mov.b64 	%fd9357, {%r7111, %r7110};
	selp.f64 	%fd11140, %fd9357, %fd9356, %p5246;
	add.f64 	%fd9358, %fd4330, 0d4010000000000000;
	{
	.reg .b32 %temp; 
	mov.b64 	{%temp, %r7112}, %fd9358;
	}
	and.b32  	%r7113, %r7112, 2146435072;
	setp.ne.s32 	%p5247, %r7113, 2146435072;
	@%p5247 bra 	$L__BB1_3554;
	setp.num.f64 	%p5248, %fd4330, %fd4330;
	@%p5248 bra 	$L__BB1_3552;
	mov.f64 	%fd9359, 0d4010000000000000;
	add.rn.f64 	%fd11140, %fd4330, %fd9359;
	bra.uni 	$L__BB1_3554;
$L__BB1_3552:
	setp.neu.f64 	%p5249, %fd4331, 0d7FF0000000000000;
	@%p5249 bra 	$L__BB1_3554;
	setp.lt.s32 	%p5250, %r919, 0;
	setp.eq.s32 	%p5251, %r7107, 1072693248;
	and.b32  	%r7115, %r536, 2147483647;
	setp.ne.s32 	%p5252, %r7115, 1071644672;
	setp.lt.s32 	%p5253, %r536, 0;
	selp.b32 	%r7116, 0, 2146435072, %p5253;
	or.b32  	%r7117, %r7116, -2147483648;
	selp.b32 	%r7118, %r7117, %r7116, %p5252;
	selp.b32 	%r7119, %r7118, %r7116, %p5251;
	selp.b32 	%r7120, %r7119, %r7116, %p5250;
	mov.b32 	%r7121, 0;
	mov.b64 	%fd11140, {%r7121, %r7120};
$L__BB1_3554:
	setp.lt.s32 	%p5254, %r4274, 0;
	setp.eq.s32 	%p5255, %r6956, 1062207488;
	setp.eq.f64 	%p5256, %fd4330, 0d3FF0000000000000;
	selp.f64 	%fd9360, 0d3FF0000000000000, %fd11140, %p5256;
	div.rn.f64 	%fd9361, %fd2501, %fd9360;
	mul.f64 	%fd4336, %fd9361, 0d4010000000000000;
	{
	.reg .b32 %temp; 
	mov.b64 	{%temp, %r920}, %fd4323;
	}
	abs.f64 	%fd4337, %fd4323;
	{ // callseq 608, 0
	.param .b64 param0;
	st.param.f64 	[param0], %fd4337;
	.param .b64 param1;
	st.param.f64 	[param1], 0d4000000000000000;
	.param .b64 retval0;
	call.uni (retval0), 
	__internal_accurate_pow, 
	(
	param0, 
	param1
	);
	ld.param.f64 	%fd9362, [retval0];
	} // callseq 608
	setp.lt.s32 	%p5257, %r920, 0;
	neg.f64 	%fd9364, %fd9362;
	selp.f64 	%fd9365, %fd9364, %fd9362, %p5255;
	selp.f64 	%fd9366, %fd9365, %fd9362, %p5257;
	setp.eq.f64 	%p5258, %fd4323, 0d0000000000000000;
	selp.b32 	%r7123, %r920, 0, %p5255;
	or.b32  	%r7124, %r7123, 2146435072;
	selp.b32 	%r7125, %r7124, %r7123, %p5254;
	mov.b32 	%r7126, 0;
	mov.b64 	%fd9367, {%r7126, %r7125};
	selp.f64 	%fd11141, %fd9367, %fd9366, %p5258;
	add.f64 	%fd9368, %fd4323, 0d4000000000000000;
	{
	.reg .b32 %temp; 
	mov.b64 	{%temp, %r7127}, %fd9368;
	}
	and.b32  	%r7128, %r7127, 2146435072;
	setp.ne.s32 	%p5259, %r7128, 2146435072;
	@%p5259 bra 	$L__BB1_3559;
	setp.num.f64 	%p5260, %fd4323, %fd4323;
	@%p5260 bra 	$L__BB1_3557;
	mov.f64 	%fd9369, 0d4000000000000000;
	add.rn.f64 	%fd11141, %fd4323, %fd9369;
	bra.uni 	$L__BB1_3559;
$L__BB1_3557:
	setp.neu.f64 	%p5261, %fd4337, 0d7FF0000000000000;
	@%p5261 bra 	$L__BB1_3559;
	setp.lt.s32 	%p5262, %r920, 0;
	setp.lt.s32 	%p5263, %r4274, 0;
	selp.b32 	%r7129, 0, 2146435072, %p5263;
	or.b32  	%r7130, %r7129, -2147483648;
	selp.b32 	%r7131, %r7130, %r7129, %p140;
	selp.b32 	%r7132, %r7131, %r7129, %p5262;
	mov.b32 	%r7133, 0;
	mov.b64 	%fd11141, {%r7133, %r7132};
$L__BB1_3559:
	setp.eq.f64 	%p5266, %fd4323, 0d3FF0000000000000;
	selp.f64 	%fd4342, 0d3FF0000000000000, %fd11141, %p5266;
	{
	.reg .b32 %temp; 
	mov.b64 	{%temp, %r921}, %fd4244;
	}
	abs.f64 	%fd4343, %fd4244;
	{ // callseq 609, 0
	.param .b64 param0;
	st.param.f64 	[param0], %fd4343;
	.param .b64 param1;
	st.param.f64 	[param1], 0d4000000000000000;
	.param .b64 retval0;
	call.uni (retval0), 
	__internal_accurate_pow, 
	(
	param0, 
	param1
	);
	ld.param.f64 	%fd9370, [retval0];
	} // callseq 609
	setp.lt.s32 	%p5267, %r921, 0;
	neg.f64 	%fd9372, %fd9370;
	selp.f64 	%fd9373, %fd9372, %fd9370, %p5255;
	selp.f64 	%fd9374, %fd9373, %fd9370, %p5267;
	setp.eq.f64 	%p5268, %fd4244, 0d0000000000000000;
	selp.b32 	%r7135, %r921, 0, %p5255;
	or.b32  	%r7136, %r7135, 2146435072;
	selp.b32 	%r7137, %r7136, %r7135, %p5254;
	mov.b32 	%r7138, 0;
	mov.b64 	%fd9375, {%r7138, %r7137};
	selp.f64 	%fd11201, %fd9375, %fd9374, %p5268;
	add.f64 	%fd9376, %fd4244, 0d4000000000000000;
	{
	.reg .b32 %temp; 
	mov.b64 	{%temp, %r7139}, %fd9376;
	}
	and.b32  	%r922, %r7139, 2146435072;
	setp.ne.s32 	%p5269, %r922, 2146435072;
	mov.f64 	%fd11142, %fd11201;
	@%p5269 bra 	$L__BB1_3564;
	setp.num.f64 	%p5270, %fd4244, %fd4244;
	@%p5270 bra 	$L__BB1_3562;
	mov.f64 	%fd9377, 0d4000000000000000;
	add.rn.f64 	%fd11142, %fd4244, %fd9377;
	bra.uni 	$L__BB1_3564;
$L__BB1_3562:
	setp.neu.f64 	%p5271, %fd4343, 0d7FF0000000000000;
	mov.f64 	%fd11142, %fd11201;
	@%p5271 bra 	$L__BB1_3564;
	setp.lt.s32 	%p5273, %r4274, 0;
	selp.b32 	%r7140, 0, 2146435072, %p5273;
	or.b32  	%r7141, %r7140, -2147483648;
	selp.b32 	%r7142, %r7141, %r7140, %p140;
	selp.b32 	%r7143, %r7142, %r7140, %p5267;
	mov.b32 	%r7144, 0;
	mov.b64 	%fd11142, {%r7144, %r7143};
$L__BB1_3564:
	setp.ne.s32 	%p5274, %r918, 2146435072;
	setp.eq.f64 	%p5275, %fd4244, 0d3FF0000000000000;
	selp.f64 	%fd9378, 0d3FF0000000000000, %fd11142, %p5275;
	add.f64 	%fd4348, %fd4342, %fd9378;
	mov.f64 	%fd11143, %fd11202;
	@%p5274 bra 	$L__BB1_3569;
	setp.num.f64 	%p5276, %fd4324, %fd4324;
	@%p5276 bra 	$L__BB1_3567;
	mov.f64 	%fd9379, 0d4000000000000000;
	add.rn.f64 	%fd11143, %fd4324, %fd9379;
	bra.uni 	$L__BB1_3569;
$L__BB1_3567:
	setp.neu.f64 	%p5277, %fd4325, 0d7FF0000000000000;
	mov.f64 	%fd11143, %fd11202;
	@%p5277 bra 	$L__BB1_3569;
	setp.lt.s32 	%p5278, %r917, 0;
	setp.lt.s32 	%p5279, %r4274, 0;
	selp.b32 	%r7145, 0, 2146435072, %p5279;
	or.b32  	%r7146, %r7145, -2147483648;
	selp.b32 	%r7147, %r7146, %r7145, %p140;
	selp.b32 	%r7148, %r7147, %r7145, %p5278;
	mov.b32 	%r7149, 0;
	mov.b64 	%fd11143, {%r7149, %r7148};
$L__BB1_3569:
	setp.eq.f64 	%p5280, %fd4324, 0d3FF0000000000000;
	setp.lt.s32 	%p5281, %r4274, 0;
	and.b32  	%r7150, %r4274, 2146435072;
	setp.eq.s32 	%p5282, %r7150, 1062207488;
	add.f64 	%fd9380, %fd11143, 0d3FF0000000000000;
	sqrt.rn.f64 	%fd9381, %fd9380;
	mul.f64 	%fd9382, %fd9381, 0d3FF8000000000000;
	selp.f64 	%fd4352, 0d4000F876CCDF6CDA, %fd9382, %p5280;
	{
	.reg .b32 %temp; 
	mov.b64 	{%temp, %r923}, %fd4352;
	}
	abs.f64 	%fd4353, %fd4352;
	{ // callseq 610, 0
	.param .b64 param0;
	st.param.f64 	[param0], %fd4353;
	.param .b64 param1;
	st.param.f64 	[param1], 0d4000000000000000;
	.param .b64 retval0;
	call.uni (retval0), 
	__internal_accurate_pow, 
	(
	param0, 
	param1
	);
	ld.param.f64 	%fd9383, [retval0];
	} // callseq 610
	setp.lt.s32 	%p5283, %r923, 0;
	neg.f64 	%fd9385, %fd9383;
	selp.f64 	%fd9386, %fd9385, %fd9383, %p5282;
	selp.f64 	%fd9387, %fd9386, %fd9383, %p5283;
	setp.eq.f64 	%p5284, %fd4352, 0d0000000000000000;
	selp.b32 	%r7151, %r923, 0, %p5282;
	or.b32  	%r7152, %r7151, 2146435072;
	selp.b32 	%r7153, %r7152, %r7151, %p5281;
	mov.b32 	%r7154, 0;
	mov.b64 	%fd9388, {%r7154, %r7153};
	selp.f64 	%fd11144, %fd9388, %fd9387, %p5284;
	add.f64 	%fd9389, %fd4352, 0d4000000000000000;
	{
	.reg .b32 %temp; 
	mov.b64 	{%temp, %r7155}, %fd9389;
	}
	and.b32  	%r7156, %r7155, 2146435072;
	setp.ne.s32 	%p5285, %r7156, 2146435072;
	@%p5285 bra 	$L__BB1_3574;
	setp.num.f64 	%p5286, %fd4352, %fd4352;
	@%p5286 bra 	$L__BB1_3572;
	mov.f64 	%fd9390, 0d4000000000000000;
	add.rn.f64 	%fd11144, %fd4352, %fd9390;
	bra.uni 	$L__BB1_3574;
$L__BB1_3572:
	setp.neu.f64 	%p5287, %fd4353, 0d7FF0000000000000;
	@%p5287 bra 	$L__BB1_3574;
	selp.b32 	%r7157, 0, 2146435072, %p5281;
	or.b32  	%r7158, %r7157, -2147483648;
	selp.b32 	%r7159, %r7158, %r7157, %p140;
	selp.b32 	%r7160, %r7159, %r7157, %p5283;
	mov.b32 	%r7161, 0;
	mov.b64 	%fd11144, {%r7161, %r7160};
$L__BB1_3574:
	setp.eq.f64 	%p5290, %fd4352, 0d3FF0000000000000;
	selp.f64 	%fd9391, 0d3FF0000000000000, %fd11144, %p5290;
	mul.f64 	%fd9392, %fd4348, 0dC000000000000000;
	div.rn.f64 	%fd4358, %fd9392, %fd9391;
	fma.rn.f64 	%fd9393, %fd4358, 0d3FF71547652B82FE, 0d4338000000000000;
	{
	.reg .b32 %temp; 
	mov.b64 	{%r924, %temp}, %fd9393;
	}
	mov.f64 	%fd9394, 0dC338000000000000;
	add.rn.f64 	%fd9395, %fd9393, %fd9394;
	fma.rn.f64 	%fd9396, %fd9395, 0dBFE62E42FEFA39EF, %fd4358;
	fma.rn.f64 	%fd9397, %fd9395, 0dBC7ABC9E3B39803F, %fd9396;
	fma.rn.f64 	%fd9398, %fd9397, 0d3E5ADE1569CE2BDF, 0d3E928AF3FCA213EA;
	fma.rn.f64 	%fd9399, %fd9398, %fd9397, 0d3EC71DEE62401315;
	fma.rn.f64 	%fd9400, %fd9399, %fd9397, 0d3EFA01997C89EB71;
	fma.rn.f64 	%fd9401, %fd9400, %fd9397, 0d3F2A01A014761F65;
	fma.rn.f64 	%fd9402, %fd9401, %fd9397, 0d3F56C16C1852B7AF;
	fma.rn.f64 	%fd9403, %fd9402, %fd9397, 0d3F81111111122322;
	fma.rn.f64 	%fd9404, %fd9403, %fd9397, 0d3FA55555555502A1;
	fma.rn.f64 	%fd9405, %fd9404, %fd9397, 0d3FC5555555555511;
	fma.rn.f64 	%fd9406, %fd9405, %fd9397, 0d3FE000000000000B;
	fma.rn.f64 	%fd9407, %fd9406, %fd9397, 0d3FF0000000000000;
	fma.rn.f64 	%fd9408, %fd9407, %fd9397, 0d3FF0000000000000;
	{
	.reg .b32 %temp; 
	mov.b64 	{%r925, %temp}, %fd9408;
	}
	{
	.reg .b32 %temp; 
	mov.b64 	{%temp, %r926}, %fd9408;
	}
	shl.b32 	%r7162, %r924, 20;
	add.s32 	%r7163, %r7162, %r926;
	mov.b64 	%fd11145, {%r925, %r7163};
	{
	.reg .b32 %temp; 
	mov.b64 	{%temp, %r7164}, %fd4358;
	}
	mov.b32 	%f77, %r7164;
	abs.f32 	%f35, %f77;
	setp.lt.f32 	%p5291, %f35, 0f4086232B;
	@%p5291 bra 	$L__BB1_3577;
	setp.lt.f64 	%p5292, %fd4358, 0d0000000000000000;
	add.f64 	%fd9409, %fd4358, 0d7FF0000000000000;
	selp.f64 	%fd11145, 0d0000000000000000, %fd9409, %p5292;
	setp.geu.f32 	%p5293, %f35, 0f40874800;
	@%p5293 bra 	$L__BB1_3577;
	shr.u32 	%r7165, %r924, 31;
	add.s32 	%r7166, %r924, %r7165;
	shr.s32 	%r7167, %r7166, 1;
	shl.b32 	%r7168, %r7167, 20;
	add.s32 	%r7169, %r926, %r7168;
	mov.b64 	%fd9410, {%r925, %r7169};
	sub.s32 	%r7170, %r924, %r7167;
	shl.b32 	%r7171, %r7170, 20;
	add.s32 	%r7172, %r7171, 1072693248;
	mov.b32 	%r7173, 0;
	mov.b64 	%fd9411, {%r7173, %r7172};
	mul.f64 	%fd11145, %fd9411, %fd9410;
$L__BB1_3577:
	mul.f64 	%fd9412, %fd248, 0d3FE0000000000000;
	setp.geu.f64 	%p5294, %fd4248, %fd9412;
	mul.f64 	%fd9413, %fd4323, %fd4336;
	mul.f64 	%fd4363, %fd9413, %fd11145;
	@%p5294 bra 	$L__BB1_3606;
	ld.param.u32 	%r8010, [_Z13distributor_PdPdS_S_iii_param_5];
	setp.lt.s32 	%p5333, %r8010, 1;
	mov.f64 	%fd11151, 0d0000000000000000;
	@%p5333 bra 	$L__BB1_3605;
	ld.param.u32 	%r8011, [_Z13distributor_PdPdS_S_iii_param_5];
	setp.eq.s32 	%p5334, %r8011, 1;
	sub.f64 	%fd9470, %fd9412, %fd4248;
	{
	.reg .b32 %temp; 
	mov.b64 	{%temp, %r927}, %fd9470;
	}
	abs.f64 	%fd4364, %fd9470;
	mov.f64 	%fd11151, 0d0000000000000000;
	mov.b32 	%r8192, 0;
	@%p5334 bra 	$L__BB1_3596;
	mov.f64 	%fd11151, 0d0000000000000000;
	mov.b32 	%r8191, 0;
$L__BB1_3581:
	mul.f64 	%fd9472, %fd248, 0d3FE0000000000000;
	sub.f64 	%fd9473, %fd9472, %fd4248;
	setp.neu.f64 	%p5335, %fd9473, 0d0000000000000000;
	setp.lt.s32 	%p5336, %r927, 0;
	mul.wide.u32 	%rd1182, %r8191, 8;
	add.s64 	%rd1183, %rd284, %rd1182;
	ld.f64 	%fd4366, [%rd1183];
	add.s32 	%r7243, %r8191, 1;
	cvt.rn.f64.u32 	%fd9474, %r7243;
	{
	.reg .b32 %temp; 
	mov.b64 	{%temp, %r929}, %fd9474;
	}
	shr.u32 	%r7244, %r929, 20;
	and.b32  	%r7245, %r7244, 2047;
	add.s32 	%r7246, %r7245, -1012;
	mov.b64 	%rd1184, %fd9474;
	shl.b64 	%rd1185, %rd1184, %r7246;
	setp.eq.s64 	%p5337, %rd1185, -9223372036854775808;
	{ // callseq 614, 0
	.param .b64 param0;
	st.param.f64 	[param0], %fd4364;
	.param .b64 param1;
	st.param.f64 	[param1], %fd9474;
	.param .b64 retval0;
	call.uni (retval0), 
	__internal_accurate_pow, 
	(
	param0, 
	param1
	);
	ld.param.f64 	%fd9475, [retval0];
	} // callseq 614
	and.pred  	%p238, %p5336, %p5337;
	neg.f64 	%fd9477, %fd9475;
	selp.f64 	%fd11148, %fd9477, %fd9475, %p238;
	@%p5335 bra 	$L__BB1_3583;
	mov.b64 	%rd1187, %fd9474;
	shl.b64 	%rd1188, %rd1187, %r7246;
	setp.eq.s64 	%p5338, %rd1188, -9223372036854775808;
	selp.b32 	%r7251, %r927, 0, %p5338;
	setp.lt.s32 	%p5339, %r929, 0;
	or.b32  	%r7252, %r7251, 2146435072;
	selp.b32 	%r7253, %r7252, %r7251, %p5339;
	mov.b32 	%r7254, 0;
	mov.b64 	%fd11148, {%r7254, %r7253};
$L__BB1_3583:
	mul.f64 	%fd9479, %fd248, 0d3FE0000000000000;
	sub.f64 	%fd9480, %fd9479, %fd4248;
	add.s32 	%r7255, %r8191, 1;
	cvt.rn.f64.u32 	%fd9481, %r7255;
	add.f64 	%fd9482, %fd9480, %fd9481;
	{
	.reg .b32 %temp; 
	mov.b64 	{%temp, %r7256}, %fd9482;
	}
	and.b32  	%r7257, %r7256, 2146435072;
	setp.ne.s32 	%p5340, %r7257, 2146435072;
	@%p5340 bra 	$L__BB1_3588;
	mul.f64 	%fd9483, %fd248, 0d3FE0000000000000;
	sub.f64 	%fd9484, %fd9483, %fd4248;
	setp.num.f64 	%p5341, %fd9484, %fd9484;
	@%p5341 bra 	$L__BB1_3586;
	add.s32 	%r7264, %r8191, 1;
	cvt.rn.f64.u32 	%fd9487, %r7264;
	add.rn.f64 	%fd11148, %fd9484, %fd9487;
	bra.uni 	$L__BB1_3588;
$L__BB1_3586:
	setp.neu.f64 	%p5342, %fd4364, 0d7FF0000000000000;
	@%p5342 bra 	$L__BB1_3588;
	setp.lt.s32 	%p5343, %r929, 0;
	selp.b32 	%r7258, 0, 2146435072, %p5343;
	and.b32  	%r7259, %r929, 2147483647;
	setp.ne.s32 	%p5344, %r7259, 1071644672;
	or.b32  	%r7260, %r7258, -2147483648;
	selp.b32 	%r7261, %r7260, %r7258, %p5344;
	selp.b32 	%r7262, %r7261, %r7258, %p238;
	mov.b32 	%r7263, 0;
	mov.b64 	%fd11148, {%r7263, %r7262};
$L__BB1_3588:
	mul.f64 	%fd9488, %fd248, 0d3FE0000000000000;
	sub.f64 	%fd9489, %fd9488, %fd4248;
	setp.eq.f64 	%p5345, %fd9489, 0d3FF0000000000000;
	setp.neu.f64 	%p5346, %fd9489, 0d0000000000000000;
	setp.lt.s32 	%p5347, %r927, 0;
	selp.f64 	%fd9490, 0d3FF0000000000000, %fd11148, %p5345;
	cvt.rn.f64.u32 	%fd9491, %r7255;
	div.rn.f64 	%fd9492, %fd4366, %fd9491;
	fma.rn.f64 	%fd4373, %fd9492, %fd9490, %fd11151;
	mul.wide.u32 	%rd1189, %r8191, 8;
	add.s64 	%rd1190, %rd284, %rd1189;
	ld.f64 	%fd4374, [%rd1190+8];
	add.s32 	%r8191, %r8191, 2;
	cvt.rn.f64.u32 	%fd9493, %r8191;
	{
	.reg .b32 %temp; 
	mov.b64 	{%temp, %r931}, %fd9493;
	}
	shr.u32 	%r7266, %r931, 20;
	and.b32  	%r7267, %r7266, 2047;
	add.s32 	%r7268, %r7267, -1012;
	mov.b64 	%rd1191, %fd9493;
	shl.b64 	%rd1192, %rd1191, %r7268;
	setp.eq.s64 	%p5348, %rd1192, -9223372036854775808;
	{ // callseq 615, 0
	.param .b64 param0;
	st.param.f64 	[param0], %fd4364;
	.param .b64 param1;
	st.param.f64 	[param1], %fd9493;
	.param .b64 retval0;
	call.uni (retval0), 
	__internal_accurate_pow, 
	(
	param0, 
	param1
	);
	ld.param.f64 	%fd9494, [retval0];
	} // callseq 615
	and.pred  	%p239, %p5347, %p5348;
	neg.f64 	%fd9496, %fd9494;
	selp.f64 	%fd11150, %fd9496, %fd9494, %p239;
	@%p5346 bra 	$L__BB1_3590;
	mov.b64 	%rd1194, %fd9493;
	shl.b64 	%rd1195, %rd1194, %r7268;
	setp.eq.s64 	%p5349, %rd1195, -9223372036854775808;
	selp.b32 	%r7272, %r927, 0, %p5349;
	setp.lt.s32 	%p5350, %r931, 0;
	or.b32  	%r7273, %r7272, 2146435072;
	selp.b32 	%r7274, %r7273, %r7272, %p5350;
	mov.b32 	%r7275, 0;
	mov.b64 	%fd11150, {%r7275, %r7274};
$L__BB1_3590:
	mul.f64 	%fd9498, %fd248, 0d3FE0000000000000;
	sub.f64 	%fd9499, %fd9498, %fd4248;
	cvt.rn.f64.u32 	%fd9500, %r8191;
	add.f64 	%fd9501, %fd9499, %fd9500;
	{
	.reg .b32 %temp; 
	mov.b64 	{%temp, %r7276}, %fd9501;
	}
	and.b32  	%r7277, %r7276, 2146435072;
	setp.ne.s32 	%p5351, %r7277, 2146435072;
	@%p5351 bra 	$L__BB1_3595;
	mul.f64 	%fd9502, %fd248, 0d3FE0000000000000;
	sub.f64 	%fd9503, %fd9502, %fd4248;
	setp.nan.f64 	%p5352, %fd9503, %fd9503;
	@%p5352 bra 	$L__BB1_3594;
	setp.neu.f64 	%p5353, %fd4364, 0d7FF0000000000000;
	@%p5353 bra 	$L__BB1_3595;
	setp.lt.s32 	%p5354, %r931, 0;
	selp.b32 	%r7278, 0, 2146435072, %p5354;
	and.b32  	%r7279, %r931, 2147483647;
	setp.ne.s32 	%p5355, %r7279, 1071644672;
	or.b32  	%r7280, %r7278, -2147483648;
	selp.b32 	%r7281, %r7280, %r7278, %p5355;
	selp.b32 	%r7282, %r7281, %r7278, %p239;
	mov.b32 	%r7283, 0;
	mov.b64 	%fd11150, {%r7283, %r7282};
	bra.uni 	$L__BB1_3595;
$L__BB1_3594:
	mul.f64 	%fd9504, %fd248, 0d3FE0000000000000;
	sub.f64 	%fd9505, %fd9504, %fd4248;
	cvt.rn.f64.u32 	%fd9506, %r8191;
	add.rn.f64 	%fd11150, %fd9505, %fd9506;
$L__BB1_3595:
	ld.param.u32 	%r8012, [_Z13distributor_PdPdS_S_iii_param_5];
	setp.eq.f64 	%p5356, %fd9499, 0d3FF0000000000000;
	selp.f64 	%fd9509, 0d3FF0000000000000, %fd11150, %p5356;
	cvt.rn.f64.u32 	%fd9510, %r8191;
	div.rn.f64 	%fd9511, %fd4374, %fd9510;
	fma.rn.f64 	%fd11151, %fd9511, %fd9509, %fd4373;
	and.b32  	%r8192, %r8012, 2147483646;
	setp.ne.s32 	%p5357, %r8191, %r8192;
	@%p5357 bra 	$L__BB1_3581;
$L__BB1_3596:
	ld.param.u32 	%r8013, [_Z13distributor_PdPdS_S_iii_param_5];
	and.b32  	%r7284, %r8013, 1;
	setp.eq.b32 	%p5358, %r7284, 1;
	not.pred 	%p5359, %p5358;
	@%p5359 bra 	$L__BB1_3605;
	mul.f64 	%fd9512, %fd248, 0d3FE0000000000000;
	sub.f64 	%fd9513, %fd9512, %fd4248;
	setp.neu.f64 	%p5360, %fd9513, 0d0000000000000000;
	setp.lt.s32 	%p5361, %r927, 0;
	mul.wide.u32 	%rd1196, %r8192, 8;
	add.s64 	%rd1197, %rd284, %rd1196;
	ld.f64 	%fd4384, [%rd1197];
	add.s32 	%r7285, %r8192, 1;
	cvt.rn.f64.u32 	%fd9514, %r7285;
	{
	.reg .b32 %temp; 
	mov.b64 	{%temp, %r934}, %fd9514;
	}
	shr.u32 	%r7286, %r934, 20;
	and.b32  	%r7287, %r7286, 2047;
	add.s32 	%r7288, %r7287, -1012;
	mov.b64 	%rd1198, %fd9514;
	shl.b64 	%rd1199, %rd1198, %r7288;
	setp.eq.s64 	%p5362, %rd1199, -9223372036854775808;
	{ // callseq 616, 0
	.param .b64 param0;
	st.param.f64 	[param0], %fd4364;
	.param .b64 param1;
	st.param.f64 	[param1], %fd9514;
	.param .b64 retval0;
	call.uni (retval0), 
	__internal_accurate_pow, 
	(
	param0, 
	param1
	);
	ld.param.f64 	%fd9515, [retval0];
	} // callseq 616
	and.pred  	%p240, %p5361, %p5362;
	neg.f64 	%fd9517, %fd9515;
	selp.f64 	%fd11154, %fd9517, %fd9515, %p240;
	@%p5360 bra 	$L__BB1_3599;
	mov.b64 	%rd1201, %fd9514;
	shr.u32 	%r7290, %r934, 20;
	and.b32  	%r7291, %r7290, 2047;
	add.s32 	%r7292, %r7291, -1012;
	shl.b64 	%rd1202, %rd1201, %r7292;
	setp.eq.s64 	%p5363, %rd1202, -9223372036854775808;
	selp.b32 	%r7293, %r927, 0, %p5363;
	setp.lt.s32 	%p5364, %r934, 0;
	or.b32  	%r7294, %r7293, 2146435072;
	selp.b32 	%r7295, %r7294, %r7293, %p5364;
	mov.b32 	%r7296, 0;
	mov.b64 	%fd11154, {%r7296, %r7295};
$L__BB1_3599:
	mul.f64 	%fd9519, %fd248, 0d3FE0000000000000;
	sub.f64 	%fd9520, %fd9519, %fd4248;
	cvt.rn.f64.u32 	%fd9521, %r7285;
	add.f64 	%fd9522, %fd9520, %fd9521;
	{
	.reg .b32 %temp; 
	mov.b64 	{%temp, %r7298}, %fd9522;
	}
	and.b32  	%r7299, %r7298, 2146435072;
	setp.ne.s32 	%p5365, %r7299, 2146435072;
	@%p5365 bra 	$L__BB1_3604;
	mul.f64 	%fd9523, %fd248, 0d3FE0000000000000;
	sub.f64 	%fd9524, %fd9523, %fd4248;
	setp.nan.f64 	%p5366, %fd9524, %fd9524;
	@%p5366 bra 	$L__BB1_3603;
	setp.neu.f64 	%p5367, %fd4364, 0d7FF0000000000000;
	@%p5367 bra 	$L__BB1_3604;
	setp.lt.s32 	%p5368, %r934, 0;
	selp.b32 	%r7300, 0, 2146435072, %p5368;
	and.b32  	%r7301, %r934, 2147483647;
	setp.ne.s32 	%p5369, %r7301, 1071644672;
	or.b32  	%r7302, %r7300, -2147483648;
	selp.b32 	%r7303, %r7302, %r7300, %p5369;
	selp.b32 	%r7304, %r7303, %r7300, %p240;
	mov.b32 	%r7305, 0;
	mov.b64 	%fd11154, {%r7305, %r7304};
	bra.uni 	$L__BB1_3604;
$L__BB1_3603:
	add.s32 	%r7306, %r8192, 1;
	cvt.rn.f64.u32 	%fd9527, %r7306;
	add.rn.f64 	%fd11154, %fd9524, %fd9527;
$L__BB1_3604:
	setp.eq.f64 	%p5370, %fd9520, 0d3FF0000000000000;
	selp.f64 	%fd9530, 0d3FF0000000000000, %fd11154, %p5370;
	add.s32 	%r7307, %r8192, 1;
	cvt.rn.f64.u32 	%fd9531, %r7307;
	div.rn.f64 	%fd9532, %fd4384, %fd9531;
	fma.rn.f64 	%fd11151, %fd9532, %fd9530, %fd11151;
$L__BB1_3605:
	ld.param.f64 	%fd10018, [_Z13distributor_PdPdS_S_iii_param_0];
	mul.f64 	%fd9533, %fd10018, 0d3FE0000000000000;
	sub.f64 	%fd11166, %fd9533, %fd11151;
	bra.uni 	$L__BB1_3634;
$L__BB1_3606:
	ld.param.u32 	%r8006, [_Z13distributor_PdPdS_S_iii_param_5];
	setp.lt.s32 	%p5295, %r8006, 1;
	mov.f64 	%fd11161, 0d0000000000000000;
	@%p5295 bra 	$L__BB1_3633;
	ld.param.u32 	%r8007, [_Z13distributor_PdPdS_S_iii_param_5];
	setp.eq.s32 	%p5296, %r8007, 1;
	fma.rn.f64 	%fd9417, %fd248, 0dBFE0000000000000, %fd4248;
	{
	.reg .b32 %temp; 
	mov.b64 	{%temp, %r935}, %fd9417;
	}
	abs.f64 	%fd4394, %fd9417;
	mov.f64 	%fd11161, 0d0000000000000000;
	mov.b32 	%r8194, 0;
	@%p5296 bra 	$L__BB1_3624;
	mov.f64 	%fd11161, 0d0000000000000000;
	mov.b32 	%r8193, 0;
$L__BB1_3609:
	fma.rn.f64 	%fd9419, %fd248, 0dBFE0000000000000, %fd4248;
	setp.neu.f64 	%p5297, %fd9419, 0d0000000000000000;
	setp.lt.s32 	%p5298, %r935, 0;
	mul.wide.u32 	%rd1161, %r8193, 8;
	add.s64 	%rd1162, %rd284, %rd1161;
	ld.f64 	%fd4396, [%rd1162];
	add.s32 	%r7176, %r8193, 1;
	cvt.rn.f64.u32 	%fd9420, %r7176;
	{
	.reg .b32 %temp; 
	mov.b64 	{%temp, %r937}, %fd9420;
	}
	shr.u32 	%r7177, %r937, 20;
	and.b32  	%r7178, %r7177, 2047;
	add.s32 	%r7179, %r7178, -1012;
	mov.b64 	%rd1163, %fd9420;
	shl.b64 	%rd1164, %rd1163, %r7179;
	setp.eq.s64 	%p5299, %rd1164, -9223372036854775808;
	{ // callseq 611, 0
	.param .b64 param0;
	st.param.f64 	[param0], %fd4394;
	.param .b64 param1;
	st.param.f64 	[param1], %fd9420;
	.param .b64 retval0;
	call.uni (retval0), 
	__internal_accurate_pow, 
	(
	param0, 
	param1
	);
	ld.param.f64 	%fd9421, [retval0];
	} // callseq 611
	and.pred  	%p241, %p5298, %p5299;
	neg.f64 	%fd9423, %fd9421;
	selp.f64 	%fd11158, %fd9423, %fd9421, %p241;
	@%p5297 bra 	$L__BB1_3611;
	mov.b64 	%rd1166, %fd9420;
	shl.b64 	%rd1167, %rd1166, %r7179;
	setp.eq.s64 	%p5300, %rd1167, -9223372036854775808;
	selp.b32 	%r7184, %r935, 0, %p5300;
	setp.lt.s32 	%p5301, %r937, 0;
	or.b32  	%r7185, %r7184, 2146435072;
	selp.b32 	%r7186, %r7185, %r7184, %p5301;
	mov.b32 	%r7187, 0;
	mov.b64 	%fd11158, {%r7187, %r7186};
$L__BB1_3611:
	fma.rn.f64 	%fd9425, %fd248, 0dBFE0000000000000, %fd4248;
	add.s32 	%r7188, %r8193, 1;
	cvt.rn.f64.u32 	%fd9426, %r7188;
	add.f64 	%fd9427, %fd9425, %fd9426;
	{
	.reg .b32 %temp; 
	mov.b64 	{%temp, %r7189}, %fd9427;
	}
	and.b32  	%r7190, %r7189, 2146435072;
	setp.ne.s32 	%p5302, %r7190, 2146435072;
	@%p5302 bra 	$L__BB1_3616;
	setp.num.f64 	%p5303, %fd9425, %fd9425;
	@%p5303 bra 	$L__BB1_3614;
	add.s32 	%r7197, %r8193, 1;
	cvt.rn.f64.u32 	%fd9430, %r7197;
	add.rn.f64 	%fd11158, %fd9425, %fd9430;
	bra.uni 	$L__BB1_3616;
$L__BB1_3614:
	setp.neu.f64 	%p5304, %fd4394, 0d7FF0000000000000;
	@%p5304 bra 	$L__BB1_3616;
	setp.lt.s32 	%p5305, %r937, 0;
	selp.b32 	%r7191, 0, 2146435072, %p5305;
	and.b32  	%r7192, %r937, 2147483647;
	setp.ne.s32 	%p5306, %r7192, 1071644672;
	or.b32  	%r7193, %r7191, -2147483648;
	selp.b32 	%r7194, %r7193, %r7191, %p5306;
	selp.b32 	%r7195, %r7194, %r7191, %p241;
	mov.b32 	%r7196, 0;
	mov.b64 	%fd11158, {%r7196, %r7195};
$L__BB1_3616:
	fma.rn.f64 	%fd9431, %fd248, 0dBFE0000000000000, %fd4248;
	setp.eq.f64 	%p5307, %fd9431, 0d3FF0000000000000;
	setp.neu.f64 	%p5308, %fd9431, 0d0000000000000000;
	setp.lt.s32 	%p5309, %r935, 0;
	selp.f64 	%fd9432, 0d3FF0000000000000, %fd11158, %p5307;
	cvt.rn.f64.u32 	%fd9433, %r7188;
	div.rn.f64 	%fd9434, %fd4396, %fd9433;
	fma.rn.f64 	%fd4403, %fd9434, %fd9432, %fd11161;
	mul.wide.u32 	%rd1168, %r8193, 8;
	add.s64 	%rd1169, %rd284, %rd1168;
	ld.f64 	%fd4404, [%rd1169+8];
	add.s32 	%r8193, %r8193, 2;
	cvt.rn.f64.u32 	%fd9435, %r8193;
	{
	.reg .b32 %temp; 
	mov.b64 	{%temp, %r939}, %fd9435;
	}
	shr.u32 	%r7199, %r939, 20;
	and.b32  	%r7200, %r7199, 2047;
	add.s32 	%r7201, %r7200, -1012;
	mov.b64 	%rd1170, %fd9435;
	shl.b64 	%rd1171, %rd1170, %r7201;
	setp.eq.s64 	%p5310, %rd1171, -9223372036854775808;
	{ // callseq 612, 0
	.param .b64 param0;
	st.param.f64 	[param0], %fd4394;
	.param .b64 param1;
	st.param.f64 	[param1], %fd9435;
	.param .b64 retval0;
	call.uni (retval0), 
	__internal_accurate_pow, 
	(
	param0, 
	param1
	);
	ld.param.f64 	%fd9436, [retval0];
	} // callseq 612
	and.pred  	%p242, %p5309, %p5310;
	neg.f64 	%fd9438, %fd9436;
	selp.f64 	%fd11160, %fd9438, %fd9436, %p242;
	@%p5308 bra 	$L__BB1_3618;
	mov.b64 	%rd1173, %fd9435;
	shl.b64 	%rd1174, %rd1173, %r7201;
	setp.eq.s64 	%p5311, %rd1174, -9223372036854775808;
	selp.b32 	%r7205, %r935, 0, %p5311;
	setp.lt.s32 	%p5312, %r939, 0;
	or.b32  	%r7206, %r7205, 2146435072;
	selp.b32 	%r7207, %r7206, %r7205, %p5312;
	mov.b32 	%r7208, 0;
	mov.b64 	%fd11160, {%r7208, %r7207};
$L__BB1_3618:
	fma.rn.f64 	%fd9440, %fd248, 0dBFE0000000000000, %fd4248;
	cvt.rn.f64.u32 	%fd9441, %r8193;
	add.f64 	%fd9442, %fd9440, %fd9441;
	{
	.reg .b32 %temp; 
	mov.b64 	{%temp, %r7209}, %fd9442;
	}
	and.b32  	%r7210, %r7209, 2146435072;
	setp.ne.s32 	%p5313, %r7210, 2146435072;
	@%p5313 bra 	$L__BB1_3623;
	setp.nan.f64 	%p5314, %fd9440, %fd9440;
	@%p5314 bra 	$L__BB1_3622;
	setp.neu.f64 	%p5315, %fd4394, 0d7FF0000000000000;
	@%p5315 bra 	$L__BB1_3623;
	setp.lt.s32 	%p5316, %r939, 0;
	selp.b32 	%r7211, 0, 2146435072, %p5316;
	and.b32  	%r7212, %r939, 2147483647;
	setp.ne.s32 	%p5317, %r7212, 1071644672;
	or.b32  	%r7213, %r7211, -2147483648;
	selp.b32 	%r7214, %r7213, %r7211, %p5317;
	selp.b32 	%r7215, %r7214, %r7211, %p242;
	mov.b32 	%r7216, 0;
	mov.b64 	%fd11160, {%r7216, %r7215};
	bra.uni 	$L__BB1_3623;
$L__BB1_3622:
	cvt.rn.f64.u32 	%fd9445, %r8193;
	add.rn.f64 	%fd11160, %fd9440, %fd9445;
$L__BB1_3623:
	ld.param.u32 	%r8008, [_Z13distributor_PdPdS_S_iii_param_5];
	setp.eq.f64 	%p5318, %fd9440, 0d3FF0000000000000;
	selp.f64 	%fd9447, 0d3FF0000000000000, %fd11160, %p5318;
	cvt.rn.f64.u32 	%fd9448, %r8193;
	div.rn.f64 	%fd9449, %fd4404, %fd9448;
	fma.rn.f64 	%fd11161, %fd9449, %fd9447, %fd4403;
	and.b32  	%r8194, %r8008, 2147483646;
	setp.ne.s32 	%p5319, %r8193, %r8194;
	@%p5319 bra 	$L__BB1_3609;
$L__BB1_3624:
	ld.param.u32 	%r8009, [_Z13distributor_PdPdS_S_iii_param_5];
	and.b32  	%r7217, %r8009, 1;
	setp.eq.b32 	%p5320, %r7217, 1;
	not.pred 	%p5321, %p5320;
	@%p5321 bra 	$L__BB1_3633;
	fma.rn.f64 	%fd9450, %fd248, 0dBFE0000000000000, %fd4248;
	setp.neu.f64 	%p5322, %fd9450, 0d0000000000000000;
	setp.lt.s32 	%p5323, %r935, 0;
	mul.wide.u32 	%rd1175, %r8194, 8;
	add.s64 	%rd1176, %rd284, %rd1175;
	ld.f64 	%fd4414, [%rd1176];
	add.s32 	%r7218, %r8194, 1;
	cvt.rn.f64.u32 	%fd9451, %r7218;
	{
	.reg .b32 %temp; 
	mov.b64 	{%temp, %r942}, %fd9451;
	}
	shr.u32 	%r7219, %r942, 20;
	and.b32  	%r7220, %r7219, 2047;
	add.s32 	%r7221, %r7220, -1012;
	mov.b64 	%rd1177, %fd9451;
	shl.b64 	%rd1178, %rd1177, %r7221;
	setp.eq.s64 	%p5324, %rd1178, -9223372036854775808;
	{ // callseq 613, 0
	.param .b64 param0;
	st.param.f64 	[param0], %fd4394;
	.param .b64 param1;
	st.param.f64 	[param1], %fd9451;
	.param .b64 retval0;
	call.uni (retval0), 
	__internal_accurate_pow, 
	(
	param0, 
	param1
	);
	ld.param.f64 	%fd9452, [retval0];
	} // callseq 613
	and.pred  	%p243, %p5323, %p5324;
	neg.f64 	%fd9454, %fd9452;
	selp.f64 	%fd11164, %fd9454, %fd9452, %p243;
	@%p5322 bra 	$L__BB1_3627;
	mov.b64 	%rd1180, %fd9451;
	shr.u32 	%r7223, %r942, 20;
	and.b32  	%r7224, %r7223, 2047;
	add.s32 	%r7225, %r7224, -1012;
	shl.b64 	%rd1181, %rd1180, %r7225;
	setp.eq.s64 	%p5325, %rd1181, -9223372036854775808;
	selp.b32 	%r7226, %r935, 0, %p5325;
	setp.lt.s32 	%p5326, %r942, 0;
	or.b32  	%r7227, %r7226, 2146435072;
	selp.b32 	%r7228, %r7227, %r7226, %p5326;
	mov.b32 	%r7229, 0;
	mov.b64 	%fd11164, {%r7229, %r7228};
$L__BB1_3627:
	fma.rn.f64 	%fd9456, %fd248, 0dBFE0000000000000, %fd4248;
	cvt.rn.f64.u32 	%fd9457, %r7218;
	add.f64 	%fd9458, %fd9456, %fd9457;
	{
	.reg .b32 %temp; 
	mov.b64 	{%temp, %r7231}, %fd9458;
	}
	and.b32  	%r7232, %r7231, 2146435072;
	setp.ne.s32 	%p5327, %r7232, 2146435072;
	@%p5327 bra 	$L__BB1_3632;
	setp.nan.f64 	%p5328, %fd9456, %fd9456;
	@%p5328 bra 	$L__BB1_3631;
	setp.neu.f64 	%p5329, %fd4394, 0d7FF0000000000000;
	@%p5329 bra 	$L__BB1_3632;
	setp.lt.s32 	%p5330, %r942, 0;
	selp.b32 	%r7233, 0, 2146435072, %p5330;
	and.b32  	%r7234, %r942, 2147483647;
	setp.ne.s32 	%p5331, %r7234, 1071644672;
	or.b32  	%r7235, %r7233, -2147483648;
	selp.b32 	%r7236, %r7235, %r7233, %p5331;
	selp.b32 	%r7237, %r7236, %r7233, %p243;
	mov.b32 	%r7238, 0;
	mov.b64 	%fd11164, {%r7238, %r7237};
	bra.uni 	$L__BB1_3632;
$L__BB1_3631:
	add.s32 	%r7239, %r8194, 1;
	cvt.rn.f64.u32 	%fd9461, %r7239;
	add.rn.f64 	%fd11164, %fd9456, %fd9461;
$L__BB1_3632:
	setp.eq.f64 	%p5332, %fd9456, 0d3FF0000000000000;
	selp.f64 	%fd9463, 0d3FF0000000000000, %fd11164, %p5332;
	add.s32 	%r7240, %r8194, 1;
	cvt.rn.f64.u32 	%fd9464, %r7240;
	div.rn.f64 	%fd9465, %fd4414, %fd9464;
	fma.rn.f64 	%fd11161, %fd9465, %fd9463, %fd11161;
$L__BB1_3633:
	ld.param.f64 	%fd10017, [_Z13distributor_PdPdS_S_iii_param_0];
	fma.rn.f64 	%fd11166, %fd10017, 0d3FE0000000000000, %fd11161;
$L__BB1_3634:
	setp.ne.s32 	%p5371, %r918, 2146435072;
	sub.f64 	%fd4425, %fd4242, %fd11166;
	mov.f64 	%fd11167, %fd11202;
	@%p5371 bra 	$L__BB1_3639;
	setp.num.f64 	%p5372, %fd4324, %fd4324;
	@%p5372 bra 	$L__BB1_3637;
	mov.f64 	%fd9534, 0d4000000000000000;
	add.rn.f64 	%fd11167, %fd4324, %fd9534;
	bra.uni 	$L__BB1_3639;
$L__BB1_3637:
	setp.neu.f64 	%p5373, %fd4325, 0d7FF0000000000000;
	mov.f64 	%fd11167, %fd11202;
	@%p5373 bra 	$L__BB1_3639;
	setp.lt.s32 	%p5374, %r917, 0;
	setp.lt.s32 	%p5375, %r4274, 0;
	selp.b32 	%r7308, 0, 2146435072, %p5375;
	or.b32  	%r7309, %r7308, -2147483648;
	selp.b32 	%r7310, %r7309, %r7308, %p140;
	selp.b32 	%r7311, %r7310, %r7308, %p5374;
	mov.b32 	%r7312, 0;
	mov.b64 	%fd11167, {%r7312, %r7311};
$L__BB1_3639:
	setp.eq.f64 	%p5376, %fd4324, 0d3FF0000000000000;
	setp.lt.s32 	%p5377, %r536, 0;
	and.b32  	%r7313, %r536, 2146435072;
	setp.eq.s32 	%p5378, %r7313, 1072693248;
	add.f64 	%fd9535, %fd11167, 0d3FF0000000000000;
	sqrt.rn.f64 	%fd9536, %fd9535;
	mul.f64 	%fd9537, %fd9536, 0d3FF8000000000000;
	selp.f64 	%fd4429, 0d4000F876CCDF6CDA, %fd9537, %p5376;
	{
	.reg .b32 %temp; 
	mov.b64 	{%temp, %r943}, %fd4429;
	}
	abs.f64 	%fd4430, %fd4429;
	{ // callseq 617, 0
	.param .b64 param0;
	st.param.f64 	[param0], %fd4430;
	.param .b64 param1;
	st.param.f64 	[param1], 0d4010000000000000;
	.param .b64 retval0;
	call.uni (retval0), 
	__internal_accurate_pow, 
	(
	param0, 
	param1
	);
	ld.param.f64 	%fd9538, [retval0];
	} // callseq 617
	setp.lt.s32 	%p5379, %r943, 0;
	neg.f64 	%fd9540, %fd9538;
	selp.f64 	%fd9541, %fd9540, %fd9538, %p5378;
	selp.f64 	%fd9542, %fd9541, %fd9538, %p5379;
	setp.eq.f64 	%p5380, %fd4429, 0d0000000000000000;
	selp.b32 	%r7314, %r943, 0, %p5378;
	or.b32  	%r7315, %r7314, 2146435072;
	selp.b32 	%r7316, %r7315, %r7314, %p5377;
	mov.b32 	%r7317, 0;
	mov.b64 	%fd9543, {%r7317, %r7316};
	selp.f64 	%fd11168, %fd9543, %fd9542, %p5380;
	add.f64 	%fd9544, %fd4429, 0d4010000000000000;
	{
	.reg .b32 %temp; 
	mov.b64 	{%temp, %r7318}, %fd9544;
	}
	and.b32  	%r7319, %r7318, 2146435072;
	setp.ne.s32 	%p5381, %r7319, 2146435072;
	@%p5381 bra 	$L__BB1_3644;
	setp.num.f64 	%p5382, %fd4429, %fd4429;
	@%p5382 bra 	$L__BB1_3642;
	mov.f64 	%fd9545, 0d4010000000000000;
	add.rn.f64 	%fd11168, %fd4429, %fd9545;
	bra.uni 	$L__BB1_3644;
$L__BB1_3642:
	setp.neu.f64 	%p5383, %fd4430, 0d7FF0000000000000;
	@%p5383 bra 	$L__BB1_3644;
	setp.lt.s32 	%p5384, %r943, 0;
	setp.eq.s32 	%p5385, %r7313, 1072693248;
	and.b32  	%r7321, %r536, 2147483647;
	setp.ne.s32 	%p5386, %r7321, 1071644672;
	setp.lt.s32 	%p5387, %r536, 0;
	selp.b32 	%r7322, 0, 2146435072, %p5387;
	or.b32  	%r7323, %r7322, -2147483648;
	selp.b32 	%r7324, %r7323, %r7322, %p5386;
	selp.b32 	%r7325, %r7324, %r7322, %p5385;
	selp.b32 	%r7326, %r7325, %r7322, %p5384;
	mov.b32 	%r7327, 0;
	mov.b64 	%fd11168, {%r7327, %r7326};
$L__BB1_3644:
	setp.lt.s32 	%p5388, %r4274, 0;
	and.b32  	%r7328, %r4274, 2146435072;
	setp.eq.s32 	%p5389, %r7328, 1062207488;
	setp.eq.f64 	%p5390, %fd4429, 0d3FF0000000000000;
	selp.f64 	%fd9546, 0d3FF0000000000000, %fd11168, %p5390;
	div.rn.f64 	%fd9547, %fd2501, %fd9546;
	mul.f64 	%fd4435, %fd9547, 0d4010000000000000;
	{
	.reg .b32 %temp; 
	mov.b64 	{%temp, %r944}, %fd4425;
	}
	abs.f64 	%fd4436, %fd4425;
	{ // callseq 618, 0
	.param .b64 param0;
	st.param.f64 	[param0], %fd4436;
	.param .b64 param1;
	st.param.f64 	[param1], 0d4000000000000000;
	.param .b64 retval0;
	call.uni (retval0), 
	__internal_accurate_pow, 
	(
	param0, 
	param1
	);
	ld.param.f64 	%fd9548, [retval0];
	} // callseq 618
	setp.lt.s32 	%p5391, %r944, 0;
	neg.f64 	%fd9550, %fd9548;
	selp.f64 	%fd9551, %fd9550, %fd9548, %p5389;
	selp.f64 	%fd9552, %fd9551, %fd9548, %p5391;
	setp.eq.f64 	%p5392, %fd4425, 0d0000000000000000;
	selp.b32 	%r7329, %r944, 0, %p5389;
	or.b32  	%r7330, %r7329, 2146435072;
	selp.b32 	%r7331, %r7330, %r7329, %p5388;
	mov.b32 	%r7332, 0;
	mov.b64 	%fd9553, {%r7332, %r7331};
	selp.f64 	%fd11169, %fd9553, %fd9552, %p5392;
	add.f64 	%fd9554, %fd4425, 0d4000000000000000;
	{
	.reg .b32 %temp; 
	mov.b64 	{%temp, %r7333}, %fd9554;
	}
	and.b32  	%r7334, %r7333, 2146435072;
	setp.ne.s32 	%p5393, %r7334, 2146435072;
	@%p5393 bra 	$L__BB1_3649;
	setp.num.f64 	%p5394, %fd4425, %fd4425;
	@%p5394 bra 	$L__BB1_3647;
	mov.f64 	%fd9555, 0d4000000000000000;
	add.rn.f64 	%fd11169, %fd4425, %fd9555;
	bra.uni 	$L__BB1_3649;
$L__BB1_3647:
	setp.neu.f64 	%p5395, %fd4436, 0d7FF0000000000000;
	@%p5395 bra 	$L__BB1_3649;
	setp.lt.s32 	%p5396, %r944, 0;
	setp.lt.s32 	%p5397, %r4274, 0;
	selp.b32 	%r7335, 0, 2146435072, %p5397;
	or.b32  	%r7336, %r7335, -2147483648;
	selp.b32 	%r7337, %r7336, %r7335, %p140;
	selp.b32 	%r7338, %r7337, %r7335, %p5396;
	mov.b32 	%r7339, 0;
	mov.b64 	%fd11169, {%r7339, %r7338};
$L__BB1_3649:
	setp.ne.s32 	%p5398, %r922, 2146435072;
	setp.eq.f64 	%p5399, %fd4425, 0d3FF0000000000000;
	selp.f64 	%fd4441, 0d3FF0000000000000, %fd11169, %p5399;
	mov.f64 	%fd11170, %fd11201;
	@%p5398 bra 	$L__BB1_3654;
	setp.num.f64 	%p5400, %fd4244, %fd4244;
	@%p5400 bra 	$L__BB1_3652;
	mov.f64 	%fd9556, 0d4000000000000000;
	add.rn.f64 	%fd11170, %fd4244, %fd9556;
	bra.uni 	$L__BB1_3654;
$L__BB1_3652:
	setp.neu.f64 	%p5401, %fd4343, 0d7FF0000000000000;
	mov.f64 	%fd11170, %fd11201;
	@%p5401 bra 	$L__BB1_3654;
	setp.lt.s32 	%p5402, %r921, 0;
	setp.lt.s32 	%p5403, %r4274, 0;
	selp.b32 	%r7340, 0, 2146435072, %p5403;
	or.b32  	%r7341, %r7340, -2147483648;
	selp.b32 	%r7342, %r7341, %r7340, %p140;
	selp.b32 	%r7343, %r7342, %r7340, %p5402;
	mov.b32 	%r7344, 0;
	mov.b64 	%fd11170, {%r7344, %r7343};
$L__BB1_3654:
	setp.eq.f64 	%p5404, %fd4244, 0d3FF0000000000000;
	setp.ne.s32 	%p5405, %r918, 2146435072;
	selp.f64 	%fd9557, 0d3FF0000000000000, %fd11170, %p5404;
	add.f64 	%fd4445, %fd4441, %fd9557;
	mov.f64 	%fd11171, %fd11202;
	@%p5405 bra 	$L__BB1_3659;
	setp.num.f64 	%p5406, %fd4324, %fd4324;
	@%p5406 bra 	$L__BB1_3657;
	mov.f64 	%fd9558, 0d4000000000000000;
	add.rn.f64 	%fd11171, %fd4324, %fd9558;
	bra.uni 	$L__BB1_3659;
$L__BB1_3657:
	setp.neu.f64 	%p5407, %fd4325, 0d7FF0000000000000;
	mov.f64 	%fd11171, %fd11202;
	@%p5407 bra 	$L__BB1_3659;
	setp.lt.s32 	%p5408, %r917, 0;
	setp.lt.s32 	%p5409, %r4274, 0;
	selp.b32 	%r7345, 0, 2146435072, %p5409;
	or.b32  	%r7346, %r7345, -2147483648;
	selp.b32 	%r7347, %r7346, %r7345, %p140;
	selp.b32 	%r7348, %r7347, %r7345, %p5408;
	mov.b32 	%r7349, 0;
	mov.b64 	%fd11171, {%r7349, %r7348};
$L__BB1_3659:
	setp.eq.f64 	%p5410, %fd4324, 0d3FF0000000000000;
	add.f64 	%fd9559, %fd11171, 0d3FF0000000000000;
	sqrt.rn.f64 	%fd9560, %fd9559;
	mul.f64 	%fd9561, %fd9560, 0d3FF8000000000000;
	selp.f64 	%fd4449, 0d4000F876CCDF6CDA, %fd9561, %p5410;
	{
	.reg .b32 %temp; 
	mov.b64 	{%temp, %r945}, %fd4449;
	}
	abs.f64 	%fd4450, %fd4449;
	{ // callseq 619, 0
	.param .b64 param0;
	st.param.f64 	[param0], %fd4450;
	.param .b64 param1;
	st.param.f64 	[param1], 0d4000000000000000;
	.param .b64 retval0;
	call.uni (retval0), 
	__internal_accurate_pow, 
	(
	param0, 
	param1
	);
	ld.param.f64 	%fd9562, [retval0];
	} // callseq 619
	setp.lt.s32 	%p5413, %r945, 0;
	neg.f64 	%fd9564, %fd9562;
	selp.f64 	%fd9565, %fd9564, %fd9562, %p5389;
	selp.f64 	%fd9566, %fd9565, %fd9562, %p5413;
	setp.eq.f64 	%p5414, %fd4449, 0d0000000000000000;
	selp.b32 	%r7351, %r945, 0, %p5389;
	or.b32  	%r7352, %r7351, 2146435072;
	selp.b32 	%r7353, %r7352, %r7351, %p5388;
	mov.b32 	%r7354, 0;
	mov.b64 	%fd9567, {%r7354, %r7353};
	selp.f64 	%fd11172, %fd9567, %fd9566, %p5414;
	add.f64 	%fd9568, %fd4449, 0d4000000000000000;
	{
	.reg .b32 %temp; 
	mov.b64 	{%temp, %r7355}, %fd9568;
	}
	and.b32  	%r7356, %r7355, 2146435072;
	setp.ne.s32 	%p5415, %r7356, 2146435072;
	@%p5415 bra 	$L__BB1_3664;
	setp.num.f64 	%p5416, %fd4449, %fd4449;
	@%p5416 bra 	$L__BB1_3662;
	mov.f64 	%fd9569, 0d4000000000000000;
	add.rn.f64 	%fd11172, %fd4449, %fd9569;
	bra.uni 	$L__BB1_3664;
$L__BB1_3662:
	setp.neu.f64 	%p5417, %fd4450, 0d7FF0000000000000;
	@%p5417 bra 	$L__BB1_3664;
	setp.lt.s32 	%p5419, %r4274, 0;
	selp.b32 	%r7357, 0, 2146435072, %p5419;
	or.b32  	%r7358, %r7357, -2147483648;
	selp.b32 	%r7359, %r7358, %r7357, %p140;
	selp.b32 	%r7360, %r7359, %r7357, %p5413;
	mov.b32 	%r7361, 0;
	mov.b64 	%fd11172, {%r7361, %r7360};
$L__BB1_3664:
	setp.eq.f64 	%p5420, %fd4449, 0d3FF0000000000000;
	selp.f64 	%fd9570, 0d3FF0000000000000, %fd11172, %p5420;
	mul.f64 	%fd9571, %fd4445, 0dC000000000000000;
	div.rn.f64 	%fd4455, %fd9571, %fd9570;
	fma.rn.f64 	%fd9572, %fd4455, 0d3FF71547652B82FE, 0d4338000000000000;
	{
	.reg .b32 %temp; 
	mov.b64 	{%r946, %temp}, %fd9572;
	}
	mov.f64 	%fd9573, 0dC338000000000000;
	add.rn.f64 	%fd9574, %fd9572, %fd9573;
	fma.rn.f64 	%fd9575, %fd9574, 0dBFE62E42FEFA39EF, %fd4455;
	fma.rn.f64 	%fd9576, %fd9574, 0dBC7ABC9E3B39803F, %fd9575;
	fma.rn.f64 	%fd9577, %fd9576, 0d3E5ADE1569CE2BDF, 0d3E928AF3FCA213EA;
	fma.rn.f64 	%fd9578, %fd9577, %fd9576, 0d3EC71DEE62401315;
	fma.rn.f64 	%fd9579, %fd9578, %fd9576, 0d3EFA01997C89EB71;
	fma.rn.f64 	%fd9580, %fd9579, %fd9576, 0d3F2A01A014761F65;
	fma.rn.f64 	%fd9581, %fd9580, %fd9576, 0d3F56C16C1852B7AF;
	fma.rn.f64 	%fd9582, %fd9581, %fd9576, 0d3F81111111122322;
	fma.rn.f64 	%fd9583, %fd9582, %fd9576, 0d3FA55555555502A1;
	fma.rn.f64 	%fd9584, %fd9583, %fd9576, 0d3FC5555555555511;
	fma.rn.f64 	%fd9585, %fd9584, %fd9576, 0d3FE000000000000B;
	fma.rn.f64 	%fd9586, %fd9585, %fd9576, 0d3FF0000000000000;
	fma.rn.f64 	%fd9587, %fd9586, %fd9576, 0d3FF0000000000000;
	{
	.reg .b32 %temp; 
	mov.b64 	{%r947, %temp}, %fd9587;
	}
	{
	.reg .b32 %temp; 
	mov.b64 	{%temp, %r948}, %fd9587;
	}
	shl.b32 	%r7362, %r946, 20;
	add.s32 	%r7363, %r7362, %r948;
	mov.b64 	%fd11173, {%r947, %r7363};
	{
	.reg .b32 %temp; 
	mov.b64 	{%temp, %r7364}, %fd4455;
	}
	mov.b32 	%f78, %r7364;
	abs.f32 	%f36, %f78;
	setp.lt.f32 	%p5421, %f36, 0f4086232B;
	@%p5421 bra 	$L__BB1_3667;
	setp.lt.f64 	%p5422, %fd4455, 0d0000000000000000;
	add.f64 	%fd9588, %fd4455, 0d7FF0000000000000;
	selp.f64 	%fd11173, 0d0000000000000000, %fd9588, %p5422;
	setp.geu.f32 	%p5423, %f36, 0f40874800;
	@%p5423 bra 	$L__BB1_3667;
	shr.u32 	%r7365, %r946, 31;
	add.s32 	%r7366, %r946, %r7365;
	shr.s32 	%r7367, %r7366, 1;
	shl.b32 	%r7368, %r7367, 20;
	add.s32 	%r7369, %r948, %r7368;
	mov.b64 	%fd9589, {%r947, %r7369};
	sub.s32 	%r7370, %r946, %r7367;
	shl.b32 	%r7371, %r7370, 20;
	add.s32 	%r7372, %r7371, 1072693248;
	mov.b32 	%r7373, 0;
	mov.b64 	%fd9590, {%r7373, %r7372};
	mul.f64 	%fd11173, %fd9590, %fd9589;
$L__BB1_3667:
	mul.f64 	%fd9591, %fd248, 0d3FE0000000000000;
	setp.geu.f64 	%p5424, %fd4248, %fd9591;
	mul.f64 	%fd9592, %fd4244, %fd4435;
	mul.f64 	%fd4460, %fd9592, %fd11173;
	@%p5424 bra 	$L__BB1_3696;
	ld.param.u32 	%r8018, [_Z13distributor_PdPdS_S_iii_param_5];
	setp.lt.s32 	%p5463, %r8018, 1;
	sub.f64 	%fd4461, %fd9591, %fd4248;
	mov.f64 	%fd11179, 0d0000000000000000;
	@%p5463 bra 	$L__BB1_3695;
	ld.param.u32 	%r8019, [_Z13distributor_PdPdS_S_iii_param_5];
	setp.eq.s32 	%p5464, %r8019, 1;
	{
	.reg .b32 %temp; 
	mov.b64 	{%temp, %r949}, %fd4461;
	}
	abs.f64 	%fd4462, %fd4461;
	mov.f64 	%fd11179, 0d0000000000000000;
	mov.b32 	%r8196, 0;
	@%p5464 bra 	$L__BB1_3686;
	mov.f64 	%fd11179, 0d0000000000000000;
	mov.b32 	%r8195, 0;
$L__BB1_3671:
	setp.neu.f64 	%p5465, %fd4461, 0d0000000000000000;
	setp.lt.s32 	%p5466, %r949, 0;
	mul.wide.u32 	%rd1224, %r8195, 8;
	add.s64 	%rd1225, %rd284, %rd1224;
	ld.f64 	%fd4464, [%rd1225];
	add.s32 	%r7443, %r8195, 1;
	cvt.rn.f64.u32 	%fd9635, %r7443;
	{
	.reg .b32 %temp; 
	mov.b64 	{%temp, %r951}, %fd9635;
	}
	shr.u32 	%r7444, %r951, 20;
	and.b32  	%r7445, %r7444, 2047;
	add.s32 	%r7446, %r7445, -1012;
	mov.b64 	%rd1226, %fd9635;
	shl.b64 	%rd1227, %rd1226, %r7446;
	setp.eq.s64 	%p5467, %rd1227, -9223372036854775808;
	{ // callseq 623, 0
	.param .b64 param0;
	st.param.f64 	[param0], %fd4462;
	.param .b64 param1;
	st.param.f64 	[param1], %fd9635;
	.param .b64 retval0;
	call.uni (retval0), 
	__internal_accurate_pow, 
	(
	param0, 
	param1
	);
	ld.param.f64 	%fd9636, [retval0];
	} // callseq 623
	and.pred  	%p244, %p5466, %p5467;
	neg.f64 	%fd9638, %fd9636;
	selp.f64 	%fd11176, %fd9638, %fd9636, %p244;
	@%p5465 bra 	$L__BB1_3673;
	cvt.rn.f64.u32 	%fd9639, %r7443;
	mov.b64 	%rd1229, %fd9639;
	shr.u32 	%r7448, %r951, 20;
	and.b32  	%r7449, %r7448, 2047;
	add.s32 	%r7450, %r7449, -1012;
	shl.b64 	%rd1230, %rd1229, %r7450;
	setp.eq.s64 	%p5468, %rd1230, -9223372036854775808;
	selp.b32 	%r7451, %r949, 0, %p5468;
	setp.lt.s32 	%p5469, %r951, 0;
	or.b32  	%r7452, %r7451, 2146435072;
	selp.b32 	%r7453, %r7452, %r7451, %p5469;
	mov.b32 	%r7454, 0;
	mov.b64 	%fd11176, {%r7454, %r7453};
$L__BB1_3673:
	add.s32 	%r7455, %r8195, 1;
	cvt.rn.f64.u32 	%fd9640, %r7455;
	add.f64 	%fd9641, %fd4461, %fd9640;
	{
	.reg .b32 %temp; 
	mov.b64 	{%temp, %r7456}, %fd9641;
	}
	and.b32  	%r7457, %r7456, 2146435072;
	setp.ne.s32 	%p5470, %r7457, 2146435072;
	@%p5470 bra 	$L__BB1_3678;
	setp.num.f64 	%p5471, %fd4461, %fd4461;
	@%p5471 bra 	$L__BB1_3676;
	add.rn.f64 	%fd11176, %fd4461, %fd9640;
	bra.uni 	$L__BB1_3678;
$L__BB1_3676:
	setp.neu.f64 	%p5472, %fd4462, 0d7FF0000000000000;
	@%p5472 bra 	$L__BB1_3678;
	setp.lt.s32 	%p5473, %r951, 0;
	selp.b32 	%r7458, 0, 2146435072, %p5473;
	and.b32  	%r7459, %r951, 2147483647;
	setp.ne.s32 	%p5474, %r7459, 1071644672;
	or.b32  	%r7460, %r7458, -2147483648;
	selp.b32 	%r7461, %r7460, %r7458, %p5474;
	selp.b32 	%r7462, %r7461, %r7458, %p244;
	mov.b32 	%r7463, 0;
	mov.b64 	%fd11176, {%r7463, %r7462};
$L__BB1_3678:
	setp.eq.f64 	%p5475, %fd4461, 0d3FF0000000000000;
	setp.neu.f64 	%p5476, %fd4461, 0d0000000000000000;
	setp.lt.s32 	%p5477, %r949, 0;
	selp.f64 	%fd9643, 0d3FF0000000000000, %fd11176, %p5475;
	add.s32 	%r7465, %r8195, 1;
	cvt.rn.f64.u32 	%fd9644, %r7465;
	div.rn.f64 	%fd9645, %fd4464, %fd9644;
	fma.rn.f64 	%fd4471, %fd9645, %fd9643, %fd11179;
	mul.wide.u32 	%rd1231, %r8195, 8;
	add.s64 	%rd1232, %rd284, %rd1231;
	ld.f64 	%fd4472, [%rd1232+8];
	add.s32 	%r8195, %r8195, 2;
	cvt.rn.f64.u32 	%fd9646, %r8195;
	{
	.reg .b32 %temp; 
	mov.b64 	{%temp, %r953}, %fd9646;
	}
	shr.u32 	%r7466, %r953, 20;
	and.b32  	%r7467, %r7466, 2047;
	add.s32 	%r7468, %r7467, -1012;
	mov.b64 	%rd1233, %fd9646;
	shl.b64 	%rd1234, %rd1233, %r7468;
	setp.eq.s64 	%p5478, %rd1234, -9223372036854775808;
	{ // callseq 624, 0
	.param .b64 param0;
	st.param.f64 	[param0], %fd4462;
	.param .b64 param1;
	st.param.f64 	[param1], %fd9646;
	.param .b64 retval0;
	call.uni (retval0), 
	__internal_accurate_pow, 
	(
	param0, 
	param1
	);
	ld.param.f64 	%fd9647, [retval0];
	} // callseq 624
	and.pred  	%p245, %p5477, %p5478;
	neg.f64 	%fd9649, %fd9647;
	selp.f64 	%fd11178, %fd9649, %fd9647, %p245;
	@%p5476 bra 	$L__BB1_3680;
	cvt.rn.f64.u32 	%fd9650, %r8195;
	mov.b64 	%rd1236, %fd9650;
	shl.b64 	%rd1237, %rd1236, %r7468;
	setp.eq.s64 	%p5479, %rd1237, -9223372036854775808;
	selp.b32 	%r7472, %r949, 0, %p5479;
	setp.lt.s32 	%p5480, %r953, 0;
	or.b32  	%r7473, %r7472, 2146435072;
	selp.b32 	%r7474, %r7473, %r7472, %p5480;
	mov.b32 	%r7475, 0;
	mov.b64 	%fd11178, {%r7475, %r7474};
$L__BB1_3680:
	cvt.rn.f64.u32 	%fd9651, %r8195;
	add.f64 	%fd9652, %fd4461, %fd9651;
	{
	.reg .b32 %temp; 
	mov.b64 	{%temp, %r7476}, %fd9652;
	}
	and.b32  	%r7477, %r7476, 2146435072;
	setp.ne.s32 	%p5481, %r7477, 2146435072;
	@%p5481 bra 	$L__BB1_3685;
	setp.nan.f64 	%p5482, %fd4461, %fd4461;
	@%p5482 bra 	$L__BB1_3684;
	setp.neu.f64 	%p5483, %fd4462, 0d7FF0000000000000;
	@%p5483 bra 	$L__BB1_3685;
	setp.lt.s32 	%p5484, %r953, 0;
	selp.b32 	%r7478, 0, 2146435072, %p5484;
	and.b32  	%r7479, %r953, 2147483647;
	setp.ne.s32 	%p5485, %r7479, 1071644672;
	or.b32  	%r7480, %r7478, -2147483648;
	selp.b32 	%r7481, %r7480, %r7478, %p5485;
	selp.b32 	%r7482, %r7481, %r7478, %p245;
	mov.b32 	%r7483, 0;
	mov.b64 	%fd11178, {%r7483, %r7482};
	bra.uni 	$L__BB1_3685;
$L__BB1_3684:
	add.rn.f64 	%fd11178, %fd4461, %fd9651;
$L__BB1_3685:
	ld.param.u32 	%r8020, [_Z13distributor_PdPdS_S_iii_param_5];
	selp.f64 	%fd9654, 0d3FF0000000000000, %fd11178, %p5475;
	cvt.rn.f64.u32 	%fd9655, %r8195;
	div.rn.f64 	%fd9656, %fd4472, %fd9655;
	fma.rn.f64 	%fd11179, %fd9656, %fd9654, %fd4471;
	and.b32  	%r8196, %r8020, 2147483646;
	setp.ne.s32 	%p5487, %r8195, %r8196;
	@%p5487 bra 	$L__BB1_3671;
$L__BB1_3686:
	ld.param.u32 	%r8021, [_Z13distributor_PdPdS_S_iii_param_5];
	and.b32  	%r7484, %r8021, 1;
	setp.eq.b32 	%p5488, %r7484, 1;
	not.pred 	%p5489, %p5488;
	@%p5489 bra 	$L__BB1_3695;
	setp.neu.f64 	%p5490, %fd4461, 0d0000000000000000;
	setp.lt.s32 	%p5491, %r949, 0;
	mul.wide.u32 	%rd1238, %r8196, 8;
	add.s64 	%rd1239, %rd284, %rd1238;
	ld.f64 	%fd4482, [%rd1239];
	add.s32 	%r7485, %r8196, 1;
	cvt.rn.f64.u32 	%fd9657, %r7485;
	{
	.reg .b32 %temp; 
	mov.b64 	{%temp, %r956}, %fd9657;
	}
	shr.u32 	%r7486, %r956, 20;
	and.b32  	%r7487, %r7486, 2047;
	add.s32 	%r7488, %r7487, -1012;
	mov.b64 	%rd1240, %fd9657;
	shl.b64 	%rd1241, %rd1240, %r7488;
	setp.eq.s64 	%p5492, %rd1241, -9223372036854775808;
	{ // callseq 625, 0
	.param .b64 param0;
	st.param.f64 	[param0], %fd4462;
	.param .b64 param1;
	st.param.f64 	[param1], %fd9657;
	.param .b64 retval0;
	call.uni (retval0), 
	__internal_accurate_pow, 
	(
	param0, 
	param1
	);
	ld.param.f64 	%fd9658, [retval0];
	} // callseq 625
	and.pred  	%p246, %p5491, %p5492;
	neg.f64 	%fd9660, %fd9658;
	selp.f64 	%fd11182, %fd9660, %fd9658, %p246;
	@%p5490 bra 	$L__BB1_3689;
	cvt.rn.f64.u32 	%fd9661, %r7485;
	mov.b64 	%rd1243, %fd9661;
	shr.u32 	%r7490, %r956, 20;
	and.b32  	%r7491, %r7490, 2047;
	add.s32 	%r7492, %r7491, -1012;
	shl.b64 	%rd1244, %rd1243, %r7492;
	setp.eq.s64 	%p5493, %rd1244, -9223372036854775808;
	selp.b32 	%r7493, %r949, 0, %p5493;
	setp.lt.s32 	%p5494, %r956, 0;
	or.b32  	%r7494, %r7493, 2146435072;
	selp.b32 	%r7495, %r7494, %r7493, %p5494;
	mov.b32 	%r7496, 0;
	mov.b64 	%fd11182, {%r7496, %r7495};
$L__BB1_3689:
	cvt.rn.f64.u32 	%fd9662, %r7485;
	add.f64 	%fd9663, %fd4461, %fd9662;
	{
	.reg .b32 %temp; 
	mov.b64 	{%temp, %r7498}, %fd9663;
	}
	and.b32  	%r7499, %r7498, 2146435072;
	setp.ne.s32 	%p5495, %r7499, 2146435072;
	@%p5495 bra 	$L__BB1_3694;
	setp.nan.f64 	%p5496, %fd4461, %fd4461;
	@%p5496 bra 	$L__BB1_3693;
	setp.neu.f64 	%p5497, %fd4462, 0d7FF0000000000000;
	@%p5497 bra 	$L__BB1_3694;
	setp.lt.s32 	%p5498, %r956, 0;
	selp.b32 	%r7500, 0, 2146435072, %p5498;
	and.b32  	%r7501, %r956, 2147483647;
	setp.ne.s32 	%p5499, %r7501, 1071644672;
	or.b32  	%r7502, %r7500, -2147483648;
	selp.b32 	%r7503, %r7502, %r7500, %p5499;
	selp.b32 	%r7504, %r7503, %r7500, %p246;
	mov.b32 	%r7505, 0;
	mov.b64 	%fd11182, {%r7505, %r7504};
	bra.uni 	$L__BB1_3694;
$L__BB1_3693:
	add.rn.f64 	%fd11182, %fd4461, %fd9662;
$L__BB1_3694:
	setp.eq.f64 	%p5500, %fd4461, 0d3FF0000000000000;
	selp.f64 	%fd9665, 0d3FF0000000000000, %fd11182, %p5500;
	div.rn.f64 	%fd9667, %fd4482, %fd9662;
	fma.rn.f64 	%fd11179, %fd9667, %fd9665, %fd11179;
$L__BB1_3695:
	ld.param.f64 	%fd10020, [_Z13distributor_PdPdS_S_iii_param_0];
	mul.f64 	%fd9668, %fd10020, 0d3FE0000000000000;
	sub.f64 	%fd11194, %fd9668, %fd11179;
	bra.uni 	$L__BB1_3724;
$L__BB1_3696:
	ld.param.u32 	%r8014, [_Z13distributor_PdPdS_S_iii_param_5];
	setp.lt.s32 	%p5425, %r8014, 1;
	fma.rn.f64 	%fd4492, %fd248, 0dBFE0000000000000, %fd4248;
	mov.f64 	%fd11189, 0d0000000000000000;
	@%p5425 bra 	$L__BB1_3723;
	ld.param.u32 	%r8015, [_Z13distributor_PdPdS_S_iii_param_5];
	setp.eq.s32 	%p5426, %r8015, 1;
	{
	.reg .b32 %temp; 
	mov.b64 	{%temp, %r957}, %fd4492;
	}
	abs.f64 	%fd4493, %fd4492;
	mov.f64 	%fd11189, 0d0000000000000000;
	mov.b32 	%r8198, 0;
	@%p5426 bra 	$L__BB1_3714;
	mov.f64 	%fd11189, 0d0000000000000000;
	mov.b32 	%r8197, 0;
$L__BB1_3699:
	setp.neu.f64 	%p5427, %fd4492, 0d0000000000000000;
	setp.lt.s32 	%p5428, %r957, 0;
	mul.wide.u32 	%rd1203, %r8197, 8;
	add.s64 	%rd1204, %rd284, %rd1203;
	ld.f64 	%fd4495, [%rd1204];
	add.s32 	%r7376, %r8197, 1;
	cvt.rn.f64.u32 	%fd9597, %r7376;
	{
	.reg .b32 %temp; 
	mov.b64 	{%temp, %r959}, %fd9597;
	}
	shr.u32 	%r7377, %r959, 20;
	and.b32  	%r7378, %r7377, 2047;
	add.s32 	%r7379, %r7378, -1012;
	mov.b64 	%rd1205, %fd9597;
	shl.b64 	%rd1206, %rd1205, %r7379;
	setp.eq.s64 	%p5429, %rd1206, -9223372036854775808;
	{ // callseq 620, 0
	.param .b64 param0;
	st.param.f64 	[param0], %fd4493;
	.param .b64 param1;
	st.param.f64 	[param1], %fd9597;
	.param .b64 retval0;
	call.uni (retval0), 
	__internal_accurate_pow, 
	(
	param0, 
	param1
	);
	ld.param.f64 	%fd9598, [retval0];
	} // callseq 620
	and.pred  	%p247, %p5428, %p5429;
	neg.f64 	%fd9600, %fd9598;
	selp.f64 	%fd11186, %fd9600, %fd9598, %p247;
	@%p5427 bra 	$L__BB1_3701;
	cvt.rn.f64.u32 	%fd9601, %r7376;
	mov.b64 	%rd1208, %fd9601;
	shr.u32 	%r7381, %r959, 20;
	and.b32  	%r7382, %r7381, 2047;
	add.s32 	%r7383, %r7382, -1012;
	shl.b64 	%rd1209, %rd1208, %r7383;
	setp.eq.s64 	%p5430, %rd1209, -9223372036854775808;
	selp.b32 	%r7384, %r957, 0, %p5430;
	setp.lt.s32 	%p5431, %r959, 0;
	or.b32  	%r7385, %r7384, 2146435072;
	selp.b32 	%r7386, %r7385, %r7384, %p5431;
	mov.b32 	%r7387, 0;
	mov.b64 	%fd11186, {%r7387, %r7386};
$L__BB1_3701:
	add.s32 	%r7388, %r8197, 1;
	cvt.rn.f64.u32 	%fd9602, %r7388;
	add.f64 	%fd9603, %fd4492, %fd9602;
	{
	.reg .b32 %temp; 
	mov.b64 	{%temp, %r7389}, %fd9603;
	}
	and.b32  	%r7390, %r7389, 2146435072;
	setp.ne.s32 	%p5432, %r7390, 2146435072;
	@%p5432 bra 	$L__BB1_3706;
	setp.num.f64 	%p5433, %fd4492, %fd4492;
	@%p5433 bra 	$L__BB1_3704;
	add.rn.f64 	%fd11186, %fd4492, %fd9602;
	bra.uni 	$L__BB1_3706;
$L__BB1_3704:
	setp.neu.f64 	%p5434, %fd4493, 0d7FF0000000000000;
	@%p5434 bra 	$L__BB1_3706;
	setp.lt.s32 	%p5435, %r959, 0;
	selp.b32 	%r7391, 0, 2146435072, %p5435;
	and.b32  	%r7392, %r959, 2147483647;
	setp.ne.s32 	%p5436, %r7392, 1071644672;
	or.b32  	%r7393, %r7391, -2147483648;
	selp.b32 	%r7394, %r7393, %r7391, %p5436;
	selp.b32 	%r7395, %r7394, %r7391, %p247;
	mov.b32 	%r7396, 0;
	mov.b64 	%fd11186, {%r7396, %r7395};
$L__BB1_3706:
	setp.eq.f64 	%p5437, %fd4492, 0d3FF0000000000000;
	setp.neu.f64 	%p5438, %fd4492, 0d0000000000000000;
	setp.lt.s32 	%p5439, %r957, 0;
	selp.f64 	%fd9605, 0d3FF0000000000000, %fd11186, %p5437;
	add.s32 	%r7398, %r8197, 1;
	cvt.rn.f64.u32 	%fd9606, %r7398;
	div.rn.f64 	%fd9607, %fd4495, %fd9606;
	fma.rn.f64 	%fd4502, %fd9607, %fd9605, %fd11189;
	mul.wide.u32 	%rd1210, %r8197, 8;
	add.s64 	%rd1211, %rd284, %rd1210;
	ld.f64 	%fd4503, [%rd1211+8];
	add.s32 	%r8197, %r8197, 2;
	cvt.rn.f64.u32 	%fd9608, %r8197;
	{
	.reg .b32 %temp; 
	mov.b64 	{%temp, %r961}, %fd9608;
	}
	shr.u32 	%r7399, %r961, 20;
	and.b32  	%r7400, %r7399, 2047;
	add.s32 	%r7401, %r7400, -1012;
	mov.b64 	%rd1212, %fd9608;
	shl.b64 	%rd1213, %rd1212, %r7401;
	setp.eq.s64 	%p5440, %rd1213, -9223372036854775808;
	{ // callseq 621, 0
	.param .b64 param0;
	st.param.f64 	[param0], %fd4493;
	.param .b64 param1;
	st.param.f64 	[param1], %fd9608;
	.param .b64 retval0;
	call.uni (retval0), 
	__internal_accurate_pow, 
	(
	param0, 
	param1
	);
	ld.param.f64 	%fd9609, [retval0];
	} // callseq 621
	and.pred  	%p248, %p5439, %p5440;
	neg.f64 	%fd9611, %fd9609;
	selp.f64 	%fd11188, %fd9611, %fd9609, %p248;
	@%p5438 bra 	$L__BB1_3708;
	cvt.rn.f64.u32 	%fd9612, %r8197;
	mov.b64 	%rd1215, %fd9612;
	shl.b64 	%rd1216, %rd1215, %r7401;
	setp.eq.s64 	%p5441, %rd1216, -9223372036854775808;
	selp.b32 	%r7405, %r957, 0, %p5441;
	setp.lt.s32 	%p5442, %r961, 0;
	or.b32  	%r7406, %r7405, 2146435072;
	selp.b32 	%r7407, %r7406, %r7405, %p5442;
	mov.b32 	%r7408, 0;
	mov.b64 	%fd11188, {%r7408, %r7407};
$L__BB1_3708:
	cvt.rn.f64.u32 	%fd9613, %r8197;
	add.f64 	%fd9614, %fd4492, %fd9613;
	{
	.reg .b32 %temp; 
	mov.b64 	{%temp, %r7409}, %fd9614;
	}
	and.b32  	%r7410, %r7409, 2146435072;
	setp.ne.s32 	%p5443, %r7410, 2146435072;
	@%p5443 bra 	$L__BB1_3713;
	setp.nan.f64 	%p5444, %fd4492, %fd4492;
	@%p5444 bra 	$L__BB1_3712;
	setp.neu.f64 	%p5445, %fd4493, 0d7FF0000000000000;
	@%p5445 bra 	$L__BB1_3713;
	setp.lt.s32 	%p5446, %r961, 0;
	selp.b32 	%r7411, 0, 2146435072, %p5446;
	and.b32  	%r7412, %r961, 2147483647;
	setp.ne.s32 	%p5447, %r7412, 1071644672;
	or.b32  	%r7413, %r7411, -2147483648;
	selp.b32 	%r7414, %r7413, %r7411, %p5447;
	selp.b32 	%r7415, %r7414, %r7411, %p248;
	mov.b32 	%r7416, 0;
	mov.b64 	%fd11188, {%r7416, %r7415};
	bra.uni 	$L__BB1_3713;
$L__BB1_3712:
	add.rn.f64 	%fd11188, %fd4492, %fd9613;
$L__BB1_3713:
	ld.param.u32 	%r8016, [_Z13distributor_PdPdS_S_iii_param_5];
	selp.f64 	%fd9616, 0d3FF0000000000000, %fd11188, %p5437;
	cvt.rn.f64.u32 	%fd9617, %r8197;
	div.rn.f64 	%fd9618, %fd4503, %fd9617;
	fma.rn.f64 	%fd11189, %fd9618, %fd9616, %fd4502;
	and.b32  	%r8198, %r8016, 2147483646;
	setp.ne.s32 	%p5449, %r8197, %r8198;
	@%p5449 bra 	$L__BB1_3699;
$L__BB1_3714:
	ld.param.u32 	%r8017, [_Z13distributor_PdPdS_S_iii_param_5];
	and.b32  	%r7417, %r8017, 1;
	setp.eq.b32 	%p5450, %r7417, 1;
	not.pred 	%p5451, %p5450;
	@%p5451 bra 	$L__BB1_3723;
	setp.neu.f64 	%p5452, %fd4492, 0d0000000000000000;
	setp.lt.s32 	%p5453, %r957, 0;
	mul.wide.u32 	%rd1217, %r8198, 8;
	add.s64 	%rd1218, %rd284, %rd1217;
	ld.f64 	%fd4513, [%rd1218];
	add.s32 	%r7418, %r8198, 1;
	cvt.rn.f64.u32 	%fd9619, %r7418;
	{
	.reg .b32 %temp; 
	mov.b64 	{%temp, %r964}, %fd9619;
	}
	shr.u32 	%r7419, %r964, 20;
	and.b32  	%r7420, %r7419, 2047;
	add.s32 	%r7421, %r7420, -1012;
	mov.b64 	%rd1219, %fd9619;
	shl.b64 	%rd1220, %rd1219, %r7421;
	setp.eq.s64 	%p5454, %rd1220, -9223372036854775808;
	{ // callseq 622, 0
	.param .b64 param0;
	st.param.f64 	[param0], %fd4493;
	.param .b64 param1;
	st.param.f64 	[param1], %fd9619;
	.param .b64 retval0;
	call.uni (retval0), 
	__internal_accurate_pow, 
	(
	param0, 
	param1
	);
	ld.param.f64 	%fd9620, [retval0];
	} // callseq 622
	and.pred  	%p249, %p5453, %p5454;
	neg.f64 	%fd9622, %fd9620;
	selp.f64 	%fd11192, %fd9622, %fd9620, %p249;
	@%p5452 bra 	$L__BB1_3717;
	cvt.rn.f64.u32 	%fd9623, %r7418;
	mov.b64 	%rd1222, %fd9623;
	shr.u32 	%r7423, %r964, 20;
	and.b32  	%r7424, %r7423, 2047;
	add.s32 	%r7425, %r7424, -1012;
	shl.b64 	%rd1223, %rd1222, %r7425;
	setp.eq.s64 	%p5455, %rd1223, -9223372036854775808;
	selp.b32 	%r7426, %r957, 0, %p5455;
	setp.lt.s32 	%p5456, %r964, 0;
	or.b32  	%r7427, %r7426, 2146435072;
	selp.b32 	%r7428, %r7427, %r7426, %p5456;
	mov.b32 	%r7429, 0;
	mov.b64 	%fd11192, {%r7429, %r7428};
$L__BB1_3717:
	cvt.rn.f64.u32 	%fd9624, %r7418;
	add.f64 	%fd9625, %fd4492, %fd9624;
	{
	.reg .b32 %temp; 
	mov.b64 	{%temp, %r7431}, %fd9625;
	}
	and.b32  	%r7432, %r7431, 2146435072;
	setp.ne.s32 	%p5457, %r7432, 2146435072;
	@%p5457 bra 	$L__BB1_3722;
	setp.nan.f64 	%p5458, %fd4492, %fd4492;
	@%p5458 bra 	$L__BB1_3721;
	setp.neu.f64 	%p5459, %fd4493, 0d7FF0000000000000;
	@%p5459 bra 	$L__BB1_3722;
	setp.lt.s32 	%p5460, %r964, 0;
	selp.b32 	%r7433, 0, 2146435072, %p5460;
	and.b32  	%r7434, %r964, 2147483647;
	setp.ne.s32 	%p5461, %r7434, 1071644672;
	or.b32  	%r7435, %r7433, -2147483648;
	selp.b32 	%r7436, %r7435, %r7433, %p5461;
	selp.b32 	%r7437, %r7436, %r7433, %p249;
	mov.b32 	%r7438, 0;
	mov.b64 	%fd11192, {%r7438, %r7437};
	bra.uni 	$L__BB1_3722;
$L__BB1_3721:
	add.rn.f64 	%fd11192, %fd4492, %fd9624;
$L__BB1_3722:
	setp.eq.f64 	%p5462, %fd4492, 0d3FF0000000000000;
	selp.f64 	%fd9627, 0d3FF0000000000000, %fd11192, %p5462;
	div.rn.f64 	%fd9629, %fd4513, %fd9624;
	fma.rn.f64 	%fd11189, %fd9629, %fd9627, %fd11189;
$L__BB1_3723:
	ld.param.f64 	%fd10019, [_Z13distributor_PdPdS_S_iii_param_0];
	fma.rn.f64 	%fd11194, %fd10019, 0d3FE0000000000000, %fd11189;
$L__BB1_3724:
	setp.ne.s32 	%p5501, %r918, 2146435072;
	sub.f64 	%fd4524, %fd4242, %fd11194;
	mov.f64 	%fd11195, %fd11202;
	@%p5501 bra 	$L__BB1_3729;
	setp.num.f64 	%p5502, %fd4324, %fd4324;
	@%p5502 bra 	$L__BB1_3727;
	mov.f64 	%fd9669, 0d4000000000000000;
	add.rn.f64 	%fd11195, %fd4324, %fd9669;
	bra.uni 	$L__BB1_3729;
$L__BB1_3727:
	setp.neu.f64 	%p5503, %fd4325, 0d7FF0000000000000;
	mov.f64 	%fd11195, %fd11202;
	@%p5503 bra 	$L__BB1_3729;
	setp.lt.s32 	%p5504, %r917, 0;
	setp.lt.s32 	%p5505, %r4274, 0;
	selp.b32 	%r7508, 0, 2146435072, %p5505;
	or.b32  	%r7509, %r7508, -2147483648;
	selp.b32 	%r7510, %r7509, %r7508, %p140;
	selp.b32 	%r7511, %r7510, %r7508, %p5504;
	mov.b32 	%r7512, 0;
	mov.b64 	%fd11195, {%r7512, %r7511};
$L__BB1_3729:
	setp.eq.f64 	%p5506, %fd4324, 0d3FF0000000000000;
	setp.lt.s32 	%p5507, %r536, 0;
	and.b32  	%r7513, %r536, 2146435072;
	setp.eq.s32 	%p5508, %r7513, 1072693248;
	add.f64 	%fd9670, %fd11195, 0d3FF0000000000000;
	sqrt.rn.f64 	%fd9671, %fd9670;
	mul.f64 	%fd9672, %fd9671, 0d3FF8000000000000;
	selp.f64 	%fd4528, 0d4000F876CCDF6CDA, %fd9672, %p5506;
	mov.f64 	%fd9673, 0d3FF8000000000000;
	div.rn.f64 	%fd4529, %fd9673, %fd4528;
	{
	.reg .b32 %temp; 
	mov.b64 	{%temp, %r965}, %fd4529;
	}
	abs.f64 	%fd4530, %fd4529;
	{ // callseq 626, 0
	.param .b64 param0;
	st.param.f64 	[param0], %fd4530;
	.param .b64 param1;
	st.param.f64 	[param1], 0d4010000000000000;
	.param .b64 retval0;
	call.uni (retval0), 
	__internal_accurate_pow, 
	(
	param0, 
	param1
	);
	ld.param.f64 	%fd9674, [retval0];
	} // callseq 626
	setp.lt.s32 	%p5509, %r965, 0;
	neg.f64 	%fd9676, %fd9674;
	selp.f64 	%fd9677, %fd9676, %fd9674, %p5508;
	selp.f64 	%fd9678, %fd9677, %fd9674, %p5509;
	setp.eq.f64 	%p5510, %fd4529, 0d0000000000000000;
	selp.b32 	%r7514, %r965, 0, %p5508;
	or.b32  	%r7515, %r7514, 2146435072;
	selp.b32 	%r7516, %r7515, %r7514, %p5507;
	mov.b32 	%r7517, 0;
	mov.b64 	%fd9679, {%r7517, %r7516};
	selp.f64 	%fd11196, %fd9679, %fd9678, %p5510;
	add.f64 	%fd9680, %fd4529, 0d4010000000000000;
	{
	.reg .b32 %temp; 
	mov.b64 	{%temp, %r7518}, %fd9680;
	}
	and.b32  	%r7519, %r7518, 2146435072;
	setp.ne.s32 	%p5511, %r7519, 2146435072;
	@%p5511 bra 	$L__BB1_3734;
	setp.num.f64 	%p5512, %fd4529, %fd4529;
	@%p5512 bra 	$L__BB1_3732;
	mov.f64 	%fd9681, 0d4010000000000000;
	add.rn.f64 	%fd11196, %fd4529, %fd9681;
	bra.uni 	$L__BB1_3734;
$L__BB1_3732:
	setp.neu.f64 	%p5513, %fd4530, 0d7FF0000000000000;
	@%p5513 bra 	$L__BB1_3734;
	setp.lt.s32 	%p5514, %r965, 0;
	setp.eq.s32 	%p5515, %r7513, 1072693248;
	and.b32  	%r7521, %r536, 2147483647;
	setp.ne.s32 	%p5516, %r7521, 1071644672;
	setp.lt.s32 	%p5517, %r536, 0;
	selp.b32 	%r7522, 0, 2146435072, %p5517;
	or.b32  	%r7523, %r7522, -2147483648;
	selp.b32 	%r7524, %r7523, %r7522, %p5516;
	selp.b32 	%r7525, %r7524, %r7522, %p5515;
	selp.b32 	%r7526, %r7525, %r7522, %p5514;
	mov.b32 	%r7527, 0;
	mov.b64 	%fd11196, {%r7527, %r7526};
$L__BB1_3734:
	setp.lt.s32 	%p5518, %r4274, 0;
	and.b32  	%r7528, %r4274, 2146435072;
	setp.eq.s32 	%p5519, %r7528, 1062207488;
	setp.eq.f64 	%p5520, %fd4529, 0d3FF0000000000000;
	add.f64 	%fd9682, %fd11196, %fd11196;
	selp.f64 	%fd9683, 0d4000000000000000, %fd9682, %p5520;
	div.rn.f64 	%fd9684, %fd4246, %fd2502;
	mul.f64 	%fd4535, %fd9683, %fd9684;
	{
	.reg .b32 %temp; 
	mov.b64 	{%temp, %r966}, %fd4524;
	}
	abs.f64 	%fd4536, %fd4524;
	{ // callseq 627, 0
	.param .b64 param0;
	st.param.f64 	[param0], %fd4536;
	.param .b64 param1;
	st.param.f64 	[param1], 0d4000000000000000;
	.param .b64 retval0;
	call.uni (retval0), 
	__internal_accurate_pow, 
	(
	param0, 
	param1
	);
	ld.param.f64 	%fd9685, [retval0];
	} // callseq 627
	setp.lt.s32 	%p5521, %r966, 0;
	neg.f64 	%fd9687, %fd9685;
	selp.f64 	%fd9688, %fd9687, %fd9685, %p5519;
	selp.f64 	%fd9689, %fd9688, %fd9685, %p5521;
	setp.eq.f64 	%p5522, %fd4524, 0d0000000000000000;
	selp.b32 	%r7529, %r966, 0, %p5519;
	or.b32  	%r7530, %r7529, 2146435072;
	selp.b32 	%r7531, %r7530, %r7529, %p5518;
	mov.b32 	%r7532, 0;
	mov.b64 	%fd9690, {%r7532, %r7531};
	selp.f64 	%fd11200, %fd9690, %fd9689, %p5522;
	add.f64 	%fd9691, %fd4524, 0d4000000000000000;
	{
	.reg .b32 %temp; 
	mov.b64 	{%temp, %r7533}, %fd9691;
	}
	and.b32  	%r967, %r7533, 2146435072;
	setp.ne.s32 	%p5523, %r967, 2146435072;
	mov.f64 	%fd11197, %fd11200;
	@%p5523 bra 	$L__BB1_3739;
	setp.num.f64 	%p5524, %fd4524, %fd4524;
	@%p5524 bra 	$L__BB1_3737;
	mov.f64 	%fd9692, 0d4000000000000000;
	add.rn.f64 	%fd11197, %fd4524, %fd9692;
	bra.uni 	$L__BB1_3739;
$L__BB1_3737:
	setp.neu.f64 	%p5525, %fd4536, 0d7FF0000000000000;
	mov.f64 	%fd11197, %fd11200;
	@%p5525 bra 	$L__BB1_3739;
	selp.b32 	%r7534, 0, 2146435072, %p5518;
	or.b32  	%r7535, %r7534, -2147483648;
	selp.b32 	%r7536, %r7535, %r7534, %p140;
	selp.b32 	%r7537, %r7536, %r7534, %p5521;
	mov.b32 	%r7538, 0;
	mov.b64 	%fd11197, {%r7538, %r7537};
$L__BB1_3739:
	setp.ne.s32 	%p5528, %r922, 2146435072;
	mov.f64 	%fd11198, %fd11201;
	@%p5528 bra 	$L__BB1_3744;
	setp.num.f64 	%p5529, %fd4244, %fd4244;
	@%p5529 bra 	$L__BB1_3742;
	mov.f64 	%fd9693, 0d4000000000000000;
	add.rn.f64 	%fd11198, %fd4244, %fd9693;
	bra.uni 	$L__BB1_3744;
$L__BB1_3742:
	setp.neu.f64 	%p5530, %fd4343, 0d7FF0000000000000;
	mov.f64 	%fd11198, %fd11201;
	@%p5530 bra 	$L__BB1_3744;
	setp.lt.s32 	%p5531, %r921, 0;
	selp.b32 	%r7539, 0, 2146435072, %p5518;
	or.b32  	%r7540, %r7539, -2147483648;
	selp.b32 	%r7541, %r7540, %r7539, %p140;
	selp.b32 	%r7542, %r7541, %r7539, %p5531;
	mov.b32 	%r7543, 0;
	mov.b64 	%fd11198, {%r7543, %r7542};
$L__BB1_3744:
	setp.eq.f64 	%p5533, %fd4244, 0d3FF0000000000000;
	and.b32  	%r7544, %r4274, 2146435072;
	setp.eq.s32 	%p5535, %r7544, 1062207488;
	selp.f64 	%fd9694, 0d3FF0000000000000, %fd11198, %p5533;
	setp.eq.f64 	%p5536, %fd4524, 0d3FF0000000000000;
	selp.f64 	%fd9695, 0d3FF0000000000000, %fd11197, %p5536;
	add.f64 	%fd4544, %fd9695, %fd9694;
	{
	.reg .b32 %temp; 
	mov.b64 	{%temp, %r968}, %fd4528;
	}
	abs.f64 	%fd4545, %fd4528;
	{ // callseq 628, 0
	.param .b64 param0;
	st.param.f64 	[param0], %fd4545;
	.param .b64 param1;
	st.param.f64 	[param1], 0d4000000000000000;
	.param .b64 retval0;
	call.uni (retval0), 
	__internal_accurate_pow, 
	(
	param0, 
	param1
	);
	ld.param.f64 	%fd9696, [retval0];
	} // callseq 628
	setp.lt.s32 	%p5537, %r968, 0;
	neg.f64 	%fd9698, %fd9696;
	selp.f64 	%fd9699, %fd9698, %fd9696, %p5535;
	selp.f64 	%fd9700, %fd9699, %fd9696, %p5537;
	setp.eq.f64 	%p5538, %fd4528, 0d0000000000000000;
	selp.b32 	%r7545, %r968, 0, %p5535;
	or.b32  	%r7546, %r7545, 2146435072;
	selp.b32 	%r7547, %r7546, %r7545, %p5518;
	mov.b32 	%r7548, 0;
	mov.b64 	%fd9701, {%r7548, %r7547};
	selp.f64 	%fd11199, %fd9701, %fd9700, %p5538;
	add.f64 	%fd9702, %fd4528, 0d4000000000000000;
	{
	.reg .b32 %temp; 
	mov.b64 	{%temp, %r7549}, %fd9702;
	}
	and.b32  	%r7550, %r7549, 2146435072;
	setp.ne.s32 	%p5539, %r7550, 2146435072;
	@%p5539 bra 	$L__BB1_3749;
	setp.num.f64 	%p5540, %fd4528, %fd4528;
	@%p5540 bra 	$L__BB1_3747;
	mov.f64 	%fd9703, 0d4000000000000000;
	add.rn.f64 	%fd11199, %fd4528, %fd9703;
	bra.uni 	$L__BB1_3749;
$L__BB1_3747:
	setp.neu.f64 	%p5541, %fd4545, 0d7FF0000000000000;
	@%p5541 bra 	$L__BB1_3749;
	setp.lt.s32 	%p5542, %r968, 0;
	setp.lt.s32 	%p5543, %r4274, 0;
	selp.b32 	%r7551, 0, 2146435072, %p5543;
	or.b32  	%r7552, %r7551, -2147483648;
	selp.b32 	%r7553, %r7552, %r7551, %p140;
	selp.b32 	%r7554, %r7553, %r7551, %p5542;
	mov.b32 	%r7555, 0;
	mov.b64 	%fd11199, {%r7555, %r7554};
$L__BB1_3749:
	setp.ne.s32 	%p5544, %r967, 2146435072;
	setp.eq.f64 	%p5545, %fd4528, 0d3FF0000000000000;
	selp.f64 	%fd9704, 0d3FF0000000000000, %fd11199, %p5545;
	div.rn.f64 	%fd9705, %fd4544, %fd9704;
	add.f64 	%fd9706, %fd9705, %fd9705;
	mov.f64 	%fd9707, 0d3FF0000000000000;
	sub.f64 	%fd9708, %fd9707, %fd9706;
	mul.f64 	%fd4550, %fd4535, %fd9708;
	@%p5544 bra 	$L__BB1_3754;
	setp.num.f64 	%p5546, %fd4524, %fd4524;
	@%p5546 bra 	$L__BB1_3752;
	mov.f64 	%fd9709, 0d4000000000000000;
	add.rn.f64 	%fd11200, %fd4524, %fd9709;
	bra.uni 	$L__BB1_3754;
$L__BB1_3752:
	setp.neu.f64 	%p5547, %fd4536, 0d7FF0000000000000;
	@%p5547 bra 	$L__BB1_3754;
	setp.lt.s32 	%p5548, %r966, 0;
	setp.lt.s32 	%p5549, %r4274, 0;
	selp.b32 	%r7556, 0, 2146435072, %p5549;
	or.b32  	%r7557, %r7556, -2147483648;
	selp.b32 	%r7558, %r7557, %r7556, %p140;
	selp.b32 	%r7559, %r7558, %r7556, %p5548;
	mov.b32 	%r7560, 0;
	mov.b64 	%fd11200, {%r7560, %r7559};
$L__BB1_3754:
	setp.lt.s32 	%p5550, %r4274, 0;
	selp.b32 	%r969, 0, 2146435072, %p5550;
	setp.ne.s32 	%p5552, %r922, 2146435072;
	selp.f64 	%fd4554, 0d3FF0000000000000, %fd11200, %p5536;
	@%p5552 bra 	$L__BB1_3759;
	setp.num.f64 	%p5553, %fd4244, %fd4244;
	@%p5553 bra 	$L__BB1_3757;
	mov.f64 	%fd9710, 0d4000000000000000;
	add.rn.f64 	%fd11201, %fd4244, %fd9710;
	bra.uni 	$L__BB1_3759;
$L__BB1_3757:
	setp.neu.f64 	%p5554, %fd4343, 0d7FF0000000000000;
	@%p5554 bra 	$L__BB1_3759;
	setp.lt.s32 	%p5555, %r921, 0;
	or.b32  	%r7561, %r969, -2147483648;
	selp.b32 	%r7562, %r7561, %r969, %p140;
	selp.b32 	%r7563, %r7562, %r969, %p5555;
	mov.b32 	%r7564, 0;
	mov.b64 	%fd11201, {%r7564, %r7563};
$L__BB1_3759:
	setp.ne.s32 	%p5557, %r918, 2146435072;
	selp.f64 	%fd9711, 0d3FF0000000000000, %fd11201, %p5533;
	add.f64 	%fd4558, %fd4554, %fd9711;
	@%p5557 bra 	$L__BB1_3764;
	setp.num.f64 	%p5558, %fd4324, %fd4324;
	@%p5558 bra 	$L__BB1_3762;
	mov.f64 	%fd9712, 0d4000000000000000;
	add.rn.f64 	%fd11202, %fd4324, %fd9712;
	bra.uni 	$L__BB1_3764;
$L__BB1_3762:
	setp.neu.f64 	%p5559, %fd4325, 0d7FF0000000000000;
	@%p5559 bra 	$L__BB1_3764;
	setp.lt.s32 	%p5560, %r917, 0;
	or.b32  	%r7565, %r969, -2147483648;
	selp.b32 	%r7566, %r7565, %r969, %p140;
	selp.b32 	%r7567, %r7566, %r969, %p5560;
	mov.b32 	%r7568, 0;
	mov.b64 	%fd11202, {%r7568, %r7567};
$L__BB1_3764:
	setp.eq.f64 	%p5561, %fd4324, 0d3FF0000000000000;
	setp.lt.s32 	%p5562, %r4274, 0;
	setp.eq.s32 	%p5563, %r7544, 1062207488;
	add.f64 	%fd9713, %fd11202, 0d3FF0000000000000;
	sqrt.rn.f64 	%fd9714, %fd9713;
	mul.f64 	%fd9715, %fd9714, 0d3FF8000000000000;
	selp.f64 	%fd4562, 0d4000F876CCDF6CDA, %fd9715, %p5561;
	{
	.reg .b32 %temp; 
	mov.b64 	{%temp, %r970}, %fd4562;
	}
	abs.f64 	%fd4563, %fd4562;
	{ // callseq 629, 0
	.param .b64 param0;
	st.param.f64 	[param0], %fd4563;
	.param .b64 param1;
	st.param.f64 	[param1], 0d4000000000000000;
	.param .b64 retval0;
	call.uni (retval0), 
	__internal_accurate_pow, 
	(
	param0, 
	param1
	);
	ld.param.f64 	%fd9716, [retval0];
	} // callseq 629
	setp.lt.s32 	%p5564, %r970, 0;
	neg.f64 	%fd9718, %fd9716;
	selp.f64 	%fd9719, %fd9718, %fd9716, %p5563;
	selp.f64 	%fd9720, %fd9719, %fd9716, %p5564;
	setp.eq.f64 	%p5565, %fd4562, 0d0000000000000000;
	selp.b32 	%r7570, %r970, 0, %p5563;
	or.b32  	%r7571, %r7570, 2146435072;
	selp.b32 	%r7572, %r7571, %r7570, %p5562;
	mov.b32 	%r7573, 0;
	mov.b64 	%fd9721, {%r7573, %r7572};
	selp.f64 	%fd11203, %fd9721, %fd9720, %p5565;
	add.f64 	%fd9722, %fd4562, 0d4000000000000000;
	{
	.reg .b32 %temp; 
	mov.b64 	{%temp, %r7574}, %fd9722;
	}
	and.b32  	%r7575, %r7574, 2146435072;
	setp.ne.s32 	%p5566, %r7575, 2146435072;
	@%p5566 bra 	$L__BB1_3769;
	setp.num.f64 	%p5567, %fd4562, %fd4562;
	@%p5567 bra 	$L__BB1_3767;
	mov.f64 	%fd9723, 0d4000000000000000;
	add.rn.f64 	%fd11203, %fd4562, %fd9723;
	bra.uni 	$L__BB1_3769;
$L__BB1_3767:
	setp.neu.f64 	%p5568, %fd4563, 0d7FF0000000000000;
	@%p5568 bra 	$L__BB1_3769;
	setp.lt.s32 	%p5569, %r970, 0;
	or.b32  	%r7576, %r969, -2147483648;
	selp.b32 	%r7577, %r7576, %r969, %p140;
	selp.b32 	%r7578, %r7577, %r969, %p5569;
	mov.b32 	%r7579, 0;
	mov.b64 	%fd11203, {%r7579, %r7578};
$L__BB1_3769:
	setp.eq.f64 	%p5570, %fd4562, 0d3FF0000000000000;
	selp.f64 	%fd9724, 0d3FF0000000000000, %fd11203, %p5570;
	mul.f64 	%fd9725, %fd4558, 0dC000000000000000;
	div.rn.f64 	%fd4568, %fd9725, %fd9724;
	fma.rn.f64 	%fd9726, %fd4568, 0d3FF71547652B82FE, 0d4338000000000000;
	{
	.reg .b32 %temp; 
	mov.b64 	{%r971, %temp}, %fd9726;
	}
	mov.f64 	%fd9727, 0dC338000000000000;
	add.rn.f64 	%fd9728, %fd9726, %fd9727;
	fma.rn.f64 	%fd9729, %fd9728, 0dBFE62E42FEFA39EF, %fd4568;
	fma.rn.f64 	%fd9730, %fd9728, 0dBC7ABC9E3B39803F, %fd9729;
	fma.rn.f64 	%fd9731, %fd9730, 0d3E5ADE1569CE2BDF, 0d3E928AF3FCA213EA;
	fma.rn.f64 	%fd9732, %fd9731, %fd9730, 0d3EC71DEE62401315;
	fma.rn.f64 	%fd9733, %fd9732, %fd9730, 0d3EFA01997C89EB71;
	fma.rn.f64 	%fd9734, %fd9733, %fd9730, 0d3F2A01A014761F65;
	fma.rn.f64 	%fd9735, %fd9734, %fd9730, 0d3F56C16C1852B7AF;
	fma.rn.f64 	%fd9736, %fd9735, %fd9730, 0d3F81111111122322;
	fma.rn.f64 	%fd9737, %fd9736, %fd9730, 0d3FA55555555502A1;
	fma.rn.f64 	%fd9738, %fd9737, %fd9730, 0d3FC5555555555511;
	fma.rn.f64 	%fd9739, %fd9738, %fd9730, 0d3FE000000000000B;
	fma.rn.f64 	%fd9740, %fd9739, %fd9730, 0d3FF0000000000000;
	fma.rn.f64 	%fd9741, %fd9740, %fd9730, 0d3FF0000000000000;
	{
	.reg .b32 %temp; 
	mov.b64 	{%r972, %temp}, %fd9741;
	}
	{
	.reg .b32 %temp; 
	mov.b64 	{%temp, %r973}, %fd9741;
	}
	shl.b32 	%r7580, %r971, 20;
	add.s32 	%r7581, %r7580, %r973;
	mov.b64 	%fd11204, {%r972, %r7581};
	{
	.reg .b32 %temp; 
	mov.b64 	{%temp, %r7582}, %fd4568;
	}
	mov.b32 	%f79, %r7582;
	abs.f32 	%f37, %f79;
	setp.lt.f32 	%p5571, %f37, 0f4086232B;
	@%p5571 bra 	$L__BB1_3772;
	setp.lt.f64 	%p5572, %fd4568, 0d0000000000000000;
	add.f64 	%fd9742, %fd4568, 0d7FF0000000000000;
	selp.f64 	%fd11204, 0d0000000000000000, %fd9742, %p5572;
	setp.geu.f32 	%p5573, %f37, 0f40874800;
	@%p5573 bra 	$L__BB1_3772;
	shr.u32 	%r7583, %r971, 31;
	add.s32 	%r7584, %r971, %r7583;
	shr.s32 	%r7585, %r7584, 1;
	shl.b32 	%r7586, %r7585, 20;
	add.s32 	%r7587, %r973, %r7586;
	mov.b64 	%fd9743, {%r972, %r7587};
	sub.s32 	%r7588, %r971, %r7585;
	shl.b32 	%r7589, %r7588, 20;
	add.s32 	%r7590, %r7589, 1072693248;
	mov.b32 	%r7591, 0;
	mov.b64 	%fd9744, {%r7591, %r7590};
	mul.f64 	%fd11204, %fd9744, %fd9743;
$L__BB1_3772:
	mul.f64 	%fd9745, %fd2511, %fd4238;
	mul.f64 	%fd9746, %fd2511, %fd4240;
	mul.f64 	%fd9747, %fd2511, %fd4236;
	mul.f64 	%fd9748, %fd4550, %fd11204;
	mul.f64 	%fd9749, %fd9748, 0dBFD87DB97BC71F63;
	mul.f64 	%fd9750, %fd9745, 0d3FD199999999999A;
	sub.f64 	%fd9751, %fd4243, %fd9750;
	mul.f64 	%fd9752, %fd2511, %fd9751;
	mul.f64 	%fd9753, %fd4363, 0dBFD87DB97BC71F63;
	mul.f64 	%fd9754, %fd2511, %fd9753;
	mul.f64 	%fd9755, %fd9746, 0d3FD199999999999A;
	sub.f64 	%fd9756, %fd4245, %fd9755;
	mul.f64 	%fd9757, %fd2511, %fd9756;
	mul.f64 	%fd9758, %fd4460, 0dBFD87DB97BC71F63;
	mul.f64 	%fd9759, %fd2511, %fd9758;
	mul.f64 	%fd9760, %fd9747, 0d3FD199999999999A;
	sub.f64 	%fd9761, %fd4247, %fd9760;
	mul.f64 	%fd9762, %fd2511, %fd9761;
	mul.f64 	%fd9763, %fd2511, %fd9749;
	mul.f64 	%fd9764, %fd2511, %fd11209;
	mul.f64 	%fd9765, %fd3530, 0d3FE09B89459AA352;
	fma.rn.f64 	%fd9766, %fd9764, 0d3FBE573AC901E574, %fd9765;
	fma.rn.f64 	%fd9767, %fd3874, 0d3FE0323AAACFD498, %fd9766;
	mul.f64 	%fd9768, %fd4237, 0d3FC70A3D70A3D70A;
	sub.f64 	%fd9769, %fd9767, %fd9768;
	fma.rn.f64 	%fd9770, %fd9752, 0d3FA29E4129E4129E, %fd9769;
	add.f64 	%fd11210, %fd11210, %fd9770;
	mul.f64 	%fd9771, %fd3531, 0d3FE09B89459AA352;
	fma.rn.f64 	%fd9772, %fd2846, 0d3FBE573AC901E574, %fd9771;
	fma.rn.f64 	%fd9773, %fd3875, 0d3FE0323AAACFD498, %fd9772;
	mul.f64 	%fd9774, %fd9745, 0d3FC70A3D70A3D70A;
	sub.f64 	%fd9775, %fd9773, %fd9774;
	fma.rn.f64 	%fd9776, %fd9754, 0d3FA29E4129E4129E, %fd9775;
	add.f64 	%fd11209, %fd11209, %fd9776;
	mul.f64 	%fd9777, %fd2511, %fd11207;
	mul.f64 	%fd9778, %fd3532, 0d3FE09B89459AA352;
	fma.rn.f64 	%fd9779, %fd9777, 0d3FBE573AC901E574, %fd9778;
	fma.rn.f64 	%fd9780, %fd3876, 0d3FE0323AAACFD498, %fd9779;
	mul.f64 	%fd9781, %fd4239, 0d3FC70A3D70A3D70A;
	sub.f64 	%fd9782, %fd9780, %fd9781;
	fma.rn.f64 	%fd9783, %fd9757, 0d3FA29E4129E4129E, %fd9782;
	add.f64 	%fd11208, %fd11208, %fd9783;
	mul.f64 	%fd9784, %fd3533, 0d3FE09B89459AA352;
	fma.rn.f64 	%fd9785, %fd2847, 0d3FBE573AC901E574, %fd9784;
	fma.rn.f64 	%fd9786, %fd3877, 0d3FE0323AAACFD498, %fd9785;
	mul.f64 	%fd9787, %fd9746, 0d3FC70A3D70A3D70A;
	sub.f64 	%fd9788, %fd9786, %fd9787;
	fma.rn.f64 	%fd9789, %fd9759, 0d3FA29E4129E4129E, %fd9788;
	add.f64 	%fd11207, %fd11207, %fd9789;
	mul.f64 	%fd9790, %fd2511, %fd11205;
	mul.f64 	%fd9791, %fd3534, 0d3FE09B89459AA352;
	fma.rn.f64 	%fd9792, %fd9790, 0d3FBE573AC901E574, %fd9791;
	fma.rn.f64 	%fd9793, %fd3878, 0d3FE0323AAACFD498, %fd9792;
	mul.f64 	%fd9794, %fd4241, 0d3FC70A3D70A3D70A;
	sub.f64 	%fd9795, %fd9793, %fd9794;
	fma.rn.f64 	%fd9796, %fd9762, 0d3FA29E4129E4129E, %fd9795;
	add.f64 	%fd11206, %fd11206, %fd9796;
	mul.f64 	%fd9797, %fd3535, 0d3FE09B89459AA352;
	fma.rn.f64 	%fd9798, %fd2848, 0d3FBE573AC901E574, %fd9797;
	fma.rn.f64 	%fd9799, %fd3879, 0d3FE0323AAACFD498, %fd9798;
	mul.f64 	%fd9800, %fd9747, 0d3FC70A3D70A3D70A;
	sub.f64 	%fd9801, %fd9799, %fd9800;
	fma.rn.f64 	%fd9802, %fd9763, 0d3FA29E4129E4129E, %fd9801;
	add.f64 	%fd11205, %fd11205, %fd9802;
	setp.lt.f64 	%p5574, %fd10682, %fd248;
	@%p5574 bra 	$L__BB1_2062;
$L__BB1_3773:
	setp.lt.s32 	%p5575, %r4274, 0;
	selp.b32 	%r974, 0, 2146435072, %p5575;
	or.b32  	%r975, %r974, -2147483648;
	and.b32  	%r976, %r4274, 2146435072;
	setp.eq.s32 	%p5576, %r976, 1062207488;
	{
	.reg .b32 %temp; 
	mov.b64 	{%temp, %r977}, %fd11209;
	}
	abs.f64 	%fd4585, %fd11209;
	{ // callseq 630, 0
	.param .b64 param0;
	st.param.f64 	[param0], %fd4585;
	.param .b64 param1;
	st.param.f64 	[param1], 0d4000000000000000;
	.param .b64 retval0;
	call.uni (retval0), 
	__internal_accurate_pow, 
	(
	param0, 
	param1
	);
	ld.param.f64 	%fd9803, [retval0];
	} // callseq 630
	setp.lt.s32 	%p5577, %r977, 0;
	neg.f64 	%fd9805, %fd9803;
	selp.f64 	%fd9806, %fd9805, %fd9803, %p5576;
	selp.f64 	%fd9807, %fd9806, %fd9803, %p5577;
	setp.eq.f64 	%p5578, %fd11209, 0d0000000000000000;
	selp.b32 	%r7592, %r977, 0, %p5576;
	or.b32  	%r7593, %r7592, 2146435072;
	selp.b32 	%r7594, %r7593, %r7592, %p5575;
	mov.b32 	%r7595, 0;
	mov.b64 	%fd9808, {%r7595, %r7594};
	selp.f64 	%fd11211, %fd9808, %fd9807, %p5578;
	add.f64 	%fd9809, %fd11209, 0d4000000000000000;
	{
	.reg .b32 %temp; 
	mov.b64 	{%temp, %r7596}, %fd9809;
	}
	and.b32  	%r7597, %r7596, 2146435072;
	setp.ne.s32 	%p5579, %r7597, 2146435072;
	@%p5579 bra 	$L__BB1_3778;
	setp.num.f64 	%p5580, %fd11209, %fd11209;
	@%p5580 bra 	$L__BB1_3776;
	mov.f64 	%fd9810, 0d4000000000000000;
	add.rn.f64 	%fd11211, %fd11209, %fd9810;
	bra.uni 	$L__BB1_3778;
$L__BB1_3776:
	setp.neu.f64 	%p5581, %fd4585, 0d7FF0000000000000;
	@%p5581 bra 	$L__BB1_3778;
	setp.lt.s32 	%p5582, %r977, 0;
	selp.b32 	%r7598, %r975, %r974, %p140;
	selp.b32 	%r7599, %r7598, %r974, %p5582;
	mov.b32 	%r7600, 0;
	mov.b64 	%fd11211, {%r7600, %r7599};
$L__BB1_3778:
	setp.lt.s32 	%p5583, %r4274, 0;
	setp.eq.s32 	%p5584, %r976, 1062207488;
	setp.eq.f64 	%p5586, %fd11209, 0d3FF0000000000000;
	selp.f64 	%fd4590, 0d3FF0000000000000, %fd11211, %p5586;
	{
	.reg .b32 %temp; 
	mov.b64 	{%temp, %r978}, %fd11207;
	}
	abs.f64 	%fd4591, %fd11207;
	{ // callseq 631, 0
	.param .b64 param0;
	st.param.f64 	[param0], %fd4591;
	.param .b64 param1;
	st.param.f64 	[param1], 0d4000000000000000;
	.param .b64 retval0;
	call.uni (retval0), 
	__internal_accurate_pow, 
	(
	param0, 
	param1
	);
	ld.param.f64 	%fd9811, [retval0];
	} // callseq 631
	setp.lt.s32 	%p5587, %r978, 0;
	neg.f64 	%fd9813, %fd9811;
	selp.f64 	%fd9814, %fd9813, %fd9811, %p5584;
	selp.f64 	%fd9815, %fd9814, %fd9811, %p5587;
	setp.eq.f64 	%p5588, %fd11207, 0d0000000000000000;
	selp.b32 	%r7601, %r978, 0, %p5584;
	or.b32  	%r7602, %r7601, 2146435072;
	selp.b32 	%r7603, %r7602, %r7601, %p5583;
	mov.b32 	%r7604, 0;
	mov.b64 	%fd9816, {%r7604, %r7603};
	selp.f64 	%fd11212, %fd9816, %fd9815, %p5588;
	add.f64 	%fd9817, %fd11207, 0d4000000000000000;
	{
	.reg .b32 %temp; 
	mov.b64 	{%temp, %r7605}, %fd9817;
	}
	and.b32  	%r7606, %r7605, 2146435072;
	setp.ne.s32 	%p5589, %r7606, 2146435072;
	@%p5589 bra 	$L__BB1_3783;
	setp.num.f64 	%p5590, %fd11207, %fd11207;
	@%p5590 bra 	$L__BB1_3781;
	mov.f64 	%fd9818, 0d4000000000000000;
	add.rn.f64 	%fd11212, %fd11207, %fd9818;
	bra.uni 	$L__BB1_3783;
$L__BB1_3781:
	setp.neu.f64 	%p5591, %fd4591, 0d7FF0000000000000;
	@%p5591 bra 	$L__BB1_3783;
	setp.lt.s32 	%p5592, %r978, 0;
	selp.b32 	%r7607, %r975, %r974, %p140;
	selp.b32 	%r7608, %r7607, %r974, %p5592;
	mov.b32 	%r7609, 0;
	mov.b64 	%fd11212, {%r7609, %r7608};
$L__BB1_3783:
	setp.lt.s32 	%p5593, %r4274, 0;
	setp.eq.s32 	%p5594, %r976, 1062207488;
	setp.eq.f64 	%p5596, %fd11207, 0d3FF0000000000000;
	selp.f64 	%fd9819, 0d3FF0000000000000, %fd11212, %p5596;
	add.f64 	%fd4596, %fd4590, %fd9819;
	{
	.reg .b32 %temp; 
	mov.b64 	{%temp, %r979}, %fd11205;
	}
	abs.f64 	%fd4597, %fd11205;
	{ // callseq 632, 0
	.param .b64 param0;
	st.param.f64 	[param0], %fd4597;
	.param .b64 param1;
	st.param.f64 	[param1], 0d4000000000000000;
	.param .b64 retval0;
	call.uni (retval0), 
	__internal_accurate_pow, 
	(
	param0, 
	param1
	);
	ld.param.f64 	%fd9820, [retval0];
	} // callseq 632
	setp.lt.s32 	%p5597, %r979, 0;
	neg.f64 	%fd9822, %fd9820;
	selp.f64 	%fd9823, %fd9822, %fd9820, %p5594;
	selp.f64 	%fd9824, %fd9823, %fd9820, %p5597;
	setp.eq.f64 	%p5598, %fd11205, 0d0000000000000000;
	selp.b32 	%r7610, %r979, 0, %p5594;
	or.b32  	%r7611, %r7610, 2146435072;
	selp.b32 	%r7612, %r7611, %r7610, %p5593;
	mov.b32 	%r7613, 0;
	mov.b64 	%fd9825, {%r7613, %r7612};
	selp.f64 	%fd11213, %fd9825, %fd9824, %p5598;
	add.f64 	%fd9826, %fd11205, 0d4000000000000000;
	{
	.reg .b32 %temp; 
	mov.b64 	{%temp, %r7614}, %fd9826;
	}
	and.b32  	%r7615, %r7614, 2146435072;
	setp.ne.s32 	%p5599, %r7615, 2146435072;
	@%p5599 bra 	$L__BB1_3788;
	setp.num.f64 	%p5600, %fd11205, %fd11205;
	@%p5600 bra 	$L__BB1_3786;
	mov.f64 	%fd9827, 0d4000000000000000;
	add.rn.f64 	%fd11213, %fd11205, %fd9827;
	bra.uni 	$L__BB1_3788;
$L__BB1_3786:
	setp.neu.f64 	%p5601, %fd4597, 0d7FF0000000000000;
	@%p5601 bra 	$L__BB1_3788;
	setp.lt.s32 	%p5602, %r979, 0;
	selp.b32 	%r7616, %r975, %r974, %p140;
	selp.b32 	%r7617, %r7616, %r974, %p5602;
	mov.b32 	%r7618, 0;
	mov.b64 	%fd11213, {%r7618, %r7617};
$L__BB1_3788:
	setp.lt.s32 	%p5603, %r4274, 0;
	setp.eq.s32 	%p5604, %r976, 1062207488;
	setp.eq.f64 	%p5606, %fd11205, 0d3FF0000000000000;
	selp.f64 	%fd9828, 0d3FF0000000000000, %fd11213, %p5606;
	add.f64 	%fd4602, %fd4596, %fd9828;
	div.rn.f64 	%fd4603, %fd11206, 0d4020A1C833FFF0AA;
	{
	.reg .b32 %temp; 
	mov.b64 	{%temp, %r980}, %fd4603;
	}
	abs.f64 	%fd4604, %fd4603;
	{ // callseq 633, 0
	.param .b64 param0;
	st.param.f64 	[param0], %fd4604;
	.param .b64 param1;
	st.param.f64 	[param1], 0d4000000000000000;
	.param .b64 retval0;
	call.uni (retval0), 
	__internal_accurate_pow, 
	(
	param0, 
	param1
	);
	ld.param.f64 	%fd9829, [retval0];
	} // callseq 633
	setp.lt.s32 	%p5607, %r980, 0;
	neg.f64 	%fd9831, %fd9829;
	selp.f64 	%fd9832, %fd9831, %fd9829, %p5604;
	selp.f64 	%fd9833, %fd9832, %fd9829, %p5607;
	setp.eq.f64 	%p5608, %fd4603, 0d0000000000000000;
	selp.b32 	%r7619, %r980, 0, %p5604;
	or.b32  	%r7620, %r7619, 2146435072;
	selp.b32 	%r7621, %r7620, %r7619, %p5603;
	mov.b32 	%r7622, 0;
	mov.b64 	%fd9834, {%r7622, %r7621};
	selp.f64 	%fd11239, %fd9834, %fd9833, %p5608;
	add.f64 	%fd9835, %fd4603, 0d4000000000000000;
	{
	.reg .b32 %temp; 
	mov.b64 	{%temp, %r7623}, %fd9835;
	}
	and.b32  	%r981, %r7623, 2146435072;
	setp.ne.s32 	%p5609, %r981, 2146435072;
	mov.f64 	%fd11214, %fd11239;
	@%p5609 bra 	$L__BB1_3793;
	setp.num.f64 	%p5610, %fd4603, %fd4603;
	@%p5610 bra 	$L__BB1_3791;
	mov.f64 	%fd9836, 0d4000000000000000;
	add.rn.f64 	%fd11214, %fd4603, %fd9836;
	bra.uni 	$L__BB1_3793;
$L__BB1_3791:
	setp.neu.f64 	%p5611, %fd4604, 0d7FF0000000000000;
	mov.f64 	%fd11214, %fd11239;
	@%p5611 bra 	$L__BB1_3793;
	setp.lt.s32 	%p5612, %r980, 0;
	selp.b32 	%r7624, %r975, %r974, %p140;
	selp.b32 	%r7625, %r7624, %r974, %p5612;
	mov.b32 	%r7626, 0;
	mov.b64 	%fd11214, {%r7626, %r7625};
$L__BB1_3793:
	setp.lt.s32 	%p5613, %r4274, 0;
	setp.eq.s32 	%p5614, %r976, 1062207488;
	setp.eq.f64 	%p5616, %fd4603, 0d3FF0000000000000;
	add.f64 	%fd9837, %fd11214, 0d3FF0000000000000;
	sqrt.rn.f64 	%fd9838, %fd9837;
	mul.f64 	%fd9839, %fd9838, 0d3FF8000000000000;
	mov.f64 	%fd9840, 0d3FF8000000000000;
	div.rn.f64 	%fd9841, %fd9840, %fd9839;
	selp.f64 	%fd4609, 0d3FE6A09E667F3BCC, %fd9841, %p5616;
	{
	.reg .b32 %temp; 
	mov.b64 	{%temp, %r982}, %fd4609;
	}
	abs.f64 	%fd4610, %fd4609;
	{ // callseq 634, 0
	.param .b64 param0;
	st.param.f64 	[param0], %fd4610;
	.param .b64 param1;
	st.param.f64 	[param1], 0d4000000000000000;
	.param .b64 retval0;
	call.uni (retval0), 
	__internal_accurate_pow, 
	(
	param0, 
	param1
	);
	ld.param.f64 	%fd9842, [retval0];
	} // callseq 634
	setp.lt.s32 	%p5617, %r982, 0;
	neg.f64 	%fd9844, %fd9842;
	selp.f64 	%fd9845, %fd9844, %fd9842, %p5614;
	selp.f64 	%fd9846, %fd9845, %fd9842, %p5617;
	setp.eq.f64 	%p5618, %fd4609, 0d0000000000000000;
	selp.b32 	%r7627, %r982, 0, %p5614;
	or.b32  	%r7628, %r7627, 2146435072;
	selp.b32 	%r7629, %r7628, %r7627, %p5613;
	mov.b32 	%r7630, 0;
	mov.b64 	%fd9847, {%r7630, %r7629};
	selp.f64 	%fd11215, %fd9847, %fd9846, %p5618;
	add.f64 	%fd9848, %fd4609, 0d4000000000000000;
	{
	.reg .b32 %temp; 
	mov.b64 	{%temp, %r7631}, %fd9848;
	}
	and.b32  	%r7632, %r7631, 2146435072;
	setp.ne.s32 	%p5619, %r7632, 2146435072;
	@%p5619 bra 	$L__BB1_3798;
	setp.num.f64 	%p5620, %fd4609, %fd4609;
	@%p5620 bra 	$L__BB1_3796;
	mov.f64 	%fd9849, 0d4000000000000000;
	add.rn.f64 	%fd11215, %fd4609, %fd9849;
	bra.uni 	$L__BB1_3798;
$L__BB1_3796:
	setp.neu.f64 	%p5621, %fd4610, 0d7FF0000000000000;
	@%p5621 bra 	$L__BB1_3798;
	setp.lt.s32 	%p5622, %r982, 0;
	selp.b32 	%r7633, %r975, %r974, %p140;
	selp.b32 	%r7634, %r7633, %r974, %p5622;
	mov.b32 	%r7635, 0;
	mov.b64 	%fd11215, {%r7635, %r7634};
$L__BB1_3798:
	ld.param.u32 	%r8022, [_Z13distributor_PdPdS_S_iii_param_5];
	ld.param.f64 	%fd10021, [_Z13distributor_PdPdS_S_iii_param_0];
	mul.f64 	%fd4615, %fd10021, 0d3FE0000000000000;
	and.b32  	%r983, %r8022, 2147483646;
	add.s32 	%r984, %r8022, -1;
	and.b32  	%r985, %r8022, 1;
	mul.f64 	%fd4616, %fd248, 0d3FE0000000000000;
	setp.geu.f64 	%p5623, %fd248, %fd4616;
	setp.eq.f64 	%p5624, %fd4609, 0d3FF0000000000000;
	mul.f64 	%fd9850, %fd11215, 0d4010000000000000;
	selp.f64 	%fd4617, 0d4010000000000000, %fd9850, %p5624;
	@%p5623 bra 	$L__BB1_3827;
	ld.param.u32 	%r8024, [_Z13distributor_PdPdS_S_iii_param_5];
	setp.lt.s32 	%p5662, %r8024, 1;
	mov.f64 	%fd11221, 0d0000000000000000;
	@%p5662 bra 	$L__BB1_3826;
	sub.f64 	%fd4618, %fd4616, %fd248;
	setp.eq.s32 	%p5663, %r984, 0;
	mov.f64 	%fd11221, 0d0000000000000000;
	mov.b32 	%r8200, 0;
	@%p5663 bra 	$L__BB1_3817;
	mov.f64 	%fd11221, 0d0000000000000000;
	mov.b32 	%r8199, 0;
$L__BB1_3802:
	setp.neu.f64 	%p5664, %fd4618, 0d0000000000000000;
	setp.lt.s32 	%p5665, %r538, 0;
	mul.wide.u32 	%rd1254, %r8199, 8;
	add.s64 	%rd268, %rd284, %rd1254;
	ld.f64 	%fd4620, [%rd268];
	add.s32 	%r7687, %r8199, 1;
	cvt.rn.f64.u32 	%fd4621, %r7687;
	{
	.reg .b32 %temp; 
	mov.b64 	{%temp, %r987}, %fd4621;
	}
	shr.u32 	%r7688, %r987, 20;
	and.b32  	%r7689, %r7688, 2047;
	add.s32 	%r7690, %r7689, -1012;
	mov.b64 	%rd1255, %fd4621;
	shl.b64 	%rd1256, %rd1255, %r7690;
	setp.eq.s64 	%p5666, %rd1256, -9223372036854775808;
	{ // callseq 638, 0
	.param .b64 param0;
	st.param.f64 	[param0], %fd2492;
	.param .b64 param1;
	st.param.f64 	[param1], %fd4621;
	.param .b64 retval0;
	call.uni (retval0), 
	__internal_accurate_pow, 
	(
	param0, 
	param1
	);
	ld.param.f64 	%fd9877, [retval0];
	} // callseq 638
	and.pred  	%p250, %p5665, %p5666;
	neg.f64 	%fd9879, %fd9877;
	selp.f64 	%fd11218, %fd9879, %fd9877, %p250;
	@%p5664 bra 	$L__BB1_3804;
	setp.eq.s64 	%p5667, %rd1256, -9223372036854775808;
	selp.b32 	%r7691, %r538, 0, %p5667;
	setp.lt.s32 	%p5668, %r987, 0;
	or.b32  	%r7692, %r7691, 2146435072;
	selp.b32 	%r7693, %r7692, %r7691, %p5668;
	mov.b32 	%r7694, 0;
	mov.b64 	%fd11218, {%r7694, %r7693};
$L__BB1_3804:
	add.f64 	%fd9880, %fd4618, %fd4621;
	{
	.reg .b32 %temp; 
	mov.b64 	{%temp, %r7695}, %fd9880;
	}
	and.b32  	%r7696, %r7695, 2146435072;
	setp.ne.s32 	%p5669, %r7696, 2146435072;
	@%p5669 bra 	$L__BB1_3809;
	setp.num.f64 	%p5670, %fd4618, %fd4618;
	@%p5670 bra 	$L__BB1_3807;
	add.rn.f64 	%fd11218, %fd4618, %fd4621;
	bra.uni 	$L__BB1_3809;
$L__BB1_3807:
	setp.neu.f64 	%p5671, %fd2492, 0d7FF0000000000000;
	@%p5671 bra 	$L__BB1_3809;
	setp.lt.s32 	%p5672, %r987, 0;
	selp.b32 	%r7697, 0, 2146435072, %p5672;
	and.b32  	%r7698, %r987, 2147483647;
	setp.ne.s32 	%p5673, %r7698, 1071644672;
	or.b32  	%r7699, %r7697, -2147483648;
	selp.b32 	%r7700, %r7699, %r7697, %p5673;
	selp.b32 	%r7701, %r7700, %r7697, %p250;
	mov.b32 	%r7702, 0;
	mov.b64 	%fd11218, {%r7702, %r7701};
$L__BB1_3809:
	setp.eq.f64 	%p5674, %fd4618, 0d3FF0000000000000;
	setp.neu.f64 	%p5675, %fd4618, 0d0000000000000000;
	setp.lt.s32 	%p5676, %r538, 0;
	selp.f64 	%fd9881, 0d3FF0000000000000, %fd11218, %p5674;
	div.rn.f64 	%fd9882, %fd4620, %fd4621;
	fma.rn.f64 	%fd4628, %fd9882, %fd9881, %fd11221;
	ld.f64 	%fd4629, [%rd268+8];
	add.s32 	%r8199, %r8199, 2;
	cvt.rn.f64.u32 	%fd4630, %r8199;
	{
	.reg .b32 %temp; 
	mov.b64 	{%temp, %r989}, %fd4630;
	}
	shr.u32 	%r7703, %r989, 20;
	and.b32  	%r7704, %r7703, 2047;
	add.s32 	%r7705, %r7704, -1012;
	mov.b64 	%rd1257, %fd4630;
	shl.b64 	%rd1258, %rd1257, %r7705;
	setp.eq.s64 	%p5677, %rd1258, -9223372036854775808;
	{ // callseq 639, 0
	.param .b64 param0;
	st.param.f64 	[param0], %fd2492;
	.param .b64 param1;
	st.param.f64 	[param1], %fd4630;
	.param .b64 retval0;
	call.uni (retval0), 
	__internal_accurate_pow, 
	(
	param0, 
	param1
	);
	ld.param.f64 	%fd9883, [retval0];
	} // callseq 639
	and.pred  	%p251, %p5676, %p5677;
	neg.f64 	%fd9885, %fd9883;
	selp.f64 	%fd11220, %fd9885, %fd9883, %p251;
	@%p5675 bra 	$L__BB1_3811;
	setp.eq.s64 	%p5678, %rd1258, -9223372036854775808;
	selp.b32 	%r7706, %r538, 0, %p5678;
	setp.lt.s32 	%p5679, %r989, 0;
	or.b32  	%r7707, %r7706, 2146435072;
	selp.b32 	%r7708, %r7707, %r7706, %p5679;
	mov.b32 	%r7709, 0;
	mov.b64 	%fd11220, {%r7709, %r7708};
$L__BB1_3811:
	add.f64 	%fd9886, %fd4618, %fd4630;
	{
	.reg .b32 %temp; 
	mov.b64 	{%temp, %r7710}, %fd9886;
	}
	and.b32  	%r7711, %r7710, 2146435072;
	setp.ne.s32 	%p5680, %r7711, 2146435072;
	@%p5680 bra 	$L__BB1_3816;
	setp.nan.f64 	%p5681, %fd4618, %fd4618;
	@%p5681 bra 	$L__BB1_3815;
	setp.neu.f64 	%p5682, %fd2492, 0d7FF0000000000000;
	@%p5682 bra 	$L__BB1_3816;
	setp.lt.s32 	%p5683, %r989, 0;
	selp.b32 	%r7712, 0, 2146435072, %p5683;
	and.b32  	%r7713, %r989, 2147483647;
	setp.ne.s32 	%p5684, %r7713, 1071644672;
	or.b32  	%r7714, %r7712, -2147483648;
	selp.b32 	%r7715, %r7714, %r7712, %p5684;
	selp.b32 	%r7716, %r7715, %r7712, %p251;
	mov.b32 	%r7717, 0;
	mov.b64 	%fd11220, {%r7717, %r7716};
	bra.uni 	$L__BB1_3816;
$L__BB1_3815:
	add.rn.f64 	%fd11220, %fd4618, %fd4630;
$L__BB1_3816:
	setp.eq.f64 	%p5685, %fd4618, 0d3FF0000000000000;
	selp.f64 	%fd9887, 0d3FF0000000000000, %fd11220, %p5685;
	div.rn.f64 	%fd9888, %fd4629, %fd4630;
	fma.rn.f64 	%fd11221, %fd9888, %fd9887, %fd4628;
	setp.ne.s32 	%p5686, %r8199, %r983;
	mov.u32 	%r8200, %r983;
	@%p5686 bra 	$L__BB1_3802;
$L__BB1_3817:
	setp.eq.s32 	%p5687, %r985, 0;
	@%p5687 bra 	$L__BB1_3826;
	setp.neu.f64 	%p5688, %fd4618, 0d0000000000000000;
	setp.lt.s32 	%p5689, %r538, 0;
	mul.wide.u32 	%rd1259, %r8200, 8;
	add.s64 	%rd1260, %rd284, %rd1259;
	ld.f64 	%fd4640, [%rd1260];
	add.s32 	%r7718, %r8200, 1;
	cvt.rn.f64.u32 	%fd4641, %r7718;
	{
	.reg .b32 %temp; 
	mov.b64 	{%temp, %r991}, %fd4641;
	}
	shr.u32 	%r7719, %r991, 20;
	and.b32  	%r7720, %r7719, 2047;
	add.s32 	%r7721, %r7720, -1012;
	mov.b64 	%rd1261, %fd4641;
	shl.b64 	%rd1262, %rd1261, %r7721;
	setp.eq.s64 	%p5690, %rd1262, -9223372036854775808;
	{ // callseq 640, 0
	.param .b64 param0;
	st.param.f64 	[param0], %fd2492;
	.param .b64 param1;
	st.param.f64 	[param1], %fd4641;
	.param .b64 retval0;
	call.uni (retval0), 
	__internal_accurate_pow, 
	(
	param0, 
	param1
	);
	ld.param.f64 	%fd9889, [retval0];
	} // callseq 640
	and.pred  	%p252, %p5689, %p5690;
	neg.f64 	%fd9891, %fd9889;
	selp.f64 	%fd11224, %fd9891, %fd9889, %p252;
	@%p5688 bra 	$L__BB1_3820;
	setp.eq.s64 	%p5691, %rd1262, -9223372036854775808;
	selp.b32 	%r7722, %r538, 0, %p5691;
	setp.lt.s32 	%p5692, %r991, 0;
	or.b32  	%r7723, %r7722, 2146435072;
	selp.b32 	%r7724, %r7723, %r7722, %p5692;
	mov.b32 	%r7725, 0;
	mov.b64 	%fd11224, {%r7725, %r7724};
$L__BB1_3820:
	add.f64 	%fd9892, %fd4618, %fd4641;
	{
	.reg .b32 %temp; 
	mov.b64 	{%temp, %r7726}, %fd9892;
	}
	and.b32  	%r7727, %r7726, 2146435072;
	setp.ne.s32 	%p5693, %r7727, 2146435072;
	@%p5693 bra 	$L__BB1_3825;
	setp.nan.f64 	%p5694, %fd4618, %fd4618;
	@%p5694 bra 	$L__BB1_3824;
	setp.neu.f64 	%p5695, %fd2492, 0d7FF0000000000000;
	@%p5695 bra 	$L__BB1_3825;
	setp.lt.s32 	%p5696, %r991, 0;
	selp.b32 	%r7728, 0, 2146435072, %p5696;
	and.b32  	%r7729, %r991, 2147483647;
	setp.ne.s32 	%p5697, %r7729, 1071644672;
	or.b32  	%r7730, %r7728, -2147483648;
	selp.b32 	%r7731, %r7730, %r7728, %p5697;
	selp.b32 	%r7732, %r7731, %r7728, %p252;
	mov.b32 	%r7733, 0;
	mov.b64 	%fd11224, {%r7733, %r7732};
	bra.uni 	$L__BB1_3825;
$L__BB1_3824:
	add.rn.f64 	%fd11224, %fd4618, %fd4641;
$L__BB1_3825:
	setp.eq.f64 	%p5698, %fd4618, 0d3FF0000000000000;
	selp.f64 	%fd9893, 0d3FF0000000000000, %fd11224, %p5698;
	div.rn.f64 	%fd9894, %fd4640, %fd4641;
	fma.rn.f64 	%fd11221, %fd9894, %fd9893, %fd11221;
$L__BB1_3826:
	sub.f64 	%fd11236, %fd4615, %fd11221;
	bra.uni 	$L__BB1_3855;
$L__BB1_3827:
	ld.param.u32 	%r8023, [_Z13distributor_PdPdS_S_iii_param_5];
	setp.lt.s32 	%p5625, %r8023, 1;
	mov.f64 	%fd11231, 0d0000000000000000;
	@%p5625 bra 	$L__BB1_3854;
	sub.f64 	%fd4651, %fd248, %fd4616;
	setp.eq.s32 	%p5626, %r984, 0;
	mov.f64 	%fd11231, 0d0000000000000000;
	mov.b32 	%r8202, 0;
	@%p5626 bra 	$L__BB1_3845;
	mov.f64 	%fd11231, 0d0000000000000000;
	mov.b32 	%r8201, 0;
$L__BB1_3830:
	setp.neu.f64 	%p5627, %fd4651, 0d0000000000000000;
	setp.lt.s32 	%p5628, %r537, 0;
	mul.wide.u32 	%rd1245, %r8201, 8;
	add.s64 	%rd272, %rd284, %rd1245;
	ld.f64 	%fd4653, [%rd272];
	add.s32 	%r7638, %r8201, 1;
	cvt.rn.f64.u32 	%fd4654, %r7638;
	{
	.reg .b32 %temp; 
	mov.b64 	{%temp, %r993}, %fd4654;
	}
	shr.u32 	%r7639, %r993, 20;
	and.b32  	%r7640, %r7639, 2047;
	add.s32 	%r7641, %r7640, -1012;
	mov.b64 	%rd1246, %fd4654;
	shl.b64 	%rd1247, %rd1246, %r7641;
	setp.eq.s64 	%p5629, %rd1247, -9223372036854775808;
	{ // callseq 635, 0
	.param .b64 param0;
	st.param.f64 	[param0], %fd2491;
	.param .b64 param1;
	st.param.f64 	[param1], %fd4654;
	.param .b64 retval0;
	call.uni (retval0), 
	__internal_accurate_pow, 
	(
	param0, 
	param1
	);
	ld.param.f64 	%fd9855, [retval0];
	} // callseq 635
	and.pred  	%p253, %p5628, %p5629;
	neg.f64 	%fd9857, %fd9855;
	selp.f64 	%fd11228, %fd9857, %fd9855, %p253;
	@%p5627 bra 	$L__BB1_3832;
	setp.eq.s64 	%p5630, %rd1247, -9223372036854775808;
	selp.b32 	%r7642, %r537, 0, %p5630;
	setp.lt.s32 	%p5631, %r993, 0;
	or.b32  	%r7643, %r7642, 2146435072;
	selp.b32 	%r7644, %r7643, %r7642, %p5631;
	mov.b32 	%r7645, 0;
	mov.b64 	%fd11228, {%r7645, %r7644};
$L__BB1_3832:
	add.f64 	%fd9858, %fd4651, %fd4654;
	{
	.reg .b32 %temp; 
	mov.b64 	{%temp, %r7646}, %fd9858;
	}
	and.b32  	%r7647, %r7646, 2146435072;
	setp.ne.s32 	%p5632, %r7647, 2146435072;
	@%p5632 bra 	$L__BB1_3837;
	setp.num.f64 	%p5633, %fd4651, %fd4651;
	@%p5633 bra 	$L__BB1_3835;
	add.rn.f64 	%fd11228, %fd4651, %fd4654;
	bra.uni 	$L__BB1_3837;
$L__BB1_3835:
	setp.neu.f64 	%p5634, %fd2491, 0d7FF0000000000000;
	@%p5634 bra 	$L__BB1_3837;
	setp.lt.s32 	%p5635, %r993, 0;
	selp.b32 	%r7648, 0, 2146435072, %p5635;
	and.b32  	%r7649, %r993, 2147483647;
	setp.ne.s32 	%p5636, %r7649, 1071644672;
	or.b32  	%r7650, %r7648, -2147483648;
	selp.b32 	%r7651, %r7650, %r7648, %p5636;
	selp.b32 	%r7652, %r7651, %r7648, %p253;
	mov.b32 	%r7653, 0;
	mov.b64 	%fd11228, {%r7653, %r7652};
$L__BB1_3837:
	setp.eq.f64 	%p5637, %fd4651, 0d3FF0000000000000;
	setp.neu.f64 	%p5638, %fd4651, 0d0000000000000000;
	setp.lt.s32 	%p5639, %r537, 0;
	selp.f64 	%fd9859, 0d3FF0000000000000, %fd11228, %p5637;
	div.rn.f64 	%fd9860, %fd4653, %fd4654;
	fma.rn.f64 	%fd4661, %fd9860, %fd9859, %fd11231;
	ld.f64 	%fd4662, [%rd272+8];
	add.s32 	%r8201, %r8201, 2;
	cvt.rn.f64.u32 	%fd4663, %r8201;
	{
	.reg .b32 %temp; 
	mov.b64 	{%temp, %r995}, %fd4663;
	}
	shr.u32 	%r7654, %r995, 20;
	and.b32  	%r7655, %r7654, 2047;
	add.s32 	%r7656, %r7655, -1012;
	mov.b64 	%rd1248, %fd4663;
	shl.b64 	%rd1249, %rd1248, %r7656;
	setp.eq.s64 	%p5640, %rd1249, -9223372036854775808;
	{ // callseq 636, 0
	.param .b64 param0;
	st.param.f64 	[param0], %fd2491;
	.param .b64 param1;
	st.param.f64 	[param1], %fd4663;
	.param .b64 retval0;
	call.uni (retval0), 
	__internal_accurate_pow, 
	(
	param0, 
	param1
	);
	ld.param.f64 	%fd9861, [retval0];
	} // callseq 636
	and.pred  	%p254, %p5639, %p5640;
	neg.f64 	%fd9863, %fd9861;
	selp.f64 	%fd11230, %fd9863, %fd9861, %p254;
	@%p5638 bra 	$L__BB1_3839;
	setp.eq.s64 	%p5641, %rd1249, -9223372036854775808;
	selp.b32 	%r7657, %r537, 0, %p5641;
	setp.lt.s32 	%p5642, %r995, 0;
	or.b32  	%r7658, %r7657, 2146435072;
	selp.b32 	%r7659, %r7658, %r7657, %p5642;
	mov.b32 	%r7660, 0;
	mov.b64 	%fd11230, {%r7660, %r7659};
$L__BB1_3839:
	add.f64 	%fd9864, %fd4651, %fd4663;
	{
	.reg .b32 %temp; 
	mov.b64 	{%temp, %r7661}, %fd9864;
	}
	and.b32  	%r7662, %r7661, 2146435072;
	setp.ne.s32 	%p5643, %r7662, 2146435072;
	@%p5643 bra 	$L__BB1_3844;
	setp.nan.f64 	%p5644, %fd4651, %fd4651;
	@%p5644 bra 	$L__BB1_3843;
	setp.neu.f64 	%p5645, %fd2491, 0d7FF0000000000000;
	@%p5645 bra 	$L__BB1_3844;
	setp.lt.s32 	%p5646, %r995, 0;
	selp.b32 	%r7663, 0, 2146435072, %p5646;
	and.b32  	%r7664, %r995, 2147483647;
	setp.ne.s32 	%p5647, %r7664, 1071644672;
	or.b32  	%r7665, %r7663, -2147483648;
	selp.b32 	%r7666, %r7665, %r7663, %p5647;
	selp.b32 	%r7667, %r7666, %r7663, %p254;
	mov.b32 	%r7668, 0;
	mov.b64 	%fd11230, {%r7668, %r7667};
	bra.uni 	$L__BB1_3844;
$L__BB1_3843:
	add.rn.f64 	%fd11230, %fd4651, %fd4663;
$L__BB1_3844:
	setp.eq.f64 	%p5648, %fd4651, 0d3FF0000000000000;
	selp.f64 	%fd9865, 0d3FF0000000000000, %fd11230, %p5648;
	div.rn.f64 	%fd9866, %fd4662, %fd4663;
	fma.rn.f64 	%fd11231, %fd9866, %fd9865, %fd4661;
	setp.ne.s32 	%p5649, %r8201, %r983;
	mov.u32 	%r8202, %r983;
	@%p5649 bra 	$L__BB1_3830;
$L__BB1_3845:
	setp.eq.s32 	%p5650, %r985, 0;
	@%p5650 bra 	$L__BB1_3854;
	setp.neu.f64 	%p5651, %fd4651, 0d0000000000000000;
	setp.lt.s32 	%p5652, %r537, 0;
	mul.wide.u32 	%rd1250, %r8202, 8;
	add.s64 	%rd1251, %rd284, %rd1250;
	ld.f64 	%fd4673, [%rd1251];
	add.s32 	%r7669, %r8202, 1;
	cvt.rn.f64.u32 	%fd4674, %r7669;
	{
	.reg .b32 %temp; 
	mov.b64 	{%temp, %r997}, %fd4674;
	}
	shr.u32 	%r7670, %r997, 20;
	and.b32  	%r7671, %r7670, 2047;
	add.s32 	%r7672, %r7671, -1012;
	mov.b64 	%rd1252, %fd4674;
	shl.b64 	%rd1253, %rd1252, %r7672;
	setp.eq.s64 	%p5653, %rd1253, -9223372036854775808;
	{ // callseq 637, 0
	.param .b64 param0;
	st.param.f64 	[param0], %fd2491;
	.param .b64 param1;
	st.param.f64 	[param1], %fd4674;
	.param .b64 retval0;
	call.uni (retval0), 
	__internal_accurate_pow, 
	(
	param0, 
	param1
	);
	ld.param.f64 	%fd9867, [retval0];
	} // callseq 637
	and.pred  	%p255, %p5652, %p5653;
	neg.f64 	%fd9869, %fd9867;
	selp.f64 	%fd11234, %fd9869, %fd9867, %p255;
	@%p5651 bra 	$L__BB1_3848;
	setp.eq.s64 	%p5654, %rd1253, -9223372036854775808;
	selp.b32 	%r7673, %r537, 0, %p5654;
	setp.lt.s32 	%p5655, %r997, 0;
	or.b32  	%r7674, %r7673, 2146435072;
	selp.b32 	%r7675, %r7674, %r7673, %p5655;
	mov.b32 	%r7676, 0;
	mov.b64 	%fd11234, {%r7676, %r7675};
$L__BB1_3848:
	add.f64 	%fd9870, %fd4651, %fd4674;
	{
	.reg .b32 %temp; 
	mov.b64 	{%temp, %r7677}, %fd9870;
	}
	and.b32  	%r7678, %r7677, 2146435072;
	setp.ne.s32 	%p5656, %r7678, 2146435072;
	@%p5656 bra 	$L__BB1_3853;
	setp.nan.f64 	%p5657, %fd4651, %fd4651;
	@%p5657 bra 	$L__BB1_3852;
	setp.neu.f64 	%p5658, %fd2491, 0d7FF0000000000000;
	@%p5658 bra 	$L__BB1_3853;
	setp.lt.s32 	%p5659, %r997, 0;
	selp.b32 	%r7679, 0, 2146435072, %p5659;
	and.b32  	%r7680, %r997, 2147483647;
	setp.ne.s32 	%p5660, %r7680, 1071644672;
	or.b32  	%r7681, %r7679, -2147483648;
	selp.b32 	%r7682, %r7681, %r7679, %p5660;
	selp.b32 	%r7683, %r7682, %r7679, %p255;
	mov.b32 	%r7684, 0;
	mov.b64 	%fd11234, {%r7684, %r7683};
	bra.uni 	$L__BB1_3853;
$L__BB1_3852:
	add.rn.f64 	%fd11234, %fd4651, %fd4674;
$L__BB1_3853:
	setp.eq.f64 	%p5661, %fd4651, 0d3FF0000000000000;
	selp.f64 	%fd9871, 0d3FF0000000000000, %fd11234, %p5661;
	div.rn.f64 	%fd9872, %fd4673, %fd4674;
	fma.rn.f64 	%fd11231, %fd9872, %fd9871, %fd11231;
$L__BB1_3854:
	add.f64 	%fd11236, %fd4615, %fd11231;
$L__BB1_3855:
	setp.lt.s32 	%p5699, %r4274, 0;
	setp.eq.s32 	%p5700, %r976, 1062207488;
	sub.f64 	%fd4685, %fd11210, %fd11236;
	{
	.reg .b32 %temp; 
	mov.b64 	{%temp, %r998}, %fd4685;
	}
	abs.f64 	%fd4686, %fd4685;
	{ // callseq 641, 0
	.param .b64 param0;
	st.param.f64 	[param0], %fd4686;
	.param .b64 param1;
	st.param.f64 	[param1], 0d4000000000000000;
	.param .b64 retval0;
	call.uni (retval0), 
	__internal_accurate_pow, 
	(
	param0, 
	param1
	);
	ld.param.f64 	%fd9895, [retval0];
	} // callseq 641
	setp.lt.s32 	%p5702, %r998, 0;
	neg.f64 	%fd9897, %fd9895;
	selp.f64 	%fd9898, %fd9897, %fd9895, %p5700;
	selp.f64 	%fd9899, %fd9898, %fd9895, %p5702;
	setp.eq.f64 	%p5703, %fd4685, 0d0000000000000000;
	selp.b32 	%r7734, %r998, 0, %p5700;
	or.b32  	%r7735, %r7734, 2146435072;
	selp.b32 	%r7736, %r7735, %r7734, %p5699;
	mov.b32 	%r7737, 0;
	mov.b64 	%fd9900, {%r7737, %r7736};
	selp.f64 	%fd11237, %fd9900, %fd9899, %p5703;
	add.f64 	%fd9901, %fd4685, 0d4000000000000000;
	{
	.reg .b32 %temp; 
	mov.b64 	{%temp, %r7738}, %fd9901;
	}
	and.b32  	%r7739, %r7738, 2146435072;
	setp.ne.s32 	%p5704, %r7739, 2146435072;
	@%p5704 bra 	$L__BB1_3860;
	setp.num.f64 	%p5705, %fd4685, %fd4685;
	@%p5705 bra 	$L__BB1_3858;
	mov.f64 	%fd9902, 0d4000000000000000;
	add.rn.f64 	%fd11237, %fd4685, %fd9902;
	bra.uni 	$L__BB1_3860;
$L__BB1_3858:
	setp.neu.f64 	%p5706, %fd4686, 0d7FF0000000000000;
	@%p5706 bra 	$L__BB1_3860;
	setp.lt.s32 	%p5707, %r998, 0;
	selp.b32 	%r7740, %r975, %r974, %p140;
	selp.b32 	%r7741, %r7740, %r974, %p5707;
	mov.b32 	%r7742, 0;
	mov.b64 	%fd11237, {%r7742, %r7741};
$L__BB1_3860:
	setp.lt.s32 	%p5708, %r4274, 0;
	setp.eq.s32 	%p5709, %r976, 1062207488;
	setp.eq.f64 	%p5711, %fd4685, 0d3FF0000000000000;
	selp.f64 	%fd4691, 0d3FF0000000000000, %fd11237, %p5711;
	{
	.reg .b32 %temp; 
	mov.b64 	{%temp, %r999}, %fd11208;
	}
	abs.f64 	%fd4692, %fd11208;
	{ // callseq 642, 0
	.param .b64 param0;
	st.param.f64 	[param0], %fd4692;
	.param .b64 param1;
	st.param.f64 	[param1], 0d4000000000000000;
	.param .b64 retval0;
	call.uni (retval0), 
	__internal_accurate_pow, 
	(
	param0, 
	param1
	);
	ld.param.f64 	%fd9903, [retval0];
	} // callseq 642
	setp.lt.s32 	%p5712, %r999, 0;
	neg.f64 	%fd9905, %fd9903;
	selp.f64 	%fd9906, %fd9905, %fd9903, %p5709;
	selp.f64 	%fd9907, %fd9906, %fd9903, %p5712;
	setp.eq.f64 	%p5713, %fd11208, 0d0000000000000000;
	selp.b32 	%r7743, %r999, 0, %p5709;
	or.b32  	%r7744, %r7743, 2146435072;
	selp.b32 	%r7745, %r7744, %r7743, %p5708;
	mov.b32 	%r7746, 0;
	mov.b64 	%fd9908, {%r7746, %r7745};
	selp.f64 	%fd11238, %fd9908, %fd9907, %p5713;
	add.f64 	%fd9909, %fd11208, 0d4000000000000000;
	{
	.reg .b32 %temp; 
	mov.b64 	{%temp, %r7747}, %fd9909;
	}
	and.b32  	%r7748, %r7747, 2146435072;
	setp.ne.s32 	%p5714, %r7748, 2146435072;
	@%p5714 bra 	$L__BB1_3865;
	setp.num.f64 	%p5715, %fd11208, %fd11208;
	@%p5715 bra 	$L__BB1_3863;
	mov.f64 	%fd9910, 0d4000000000000000;
	add.rn.f64 	%fd11238, %fd11208, %fd9910;
	bra.uni 	$L__BB1_3865;
$L__BB1_3863:
	setp.neu.f64 	%p5716, %fd4692, 0d7FF0000000000000;
	@%p5716 bra 	$L__BB1_3865;
	setp.lt.s32 	%p5717, %r999, 0;
	selp.b32 	%r7749, %r975, %r974, %p140;
	selp.b32 	%r7750, %r7749, %r974, %p5717;
	mov.b32 	%r7751, 0;
	mov.b64 	%fd11238, {%r7751, %r7750};
$L__BB1_3865:
	setp.ne.s32 	%p5718, %r981, 2146435072;
	setp.eq.f64 	%p5719, %fd11208, 0d3FF0000000000000;
	selp.f64 	%fd9911, 0d3FF0000000000000, %fd11238, %p5719;
	add.f64 	%fd4697, %fd4691, %fd9911;
	@%p5718 bra 	$L__BB1_3870;
	setp.num.f64 	%p5720, %fd4603, %fd4603;
	@%p5720 bra 	$L__BB1_3868;
	mov.f64 	%fd9912, 0d4000000000000000;
	add.rn.f64 	%fd11239, %fd4603, %fd9912;
	bra.uni 	$L__BB1_3870;
$L__BB1_3868:
	setp.neu.f64 	%p5721, %fd4604, 0d7FF0000000000000;
	@%p5721 bra 	$L__BB1_3870;
	setp.lt.s32 	%p5722, %r980, 0;
	selp.b32 	%r7752, %r975, %r974, %p140;
	selp.b32 	%r7753, %r7752, %r974, %p5722;
	mov.b32 	%r7754, 0;
	mov.b64 	%fd11239, {%r7754, %r7753};
$L__BB1_3870:
	setp.eq.f64 	%p5723, %fd4603, 0d3FF0000000000000;
	setp.lt.s32 	%p5724, %r4274, 0;
	setp.eq.s32 	%p5725, %r976, 1062207488;
	add.f64 	%fd9913, %fd11239, 0d3FF0000000000000;
	sqrt.rn.f64 	%fd9914, %fd9913;
	mul.f64 	%fd9915, %fd9914, 0d3FF8000000000000;
	selp.f64 	%fd4701, 0d4000F876CCDF6CDA, %fd9915, %p5723;
	{
	.reg .b32 %temp; 
	mov.b64 	{%temp, %r1000}, %fd4701;
	}
	abs.f64 	%fd4702, %fd4701;
	{ // callseq 643, 0
	.param .b64 param0;
	st.param.f64 	[param0], %fd4702;
	.param .b64 param1;
	st.param.f64 	[param1], 0d4000000000000000;
	.param .b64 retval0;
	call.uni (retval0), 
	__internal_accurate_pow, 
	(
	param0, 
	param1
	);
	ld.param.f64 	%fd9916, [retval0];
	} // callseq 643
	setp.lt.s32 	%p5727, %r1000, 0;
	neg.f64 	%fd9918, %fd9916;
	selp.f64 	%fd9919, %fd9918, %fd9916, %p5725;
	selp.f64 	%fd9920, %fd9919, %fd9916, %p5727;
	setp.eq.f64 	%p5728, %fd4701, 0d0000000000000000;
	selp.b32 	%r7755, %r1000, 0, %p5725;
	or.b32  	%r7756, %r7755, 2146435072;
	selp.b32 	%r7757, %r7756, %r7755, %p5724;
	mov.b32 	%r7758, 0;
	mov.b64 	%fd9921, {%r7758, %r7757};
	selp.f64 	%fd11240, %fd9921, %fd9920, %p5728;
	add.f64 	%fd9922, %fd4701, 0d4000000000000000;
	{
	.reg .b32 %temp; 
	mov.b64 	{%temp, %r7759}, %fd9922;
	}
	and.b32  	%r7760, %r7759, 2146435072;
	setp.ne.s32 	%p5729, %r7760, 2146435072;
	@%p5729 bra 	$L__BB1_3875;
	setp.num.f64 	%p5730, %fd4701, %fd4701;
	@%p5730 bra 	$L__BB1_3873;
	mov.f64 	%fd9923, 0d4000000000000000;
	add.rn.f64 	%fd11240, %fd4701, %fd9923;
	bra.uni 	$L__BB1_3875;
$L__BB1_3873:
	setp.neu.f64 	%p5731, %fd4702, 0d7FF0000000000000;
	@%p5731 bra 	$L__BB1_3875;
	setp.lt.s32 	%p5732, %r1000, 0;
	selp.b32 	%r7761, %r975, %r974, %p140;
	selp.b32 	%r7762, %r7761, %r974, %p5732;
	mov.b32 	%r7763, 0;
	mov.b64 	%fd11240, {%r7763, %r7762};
$L__BB1_3875:
	setp.eq.f64 	%p5733, %fd4701, 0d3FF0000000000000;
	selp.f64 	%fd9924, 0d3FF0000000000000, %fd11240, %p5733;
	mul.f64 	%fd9925, %fd4697, 0dC000000000000000;
	div.rn.f64 	%fd4707, %fd9925, %fd9924;
	fma.rn.f64 	%fd9926, %fd4707, 0d3FF71547652B82FE, 0d4338000000000000;
	{
	.reg .b32 %temp; 
	mov.b64 	{%r1001, %temp}, %fd9926;
	}
	mov.f64 	%fd9927, 0dC338000000000000;
	add.rn.f64 	%fd9928, %fd9926, %fd9927;
	fma.rn.f64 	%fd9929, %fd9928, 0dBFE62E42FEFA39EF, %fd4707;
	fma.rn.f64 	%fd9930, %fd9928, 0dBC7ABC9E3B39803F, %fd9929;
	fma.rn.f64 	%fd9931, %fd9930, 0d3E5ADE1569CE2BDF, 0d3E928AF3FCA213EA;
	fma.rn.f64 	%fd9932, %fd9931, %fd9930, 0d3EC71DEE62401315;
	fma.rn.f64 	%fd9933, %fd9932, %fd9930, 0d3EFA01997C89EB71;
	fma.rn.f64 	%fd9934, %fd9933, %fd9930, 0d3F2A01A014761F65;
	fma.rn.f64 	%fd9935, %fd9934, %fd9930, 0d3F56C16C1852B7AF;
	fma.rn.f64 	%fd9936, %fd9935, %fd9930, 0d3F81111111122322;
	fma.rn.f64 	%fd9937, %fd9936, %fd9930, 0d3FA55555555502A1;
	fma.rn.f64 	%fd9938, %fd9937, %fd9930, 0d3FC5555555555511;
	fma.rn.f64 	%fd9939, %fd9938, %fd9930, 0d3FE000000000000B;
	fma.rn.f64 	%fd9940, %fd9939, %fd9930, 0d3FF0000000000000;
	fma.rn.f64 	%fd9941, %fd9940, %fd9930, 0d3FF0000000000000;
	{
	.reg .b32 %temp; 
	mov.b64 	{%r1002, %temp}, %fd9941;
	}
	{
	.reg .b32 %temp; 
	mov.b64 	{%temp, %r1003}, %fd9941;
	}
	shl.b32 	%r7764, %r1001, 20;
	add.s32 	%r7765, %r7764, %r1003;
	mov.b64 	%fd11241, {%r1002, %r7765};
	{
	.reg .b32 %temp; 
	mov.b64 	{%temp, %r7766}, %fd4707;
	}
	mov.b32 	%f80, %r7766;
	abs.f32 	%f38, %f80;
	setp.lt.f32 	%p5734, %f38, 0f4086232B;
	@%p5734 bra 	$L__BB1_3878;
	setp.lt.f64 	%p5735, %fd4707, 0d0000000000000000;
	add.f64 	%fd9942, %fd4707, 0d7FF0000000000000;
	selp.f64 	%fd11241, 0d0000000000000000, %fd9942, %p5735;
	setp.geu.f32 	%p5736, %f38, 0f40874800;
	@%p5736 bra 	$L__BB1_3878;
	shr.u32 	%r7767, %r1001, 31;
	add.s32 	%r7768, %r1001, %r7767;
	shr.s32 	%r7769, %r7768, 1;
	shl.b32 	%r7770, %r7769, 20;
	add.s32 	%r7771, %r1003, %r7770;
	mov.b64 	%fd9943, {%r1002, %r7771};
	sub.s32 	%r7772, %r1001, %r7769;
	shl.b32 	%r7773, %r7772, 20;
	add.s32 	%r7774, %r7773, 1072693248;
	mov.b32 	%r7775, 0;
	mov.b64 	%fd9944, {%r7775, %r7774};
	mul.f64 	%fd11241, %fd9944, %fd9943;
$L__BB1_3878:
	ld.param.u32 	%r7880, [_Z13distributor_PdPdS_S_iii_param_4];
	mul.f64 	%fd9945, %fd4617, %fd11241;
	mul.f64 	%fd9946, %fd4602, 0d4014E7D1B50484DB;
	sub.f64 	%fd9947, %fd9946, %fd9945;
	setp.lt.f64 	%p5737, %fd9947, 0d0000000000000000;
	add.f64 	%fd9948, %fd11242, %fd9947;
	add.f64 	%fd9949, %fd11243, 0d3FF0000000000000;
	selp.f64 	%fd11242, %fd9948, %fd11242, %p5737;
	selp.f64 	%fd11243, %fd9949, %fd11243, %p5737;
	add.s32 	%r8125, %r8125, 1;
	setp.ne.s32 	%p5738, %r8125, %r7880;
	@%p5738 bra 	$L__BB1_2060;
$L__BB1_3879:
	ld.param.u32 	%r7881, [_Z13distributor_PdPdS_S_iii_param_4];
	setp.eq.f64 	%p5739, %fd11243, 0d0000000000000000;
	div.rn.f64 	%fd9950, %fd11242, %fd11243;
	selp.f64 	%fd11246, 0d0000000000000000, %fd9950, %p5739;
	cvt.rn.f64.s32 	%fd9951, %r7881;
	div.rn.f64 	%fd11247, %fd11243, %fd9951;
	mov.f64 	%fd11244, %fd248;
$L__BB1_3880:
	ld.param.u64 	%rd1285, [_Z13distributor_PdPdS_S_iii_param_3];
	mov.u32 	%r7874, %ctaid.x;
	mov.u32 	%r7875, %ntid.x;
	mov.u32 	%r7876, %tid.x;
	mad.lo.s32 	%r7877, %r7874, %r7875, %r7876;
	shl.b32 	%r7878, %r7877, 2;
	cvta.to.global.u64 	%rd1281, %rd1285;
	mul.wide.s32 	%rd1282, %r7878, 8;
	add.s64 	%rd1283, %rd1281, %rd1282;
	st.global.f64 	[%rd1283], %fd11244;
	st.global.f64 	[%rd1283+8], %fd11245;
	st.global.f64 	[%rd1283+16], %fd11247;
	st.global.f64 	[%rd1283+24], %fd11246;
	{ // callseq 650, 0
	.param .b64 param0;
	st.param.b64 	[param0], %rd284;
	call.uni 
	free, 
	(
	param0
	);
	} // callseq 650
$L__BB1_3881:
	ret;

}
.func  (.param .b64 func_retval0) __internal_accurate_pow(
	.param .b64 __internal_accurate_pow_param_0,
	.param .b64 __internal_accurate_pow_param_1
)
{
	.reg .pred 	%p<8>;
	.reg .b32 	%r<49>;
	.reg .b32 	%f<3>;
	.reg .b64 	%fd<109>;

	ld.param.f64 	%fd10, [__internal_accurate_pow_param_0];
	ld.param.f64 	%fd11, [__internal_accurate_pow_param_1];
	{
	.reg .b32 %temp; 
	mov.b64 	{%temp, %r46}, %fd10;
	}
	{
	.reg .b32 %temp; 
	mov.b64 	{%r45, %temp}, %fd10;
	}
	shr.u32 	%r47, %r46, 20;
	setp.gt.u32 	%p1, %r46, 1048575;
	@%p1 bra 	$L__BB2_2;
	mul.f64 	%fd12, %fd10, 0d4350000000000000;
	{
	.reg .b32 %temp; 
	mov.b64 	{%temp, %r46}, %fd12;
	}
	{
	.reg .b32 %temp; 
	mov.b64 	{%r45, %temp}, %fd12;
	}
	shr.u32 	%r16, %r46, 20;
	add.s32 	%r47, %r16, -54;
$L__BB2_2:
	add.s32 	%r48, %r47, -1023;
	and.b32  	%r17, %r46, -2146435073;
	or.b32  	%r18, %r17, 1072693248;
	mov.b64 	%fd107, {%r45, %r18};
	setp.lt.u32 	%p2, %r18, 1073127583;
	@%p2 bra 	$L__BB2_4;
	{
	.reg .b32 %temp; 
	mov.b64 	{%r19, %temp}, %fd107;
	}
	{
	.reg .b32 %temp; 
	mov.b64 	{%temp, %r20}, %fd107;
	}
	add.s32 	%r21, %r20, -1048576;
	mov.b64 	%fd107, {%r19, %r21};
	add.s32 	%r48, %r47, -1022;
$L__BB2_4:
	add.f64 	%fd13, %fd107, 0dBFF0000000000000;
	add.f64 	%fd14, %fd107, 0d3FF0000000000000;
	rcp.approx.ftz.f64 	%fd15, %fd14;
	neg.f64 	%fd16, %fd14;
	fma.rn.f64 	%fd17, %fd16, %fd15, 0d3FF0000000000000;
	fma.rn.f64 	%fd18, %fd17, %fd17, %fd17;
	fma.rn.f64 	%fd19, %fd18, %fd15, %fd15;
	mul.f64 	%fd20, %fd13, %fd19;
	fma.rn.f64 	%fd21, %fd13, %fd19, %fd20;
	mul.f64 	%fd22, %fd21, %fd21;
	fma.rn.f64 	%fd23, %fd22, 0d3EB0F5FF7D2CAFE2, 0d3ED0F5D241AD3B5A;
	fma.rn.f64 	%fd24, %fd23, %fd22, 0d3EF3B20A75488A3F;
	fma.rn.f64 	%fd25, %fd24, %fd22, 0d3F1745CDE4FAECD5;
	fma.rn.f64 	%fd26, %fd25, %fd22, 0d3F3C71C7258A578B;
	fma.rn.f64 	%fd27, %fd26, %fd22, 0d3F6249249242B910;
	fma.rn.f64 	%fd28, %fd27, %fd22, 0d3F89999999999DFB;
	sub.f64 	%fd29, %fd13, %fd21;
	add.f64 	%fd30, %fd29, %fd29;
	neg.f64 	%fd31, %fd21;
	fma.rn.f64 	%fd32, %fd31, %fd13, %fd30;
	mul.f64 	%fd33, %fd19, %fd32;
	fma.rn.f64 	%fd34, %fd22, %fd28, 0d3FB5555555555555;
	mov.f64 	%fd35, 0d3FB5555555555555;
	sub.f64 	%fd36, %fd35, %fd34;
	fma.rn.f64 	%fd37, %fd22, %fd28, %fd36;
	add.f64 	%fd38, %fd37, 0dBC46A4CB00B9E7B0;
	add.f64 	%fd39, %fd34, %fd38;
	sub.f64 	%fd40, %fd34, %fd39;
	add.f64 	%fd41, %fd38, %fd40;
	mul.rn.f64 	%fd42, %fd21, %fd21;
	neg.f64 	%fd43, %fd42;
	fma.rn.f64 	%fd44, %fd21, %fd21, %fd43;
	{
	.reg .b32 %temp; 
	mov.b64 	{%r22, %temp}, %fd33;
	}
	{
	.reg .b32 %temp; 
	mov.b64 	{%temp, %r23}, %fd33;
	}
	add.s32 	%r24, %r23, 1048576;
	mov.b64 	%fd45, {%r22, %r24};
	fma.rn.f64 	%fd46, %fd21, %fd45, %fd44;
	mul.rn.f64 	%fd47, %fd42, %fd21;
	neg.f64 	%fd48, %fd47;
	fma.rn.f64 	%fd49, %fd42, %fd21, %fd48;
	fma.rn.f64 	%fd50, %fd42, %fd33, %fd49;
	fma.rn.f64 	%fd51, %fd46, %fd21, %fd50;
	mul.rn.f64 	%fd52, %fd39, %fd47;
	neg.f64 	%fd53, %fd52;
	fma.rn.f64 	%fd54, %fd39, %fd47, %fd53;
	fma.rn.f64 	%fd55, %fd39, %fd51, %fd54;
	fma.rn.f64 	%fd56, %fd41, %fd47, %fd55;
	add.f64 	%fd57, %fd52, %fd56;
	sub.f64 	%fd58, %fd52, %fd57;
	add.f64 	%fd59, %fd56, %fd58;
	add.f64 	%fd60, %fd21, %fd57;
	sub.f64 	%fd61, %fd21, %fd60;
	add.f64 	%fd62, %fd57, %fd61;
	add.f64 	%fd63, %fd59, %fd62;
	add.f64 	%fd64, %fd33, %fd63;
	add.f64 	%fd65, %fd60, %fd64;
	sub.f64 	%fd66, %fd60, %fd65;
	add.f64 	%fd67, %fd64, %fd66;
	xor.b32  	%r25, %r48, -2147483648;
	mov.b32 	%r26, 1127219200;
	mov.b64 	%fd68, {%r25, %r26};
	mov.b32 	%r27, -2147483648;
	mov.b64 	%fd69, {%r27, %r26};
	sub.f64 	%fd70, %fd68, %fd69;
	fma.rn.f64 	%fd71, %fd70, 0d3FE62E42FEFA39EF, %fd65;
	fma.rn.f64 	%fd72, %fd70, 0dBFE62E42FEFA39EF, %fd71;
	sub.f64 	%fd73, %fd72, %fd65;
	sub.f64 	%fd74, %fd67, %fd73;
	fma.rn.f64 	%fd75, %fd70, 0d3C7ABC9E3B39803F, %fd74;
	add.f64 	%fd76, %fd71, %fd75;
	sub.f64 	%fd77, %fd71, %fd76;
	add.f64 	%fd78, %fd75, %fd77;
	{
	.reg .b32 %temp; 
	mov.b64 	{%temp, %r28}, %fd11;
	}
	{
	.reg .b32 %temp; 
	mov.b64 	{%r29, %temp}, %fd11;
	}
	shl.b32 	%r30, %r28, 1;
	setp.gt.u32 	%p3, %r30, -33554433;
	and.b32  	%r31, %r28, -15728641;
	selp.b32 	%r32, %r31, %r28, %p3;
	mov.b64 	%fd79, {%r29, %r32};
	mul.rn.f64 	%fd80, %fd76, %fd79;
	neg.f64 	%fd81, %fd80;
	fma.rn.f64 	%fd82, %fd76, %fd79, %fd81;
	fma.rn.f64 	%fd83, %fd78, %fd79, %fd82;
	add.f64 	%fd4, %fd80, %fd83;
	sub.f64 	%fd84, %fd80, %fd4;
	add.f64 	%fd5, %fd83, %fd84;
	fma.rn.f64 	%fd85, %fd4, 0d3FF71547652B82FE, 0d4338000000000000;
	{
	.reg .b32 %temp; 
	mov.b64 	{%r13, %temp}, %fd85;
	}
	mov.f64 	%fd86, 0dC338000000000000;
	add.rn.f64 	%fd87, %fd85, %fd86;
	fma.rn.f64 	%fd88, %fd87, 0dBFE62E42FEFA39EF, %fd4;
	fma.rn.f64 	%fd89, %fd87, 0dBC7ABC9E3B39803F, %fd88;
	fma.rn.f64 	%fd90, %fd89, 0d3E5ADE1569CE2BDF, 0d3E928AF3FCA213EA;
	fma.rn.f64 	%fd91, %fd90, %fd89, 0d3EC71DEE62401315;
	fma.rn.f64 	%fd92, %fd91, %fd89, 0d3EFA01997C89EB71;
	fma.rn.f64 	%fd93, %fd92, %fd89, 0d3F2A01A014761F65;
	fma.rn.f64 	%fd94, %fd93, %fd89, 0d3F56C16C1852B7AF;
	fma.rn.f64 	%fd95, %fd94, %fd89, 0d3F81111111122322;
	fma.rn.f64 	%fd96, %fd95, %fd89, 0d3FA55555555502A1;
	fma.rn.f64 	%fd97, %fd96, %fd89, 0d3FC5555555555511;
	fma.rn.f64 	%fd98, %fd97, %fd89, 0d3FE000000000000B;
	fma.rn.f64 	%fd99, %fd98, %fd89, 0d3FF0000000000000;
	fma.rn.f64 	%fd100, %fd99, %fd89, 0d3FF0000000000000;
	{
	.reg .b32 %temp; 
	mov.b64 	{%r14, %temp}, %fd100;
	}
	{
	.reg .b32 %temp; 
	mov.b64 	{%temp, %r15}, %fd100;
	}
	shl.b32 	%r33, %r13, 20;
	add.s32 	%r34, %r33, %r15;
	mov.b64 	%fd108, {%r14, %r34};
	{
	.reg .b32 %temp; 
	mov.b64 	{%temp, %r35}, %fd4;
	}
	mov.b32 	%f2, %r35;
	abs.f32 	%f1, %f2;
	setp.lt.f32 	%p4, %f1, 0f4086232B;
	@%p4 bra 	$L__BB2_7;
	setp.lt.f64 	%p5, %fd4, 0d0000000000000000;
	add.f64 	%fd101, %fd4, 0d7FF0000000000000;
	selp.f64 	%fd108, 0d0000000000000000, %fd101, %p5;
	setp.geu.f32 	%p6, %f1, 0f40874800;
	@%p6 bra 	$L__BB2_7;
	shr.u32 	%r36, %r13, 31;
	add.s32 	%r37, %r13, %r36;
	shr.s32 	%r38, %r37, 1;
	shl.b32 	%r39, %r38, 20;
	add.s32 	%r40, %r15, %r39;
	mov.b64 	%fd102, {%r14, %r40};
	sub.s32 	%r41, %r13, %r38;
	shl.b32 	%r42, %r41, 20;
	add.s32 	%r43, %r42, 1072693248;
	mov.b32 	%r44, 0;
	mov.b64 	%fd103, {%r44, %r43};
	mul.f64 	%fd108, %fd103, %fd102;
$L__BB2_7:
	abs.f64 	%fd104, %fd108;
	setp.eq.f64 	%p7, %fd104, 0d7FF0000000000000;
	fma.rn.f64 	%fd105, %fd108, %fd5, %fd108;
	selp.f64 	%fd106, %fd108, %fd105, %p7;
	st.param.f64 	[func_retval0], %fd106;
	ret;

}


// ===== COMPILED SASS (sm_100) =====

	.target	sm_100

	.elftype	@"ET_EXEC"


//--------------------- .note.nv.tkinfo           --------------------------
	.section	.note.nv.tkinfo,"",@"SHT_NOTE"
	.sectionflags	@"SHF_NOTE_NV_TKINFO"
	.tkinfo
        /*0018*/ 	.word	0x00000002
        /*0030*/ 	.string	""
        /*0030*/ 	.string	"ptxas"
        /*0030*/ 	.string	"Cuda compilation tools, release 13.0, V13.0.88"
        /*0030*/ 	.string	"Build cuda_13.0.r13.0/compiler.36424714_0"
        /*0030*/ 	.string	"-arch sm_100 -m 64 "



//--------------------- .note.nv.cuinfo           --------------------------
	.section	.note.nv.cuinfo,"",@"SHT_NOTE"
	.sectionflags	@"SHF_NOTE_NV_CUINFO"
        /*0018*/ 	.short	0x0002
        /*001a*/ 	.short	0x0064
        /*001c*/ 	.short	0x0082
	.zero		2


//--------------------- .nv.info                  --------------------------
	.section	.nv.info,"",@"SHT_CUDA_INFO"
	.align	4


	//----- nvinfo : EIATTR_REGCOUNT
	.align		4
        /*0000*/ 	.byte	0x04, 0x2f
        /*0002*/ 	.short	(.L_11 - .L_10)
	.align		4
.L_10:
        /*0004*/ 	.word	index@(_Z11distributordPdS_ii)
        /*0008*/ 	.word	0x00000084


	//----- nvinfo : EIATTR_FRAME_SIZE
	.align		4
.L_11:
        /*000c*/ 	.byte	0x04, 0x11
        /*000e*/ 	.short	(.L_13 - .L_12)
	.align		4
.L_12:
        /*0010*/ 	.word	index@($_Z11distributordPdS_ii$__internal_accurate_pow)
        /*0014*/ 	.word	0x00000000


	//----- nvinfo : EIATTR_FRAME_SIZE
	.align		4
.L_13:
        /*0018*/ 	.byte	0x04, 0x11
        /*001a*/ 	.short	(.L_15 - .L_14)
	.align		4
.L_14:
        /*001c*/ 	.word	index@($__internal_4_$__cuda_sm20_dsqrt_rn_f64_mediumpath_v1)
        /*0020*/ 	.word	0x00000000


	//----- nvinfo : EIATTR_FRAME_SIZE
	.align		4
.L_15:
        /*0024*/ 	.byte	0x04, 0x11
        /*0026*/ 	.short	(.L_17 - .L_16)
	.align		4
.L_16:
        /*0028*/ 	.word	index@($__internal_3_$__cuda_sm20_div_rn_f64_full)
        /*002c*/ 	.word	0x00000000


	//----- nvinfo : EIATTR_FRAME_SIZE
	.align		4
.L_17:
        /*0030*/ 	.byte	0x04, 0x11
        /*0032*/ 	.short	(.L_19 - .L_18)
	.align		4
.L_18:
        /*0034*/ 	.word	index@(_Z11distributordPdS_ii)
        /*0038*/ 	.word	0x00000000


	//----- nvinfo : EIATTR_REGCOUNT
	.align		4
.L_19:
        /*003c*/ 	.byte	0x04, 0x2f
        /*003e*/ 	.short	(.L_21 - .L_20)
	.align		4
.L_20:
        /*0040*/ 	.word	index@(_Z13distributor_PdPdS_S_iii)
        /*0044*/ 	.word	0x00000090


	//----- nvinfo : EIATTR_FRAME_SIZE
	.align		4
.L_21:
        /*0048*/ 	.byte	0x04, 0x11
        /*004a*/ 	.short	(.L_23 - .L_22)
	.align		4
.L_22:
        /*004c*/ 	.word	index@($_Z13distributor_PdPdS_S_iii$__internal_accurate_pow)
        /*0050*/ 	.word	0x00000010


	//----- nvinfo : EIATTR_FRAME_SIZE
	.align		4
.L_23:
        /*0054*/ 	.byte	0x04, 0x11
        /*0056*/ 	.short	(.L_25 - .L_24)
	.align		4
.L_24:
        /*0058*/ 	.word	index@($__internal_2_$__cuda_sm3x_div_rn_noftz_f32_slowpath)
        /*005c*/ 	.word	0x00000010


	//----- nvinfo : EIATTR_FRAME_SIZE
	.align		4
.L_25:
        /*0060*/ 	.byte	0x04, 0x11
        /*0062*/ 	.short	(.L_27 - .L_26)
	.align		4
.L_26:
        /*0064*/ 	.word	index@($__internal_1_$__cuda_sm20_dsqrt_rn_f64_mediumpath_v1)
        /*0068*/ 	.word	0x00000010


	//----- nvinfo : EIATTR_FRAME_SIZE
	.align		4
.L_27:
        /*006c*/ 	.byte	0x04, 0x11
        /*006e*/ 	.short	(.L_29 - .L_28)
	.align		4
.L_28:
        /*0070*/ 	.word	index@($__internal_0_$__cuda_sm20_div_rn_f64_full)
        /*0074*/ 	.word	0x00000010


	//----- nvinfo : EIATTR_FRAME_SIZE
	.align		4
.L_29:
        /*0078*/ 	.byte	0x04, 0x11
        /*007a*/ 	.short	(.L_31 - .L_30)
	.align		4
.L_30:
        /*007c*/ 	.word	index@(_Z13distributor_PdPdS_S_iii)
        /*0080*/ 	.word	0x00000010


	//----- nvinfo : EIATTR_MIN_STACK_SIZE
	.align		4
.L_31:
        /*0084*/ 	.byte	0x04, 0x12
        /*0086*/ 	.short	(.L_33 - .L_32)
	.align		4
.L_32:
        /*0088*/ 	.word	index@(_Z13distributor_PdPdS_S_iii)
        /*008c*/ 	.word	0x00000010


	//----- nvinfo : EIATTR_MIN_STACK_SIZE
	.align		4
.L_33:
        /*0090*/ 	.byte	0x04, 0x12
        /*0092*/ 	.short	(.L_35 - .L_34)
	.align		4
.L_34:
        /*0094*/ 	.word	index@(_Z11distributordPdS_ii)
        /*0098*/ 	.word	0x00000000
.L_35:


//--------------------- .nv.compat                --------------------------
	.section	.nv.compat,"",@"SHT_CUDA_COMPAT_INFO"
	.align	4
        /*0000*/ 	.byte	0x02, 0x09, 0x00, 0x00, 0x02, 0x02, 0x01, 0x00, 0x02, 0x05, 0x05, 0x00, 0x03, 0x07, 0x01, 0x01
        /*0010*/ 	.byte	0x02, 0x03, 0x00, 0x00, 0x02, 0x06, 0x01, 0x00, 0x04, 0x0b, 0x08, 0x00, 0x01, 0x00, 0x00, 0x00
        /*0020*/ 	.byte	0x00, 0x00, 0x00, 0x00


//--------------------- .nv.info._Z13distributor_PdPdS_S_iii --------------------------
	.section	.nv.info._Z13distributor_PdPdS_S_iii,"",@"SHT_CUDA_INFO"
	.sectionflags	@""
	.align	4


	//----- nvinfo : EIATTR_CUDA_API_VERSION
	.align		4
        /*0000*/ 	.byte	0x04, 0x37
        /*0002*/ 	.short	(.L_37 - .L_36)
.L_36:
        /*0004*/ 	.word	0x00000082


	//----- nvinfo : EIATTR_KPARAM_INFO
	.align		4
.L_37:
        /*0008*/ 	.byte	0x04, 0x17
        /*000a*/ 	.short	(.L_39 - .L_38)
.L_38:
        /*000c*/ 	.word	0x00000000
        /*0010*/ 	.short	0x0006
        /*0012*/ 	.short	0x0028
        /*0014*/ 	.byte	0x00, 0xf0, 0x11, 0x00


	//----- nvinfo : EIATTR_KPARAM_INFO
	.align		4
.L_39:
        /*0018*/ 	.byte	0x04, 0x17
        /*001a*/ 	.short	(.L_41 - .L_40)
.L_40:
        /*001c*/ 	.word	0x00000000
        /*0020*/ 	.short	0x0005
        /*0022*/ 	.short	0x0024
        /*0024*/ 	.byte	0x00, 0xf0, 0x11, 0x00


	//----- nvinfo : EIATTR_KPARAM_INFO
	.align		4
.L_41:
        /*0028*/ 	.byte	0x04, 0x17
        /*002a*/ 	.short	(.L_43 - .L_42)
.L_42:
        /*002c*/ 	.word	0x00000000
        /*0030*/ 	.short	0x0004
        /*0032*/ 	.short	0x0020
        /*0034*/ 	.byte	0x00, 0xf0, 0x11, 0x00


	//----- nvinfo : EIATTR_KPARAM_INFO
	.align		4
.L_43:
        /*0038*/ 	.byte	0x04, 0x17
        /*003a*/ 	.short	(.L_45 - .L_44)
.L_44:
        /*003c*/ 	.word	0x00000000
        /*0040*/ 	.short	0x0003
        /*0042*/ 	.short	0x0018
        /*0044*/ 	.byte	0x00, 0xf5, 0x21, 0x00


	//----- nvinfo : EIATTR_KPARAM_INFO
	.align		4
.L_45:
        /*0048*/ 	.byte	0x04, 0x17
        /*004a*/ 	.short	(.L_47 - .L_46)
.L_46:
        /*004c*/ 	.word	0x00000000
        /*0050*/ 	.short	0x0002
        /*0052*/ 	.short	0x0010
        /*0054*/ 	.byte	0x00, 0xf5, 0x21, 0x00


	//----- nvinfo : EIATTR_KPARAM_INFO
	.align		4
.L_47:
        /*0058*/ 	.byte	0x04, 0x17
        /*005a*/ 	.short	(.L_49 - .L_48)
.L_48:
        /*005c*/ 	.word	0x00000000
        /*0060*/ 	.short	0x0001
        /*0062*/ 	.short	0x0008
        /*0064*/ 	.byte	0x00, 0xf5, 0x21, 0x00


	//----- nvinfo : EIATTR_KPARAM_INFO
	.align		4
.L_49:
        /*0068*/ 	.byte	0x04, 0x17
        /*006a*/ 	.short	(.L_51 - .L_50)
.L_50:
        /*006c*/ 	.word	0x00000000
        /*0070*/ 	.short	0x0000
        /*0072*/ 	.short	0x0000
        /*0074*/ 	.byte	0x00, 0xf0, 0x21, 0x00


	//----- nvinfo : EIATTR_SPARSE_MMA_MASK
	.align		4
.L_51:
        /*0078*/ 	.byte	0x03, 0x50
        /*007a*/ 	.short	0x0000


	//----- nvinfo : EIATTR_MAXREG_COUNT
	.align		4
        /*007c*/ 	.byte	0x03, 0x1b
        /*007e*/ 	.short	0x00ff


	//----- nvinfo : EIATTR_EXTERNS
	.align		4
        /*0080*/ 	.byte	0x04, 0x0f
        /*0082*/ 	.short	(.L_53 - .L_52)


	//   ....[0]....
	.align		4
.L_52:
        /*0084*/ 	.word	index@(malloc)


	//   ....[1]....
	.align		4
        /*0088*/ 	.word	index@(free)


	//   ....[2]....
	.align		4
        /*008c*/ 	.word	index@(vprintf)


	//----- nvinfo : EIATTR_MERCURY_ISA_VERSION
	.align		4
.L_53:
        /*0090*/ 	.byte	0x03, 0x5f
        /*0092*/ 	.short	0x0101


	//----- nvinfo : EIATTR_VRC_CTA_INIT_COUNT
	.align		4
        /*0094*/ 	.byte	0x02, 0x4a
	.zero		1
	.zero		1


	//----- nvinfo : EIATTR_SYSCALL_OFFSETS
	.align		4
        /*0098*/ 	.byte	0x04, 0x46
        /*009a*/ 	.short	(.L_55 - .L_54)


	//   ....[0]....
.L_54:
        /*009c*/ 	.word	0x000002c0


	//   ....[1]....
        /*00a0*/ 	.word	0x00000380


	//   ....[2]....
        /*00a4*/ 	.word	0x0008e760


	//----- nvinfo : EIATTR_EXIT_INSTR_OFFSETS
	.align		4
.L_55:
        /*00a8*/ 	.byte	0x04, 0x1c
        /*00aa*/ 	.short	(.L_57 - .L_56)


	//   ....[0]....
.L_56:
        /*00ac*/ 	.word	0x000000c0


	//   ....[1]....
        /*00b0*/ 	.word	0x0008e770


	//----- nvinfo : EIATTR_CRS_STACK_SIZE
	.align		4
.L_57:
        /*00b4*/ 	.byte	0x04, 0x1e
        /*00b6*/ 	.short	(.L_59 - .L_58)
.L_58:
        /*00b8*/ 	.word	0x00000000


	//----- nvinfo : EIATTR_CBANK_PARAM_SIZE
	.align		4
.L_59:
        /*00bc*/ 	.byte	0x03, 0x19
        /*00be*/ 	.short	0x002c


	//----- nvinfo : EIATTR_PARAM_CBANK
	.align		4
        /*00c0*/ 	.byte	0x04, 0x0a
        /*00c2*/ 	.short	(.L_61 - .L_60)
	.align		4
.L_60:
        /*00c4*/ 	.word	index@(.nv.constant0._Z13distributor_PdPdS_S_iii)
        /*00c8*/ 	.short	0x0380
        /*00ca*/ 	.short	0x002c


	//----- nvinfo : EIATTR_SW_WAR
	.align		4
.L_61:
        /*00cc*/ 	.byte	0x04, 0x36
        /*00ce*/ 	.short	(.L_63 - .L_62)
.L_62:
        /*00d0*/ 	.word	0x00000008
.L_63:


//--------------------- .nv.info._Z11distributordPdS_ii --------------------------
	.section	.nv.info._Z11distributordPdS_ii,"",@"SHT_CUDA_INFO"
	.sectionflags	@""
	.align	4


	//----- nvinfo : EIATTR_CUDA_API_VERSION
	.align		4
        /*0000*/ 	.byte	0x04, 0x37
        /*0002*/ 	.short	(.L_65 - .L_64)
.L_64:
        /*0004*/ 	.word	0x00000082


	//----- nvinfo : EIATTR_KPARAM_INFO
	.align		4
.L_65:
        /*0008*/ 	.byte	0x04, 0x17
        /*000a*/ 	.short	(.L_67 - .L_66)
.L_66:
        /*000c*/ 	.word	0x00000000
        /*0010*/ 	.short	0x0004
        /*0012*/ 	.short	0x001c
        /*0014*/ 	.byte	0x00, 0xf0, 0x11, 0x00


	//----- nvinfo : EIATTR_KPARAM_INFO
	.align		4
.L_67:
        /*0018*/ 	.byte	0x04, 0x17
        /*001a*/ 	.short	(.L_69 - .L_68)
.L_68:
        /*001c*/ 	.word	0x00000000
        /*0020*/ 	.short	0x0003
        /*0022*/ 	.short	0x0018
        /*0024*/ 	.byte	0x00, 0xf0, 0x11, 0x00


	//----- nvinfo : EIATTR_KPARAM_INFO
	.align		4
.L_69:
        /*0028*/ 	.byte	0x04, 0x17
        /*002a*/ 	.short	(.L_71 - .L_70)
.L_70:
        /*002c*/ 	.word	0x00000000
        /*0030*/ 	.short	0x0002
        /*0032*/ 	.short	0x0010
        /*0034*/ 	.byte	0x00, 0xf5, 0x21, 0x00


	//----- nvinfo : EIATTR_KPARAM_INFO
	.align		4
.L_71:
        /*0038*/ 	.byte	0x04, 0x17
        /*003a*/ 	.short	(.L_73 - .L_72)
.L_72:
        /*003c*/ 	.word	0x00000000
        /*0040*/ 	.short	0x0001
        /*0042*/ 	.short	0x0008
        /*0044*/ 	.byte	0x00, 0xf5, 0x21, 0x00


	//----- nvinfo : EIATTR_KPARAM_INFO
	.align		4
.L_73:
        /*0048*/ 	.byte	0x04, 0x17
        /*004a*/ 	.short	(.L_75 - .L_74)
.L_74:
        /*004c*/ 	.word	0x00000000
        /*0050*/ 	.short	0x0000
        /*0052*/ 	.short	0x0000
        /*0054*/ 	.byte	0x00, 0xf0, 0x21, 0x00


	//----- nvinfo : EIATTR_SPARSE_MMA_MASK
	.align		4
.L_75:
        /*0058*/ 	.byte	0x03, 0x50
        /*005a*/ 	.short	0x0000


	//----- nvinfo : EIATTR_MAXREG_COUNT
	.align		4
        /*005c*/ 	.byte	0x03, 0x1b
        /*005e*/ 	.short	0x00ff


	//----- nvinfo : EIATTR_EXTERNS
	.align		4
        /*0060*/ 	.byte	0x04, 0x0f
        /*0062*/ 	.short	(.L_77 - .L_76)


	//   ....[0]....
	.align		4
.L_76:
        /*0064*/ 	.word	index@(malloc)


	//   ....[1]....
	.align		4
        /*0068*/ 	.word	index@(free)


	//----- nvinfo : EIATTR_MERCURY_ISA_VERSION
	.align		4
.L_77:
        /*006c*/ 	.byte	0x03, 0x5f
        /*006e*/ 	.short	0x0101


	//----- nvinfo : EIATTR_VRC_CTA_INIT_COUNT
	.align		4
        /*0070*/ 	.byte	0x02, 0x4a
	.zero		1
	.zero		1


	//----- nvinfo : EIATTR_SYSCALL_OFFSETS
	.align		4
        /*0074*/ 	.byte	0x04, 0x46
        /*0076*/ 	.short	(.L_79 - .L_78)


	//   ....[0]....
.L_78:
        /*0078*/ 	.word	0x00000120


	//   ....[1]....
        /*007c*/ 	.word	0x0004b170


	//----- nvinfo : EIATTR_EXIT_INSTR_OFFSETS
	.align		4
.L_79:
        /*0080*/ 	.byte	0x04, 0x1c
        /*0082*/ 	.short	(.L_81 - .L_80)


	//   ....[0]....
.L_80:
        /*0084*/ 	.word	0x00000070


	//   ....[1]....
        /*0088*/ 	.word	0x0004b180


	//----- nvinfo : EIATTR_CRS_STACK_SIZE
	.align		4
.L_81:
        /*008c*/ 	.byte	0x04, 0x1e
        /*008e*/ 	.short	(.L_83 - .L_82)
.L_82:
        /*0090*/ 	.word	0x00000000


	//----- nvinfo : EIATTR_CBANK_PARAM_SIZE
	.align		4
.L_83:
        /*0094*/ 	.byte	0x03, 0x19
        /*0096*/ 	.short	0x0020


	//----- nvinfo : EIATTR_PARAM_CBANK
	.align		4
        /*0098*/ 	.byte	0x04, 0x0a
        /*009a*/ 	.short	(.L_85 - .L_84)
	.align		4
.L_84:
        /*009c*/ 	.word	index@(.nv.constant0._Z11distributordPdS_ii)
        /*00a0*/ 	.short	0x0380
        /*00a2*/ 	.short	0x0020


	//----- nvinfo : EIATTR_SW_WAR
	.align		4
.L_85:
        /*00a4*/ 	.byte	0x04, 0x36
        /*00a6*/ 	.short	(.L_87 - .L_86)
.L_86:
        /*00a8*/ 	.word	0x00000008
.L_87:


//--------------------- .nv.callgraph             --------------------------
	.section	.nv.callgraph,"",@"SHT_CUDA_CALLGRAPH"
	.align	4
	.sectionentsize	8
	.align		4
        /*0000*/ 	.word	0x00000000
	.align		4
        /*0004*/ 	.word	0xffffffff
	.align		4
        /*0008*/ 	.word	index@(_Z13distributor_PdPdS_S_iii)
	.align		4
        /*000c*/ 	.word	index@(free)
	.align		4
        /*0010*/ 	.word	index@(_Z13distributor_PdPdS_S_iii)
	.align		4
        /*0014*/ 	.word	index@(malloc)
	.align		4
        /*0018*/ 	.word	index@(_Z13distributor_PdPdS_S_iii)
	.align		4
        /*001c*/ 	.word	index@(vprintf)
	.align		4
        /*0020*/ 	.word	index@(_Z11distributordPdS_ii)
	.align		4
        /*0024*/ 	.word	index@(free)
	.align		4
        /*0028*/ 	.word	index@(_Z11distributordPdS_ii)
	.align		4
        /*002c*/ 	.word	index@(malloc)
	.align		4
        /*0030*/ 	.word	0x00000000
	.align		4
        /*0034*/ 	.word	0xfffffffe
	.align		4
        /*0038*/ 	.word	0x00000000
	.align		4
        /*003c*/ 	.word	0xfffffffd
	.align		4
        /*0040*/ 	.word	0x00000000
	.align		4
        /*0044*/ 	.word	0xfffffffc


//--------------------- .nv.constant4             --------------------------
	.section	.nv.constant4,"a",@progbits
	.align	8
	.align		8
.nv.constant4:
        /*0000*/ 	.dword	malloc
	.align		8
        /*0008*/ 	.dword	free
	.align		8
        /*0010*/ 	.dword	vprintf
	.align		8
        /*0018*/ 	.dword	precalc_xorwow_matrix
	.align		8
        /*0020*/ 	.dword	precalc_xorwow_offset_matrix
	.align		8
        /*0028*/ 	.dword	mrg32k3aM1
	.align		8
        /*0030*/ 	.dword	mrg32k3aM2
	.align		8
        /*0038*/ 	.dword	mrg32k3aM1SubSeq
	.align		8
        /*0040*/ 	.dword	mrg32k3aM2SubSeq
	.align		8
        /*0048*/ 	.dword	mrg32k3aM1Seq
	.align		8
        /*0050*/ 	.dword	mrg32k3aM2Seq
	.align		8
        /*0058*/ 	.dword	$str


//--------------------- .nv.constant3             --------------------------
	.section	.nv.constant3,"a",@progbits
	.align	8
.nv.constant3:
	.type		__cr_lgamma_table,@object
	.size		__cr_lgamma_table,(.L_8 - __cr_lgamma_table)
__cr_lgamma_table:
        /*0000*/ 	.byte	0x00, 0x00, 0x00, 0x00, 0x00, 0x00, 0x00, 0x00, 0x00, 0x00, 0x00, 0x00, 0x00, 0x00, 0x00, 0x00
        /*0010*/ 	.byte	0xef, 0x39, 0xfa, 0xfe, 0x42, 0x2e, 0xe6, 0x3f, 0x02, 0x20, 0x2a, 0xfa, 0x0b, 0xab, 0xfc, 0x3f
        /*0020*/ 	.byte	0xf9, 0x2c, 0x92, 0x7c, 0xa7, 0x6c, 0x09, 0x40, 0xc9, 0x79, 0x44, 0x3c, 0x64, 0x26, 0x13, 0x40
        /*0030*/ 	.byte	0xca, 0x01, 0xcf, 0x3a, 0x27, 0x51, 0x1a, 0x40, 0x30, 0xcc, 0x2d, 0xf3, 0xe1, 0x0c, 0x21, 0x40
        /*0040*/ 	.byte	0x0d, 0xb7, 0xfc, 0x82, 0x8e, 0x35, 0x25, 0x40
.L_8:


//--------------------- .text._Z13distributor_PdPdS_S_iii --------------------------
	.section	.text._Z13distributor_PdPdS_S_iii,"ax",@progbits
	.align	128
        .global         _Z13distributor_PdPdS_S_iii
        .type           _Z13distributor_PdPdS_S_iii,@function
        .size           _Z13distributor_PdPdS_S_iii,(.L_x_4802 - _Z13distributor_PdPdS_S_iii)
        .other          _Z13distributor_PdPdS_S_iii,@"STO_CUDA_ENTRY STV_DEFAULT"
_Z13distributor_PdPdS_S_iii:
.text._Z13distributor_PdPdS_S_iii:
[----:B------:R-:W0:Y:S01]  /*0000*/  LDC R1, c[0x0][0x37c] ;  /* 0x0000df00ff017b82 */ /* 0x000e220000000800 */
[----:B------:R-:W1:Y:S01]  /*0010*/  S2R R3, SR_TID.X ;  /* 0x0000000000037919 */ /* 0x000e620000002100 */
[----:B------:R-:W2:Y:S06]  /*0020*/  LDCU UR5, c[0x0][0x2fc] ;  /* 0x00005f80ff0577ac */ /* 0x000eac0008000800 */
[----:B------:R-:W1:Y:S01]  /*0030*/  S2UR UR6, SR_CTAID.X ;  /* 0x00000000000679c3 */ /* 0x000e620000002500 */
[----:B0-----:R-:W-:Y:S01]  /*0040*/  VIADD R1, R1, 0xfffffff0 ;  /* 0xfffffff001017836 */ /* 0x001fe20000000000 */
[----:B------:R-:W0:Y:S01]  /*0050*/  LDCU UR36, c[0x0][0x3a8] ;  /* 0x00007500ff2477ac */ /* 0x000e220008000800 */
[----:B------:R-:W3:Y:S05]  /*0060*/  LDCU UR4, c[0x0][0x2f8] ;  /* 0x00005f00ff0477ac */ /* 0x000eea0008000800 */
[----:B------:R-:W1:Y:S01]  /*0070*/  LDC R16, c[0x0][0x360] ;  /* 0x0000d800ff107b82 */ /* 0x000e620000000800 */
[----:B---3--:R-:W-:-:S05]  /*0080*/  IADD3 R6, P1, PT, R1, UR4, RZ ;  /* 0x0000000401067c10 */ /* 0x008fca000ff3e0ff */
[----:B--2---:R-:W-:Y:S02]  /*0090*/  IMAD.X R7, RZ, RZ, UR5, P1 ;  /* 0x00000005ff077e24 */ /* 0x004fe400088e06ff */
[----:B-1----:R-:W-:-:S05]  /*00a0*/  IMAD R16, R16, UR6, R3 ;  /* 0x0000000610107c24 */ /* 0x002fca000f8e0203 */
[----:B0-----:R-:W-:-:S13]  /*00b0*/  ISETP.GE.AND P0, PT, R16, UR36, PT ;  /* 0x0000002410007c0c */ /* 0x001fda000bf06270 */
[----:B------:R-:W-:Y:S05]  /*00c0*/  @P0 EXIT ;  /* 0x000000000000094d */ /* 0x000fea0003800000 */
[----:B------:R-:W-:Y:S01]  /*00d0*/  IMAD.MOV.U32 R3, RZ, RZ, 0x19999998 ;  /* 0x19999998ff037424 */ /* 0x000fe200078e00ff */
[----:B------:R-:W-:Y:S03]  /*00e0*/  BSSY.RECONVERGENT B6, `(.L_x_0) ;  /* 0x000001f000067945 */ /* 0x000fe60003800200 */
[----:B------:R-:W-:-:S05]  /*00f0*/  IMAD R0, R16, -0x33333333, R3 ;  /* 0xcccccccd10007824 */ /* 0x000fca00078e0203 */
[----:B------:R-:W-:-:S04]  /*0100*/  SHF.L.W.U32.HI R0, R0, 0x1f, R0 ;  /* 0x0000001f00007819 */ /* 0x000fc80000010e00 */
[----:B------:R-:W-:-:S13]  /*0110*/  ISETP.GT.U32.AND P0, PT, R0, 0x19999998, PT ;  /* 0x199999980000780c */ /* 0x000fda0003f04070 */
[----:B------:R-:W-:Y:S05]  /*0120*/  @P0 BRA `(.L_x_1) ;  /* 0x0000000000680947 */ /* 0x000fea0003800000 */
[----:B------:R-:W-:Y:S01]  /*0130*/  I2FP.F32.S32 R3, UR36 ;  /* 0x0000002400037c45 */ /* 0x000fe20008201400 */
[----:B------:R-:W-:Y:S01]  /*0140*/  BSSY.RECONVERGENT B0, `(.L_x_2) ;  /* 0x000000e000007945 */ /* 0x000fe20003800200 */
[----:B------:R-:W-:Y:S02]  /*0150*/  I2FP.F32.S32 R0, R16 ;  /* 0x0000001000007245 */ /* 0x000fe40000201400 */
[----:B------:R-:W0:Y:S03]  /*0160*/  MUFU.RCP R2, R3 ;  /* 0x0000000300027308 */ /* 0x000e260000001000 */
[----:B------:R-:W-:-:S05]  /*0170*/  FMUL R0, R0, 100 ;  /* 0x42c8000000007820 */ /* 0x000fca0000400000 */
[----:B------:R-:W1:Y:S01]  /*0180*/  FCHK P0, R0, R3 ;  /* 0x0000000300007302 */ /* 0x000e620000000000 */
[----:B0-----:R-:W-:-:S04]  /*0190*/  FFMA R5, -R3, R2, 1 ;  /* 0x3f80000003057423 */ /* 0x001fc80000000102 */
[----:B------:R-:W-:-:S04]  /*01a0*/  FFMA R5, R2, R5, R2 ;  /* 0x0000000502057223 */ /* 0x000fc80000000002 */
[----:B------:R-:W-:-:S04]  /*01b0*/  FFMA R2, R0, R5, RZ ;  /* 0x0000000500027223 */ /* 0x000fc800000000ff */
[----:B------:R-:W-:-:S04]  /*01c0*/  FFMA R4, -R3, R2, R0 ;  /* 0x0000000203047223 */ /* 0x000fc80000000100 */
[----:B------:R-:W-:Y:S01]  /*01d0*/  FFMA R2, R5, R4, R2 ;  /* 0x0000000405027223 */ /* 0x000fe20000000002 */
[----:B-1----:R-:W-:Y:S06]  /*01e0*/  @!P0 BRA `(.L_x_3) ;  /* 0x00000000000c8947 */ /* 0x002fec0003800000 */
[----:B------:R-:W-:-:S07]  /*01f0*/  MOV R10, 0x210 ;  /* 0x00000210000a7802 */ /* 0x000fce0000000f00 */
[----:B------:R-:W-:Y:S05]  /*0200*/  CALL.REL.NOINC `($__internal_2_$__cuda_sm3x_div_rn_noftz_f32_slowpath) ;  /* 0x000008ec00987944 */ /* 0x000fea0003c00000 */
[----:B------:R-:W-:-:S07]  /*0210*/  IMAD.MOV.U32 R2, RZ, RZ, R5 ;  /* 0x000000ffff027224 */ /* 0x000fce00078e0005 */
.L_x_3:
[----:B------:R-:W-:Y:S05]  /*0220*/  BSYNC.RECONVERGENT B0 ;  /* 0x0000000000007941 */ /* 0x000fea0003800200 */
.L_x_2:
[----:B------:R-:W0:Y:S01]  /*0230*/  LDC.64 R12, c[0x0][0x380] ;  /* 0x0000e000ff0c7b82 */ /* 0x000e220000000a00 */
[----:B------:R-:W0:Y:S01]  /*0240*/  F2F.F64.F32 R14, R2 ;  /* 0x00000002000e7310 */ /* 0x000e220000201800 */
[----:B------:R-:W-:Y:S01]  /*0250*/  MOV R0, 0x10 ;  /* 0x0000001000007802 */ /* 0x000fe20000000f00 */
[----:B------:R-:W1:Y:S05]  /*0260*/  LDCU.64 UR4, c[0x4][0x58] ;  /* 0x01000b00ff0477ac */ /* 0x000e6a0008000a00 */
[----:B------:R2:W3:Y:S01]  /*0270*/  LDC.64 R8, c[0x4][R0] ;  /* 0x0100000000087b82 */ /* 0x0004e20000000a00 */
[----:B-1----:R-:W-:Y:S02]  /*0280*/  IMAD.U32 R4, RZ, RZ, UR4 ;  /* 0x00000004ff047e24 */ /* 0x002fe4000f8e00ff */
[----:B------:R-:W-:Y:S01]  /*0290*/  IMAD.U32 R5, RZ, RZ, UR5 ;  /* 0x00000005ff057e24 */ /* 0x000fe2000f8e00ff */
[----:B0-----:R2:W-:Y:S06]  /*02a0*/  STL.128 [R1], R12 ;  /* 0x0000000c01007387 */ /* 0x0015ec0000100c00 */
[----:B------:R-:W-:-:S07]  /*02b0*/  LEPC R20, `(.L_x_1) ;  /* 0x000000001014794e */ /* 0x000fce0000000000 */
[----:B--23--:R-:W-:Y:S05]  /*02c0*/  CALL.ABS.NOINC R8 ;  /* 0x0000000008007343 */ /* 0x00cfea0003c00000 */
.L_x_1:
[----:B------:R-:W-:Y:S05]  /*02d0*/  BSYNC.RECONVERGENT B6 ;  /* 0x0000000000067941 */ /* 0x000fea0003800200 */
.L_x_0:
[----:B------:R-:W0:Y:S01]  /*02e0*/  LDCU UR4, c[0x0][0x3a4] ;  /* 0x00007480ff0477ac */ /* 0x000e220008000800 */
[----:B------:R-:W-:-:S04]  /*02f0*/  MOV R0, 0x0 ;  /* 0x0000000000007802 */ /* 0x000fc80000000f00 */
[----:B------:R1:W2:Y:S01]  /*0300*/  LDC.64 R2, c[0x4][R0] ;  /* 0x0100000000027b82 */ /* 0x0002a20000000a00 */
[----:B0-----:R-:W-:-:S06]  /*0310*/  UIMAD.WIDE UR4, UR4, 0x8, URZ ;  /* 0x00000008040478a5 */ /* 0x001fcc000f8e02ff */
[----:B------:R-:W-:Y:S02]  /*0320*/  IMAD.U32 R7, RZ, RZ, UR5 ;  /* 0x00000005ff077e24 */ /* 0x000fe4000f8e00ff */
[----:B------:R-:W-:Y:S02]  /*0330*/  IMAD.U32 R5, RZ, RZ, UR5 ;  /* 0x00000005ff057e24 */ /* 0x000fe4000f8e00ff */
[----:B------:R-:W-:Y:S02]  /*0340*/  IMAD.U32 R4, RZ, RZ, UR4 ;  /* 0x00000004ff047e24 */ /* 0x000fe4000f8e00ff */
[----:B------:R-:W-:Y:S02]  /*0350*/  IMAD.U32 R6, RZ, RZ, UR4 ;  /* 0x00000004ff067e24 */ /* 0x000fe4000f8e00ff */
[----:B-1----:R-:W-:-:S07]  /*0360*/  IMAD.MOV.U32 R5, RZ, RZ, R7 ;  /* 0x000000ffff057224 */ /* 0x002fce00078e0007 */
[----:B------:R-:W-:-:S07]  /*0370*/  LEPC R20, `(.L_x_4) ;  /* 0x000000001014794e */ /* 0x000fce0000000000 */
[----:B--2---:R-:W-:Y:S05]  /*0380*/  CALL.ABS.NOINC R2 ;  /* 0x0000000002007343 */ /* 0x004fea0003c00000 */
.L_x_4:
[----:B------:R-:W0:Y:S08]  /*0390*/  LDC R27, c[0x0][0x3a4] ;  /* 0x0000e900ff1b7b82 */ /* 0x000e300000000800 */
[----:B------:R-:W1:Y:S01]  /*03a0*/  LDC.64 R54, c[0x0][0x358] ;  /* 0x0000d600ff367b82 */ /* 0x000e620000000a00 */
[C---:B0-----:R-:W-:Y:S01]  /*03b0*/  ISETP.GE.AND P0, PT, R27.reuse, 0x1, PT ;  /* 0x000000011b00780c */ /* 0x041fe20003f06270 */
[----:B------:R-:W-:-:S12]  /*03c0*/  VIADD R49, R27, 0xffffffff ;  /* 0xffffffff1b317836 */ /* 0x000fd80000000000 */
[----:B-1----:R-:W-:Y:S05]  /*03d0*/  @!P0 BRA `(.L_x_5) ;  /* 0x0000000400e08947 */ /* 0x002fea0003800000 */
[----:B------:R-:W-:Y:S01]  /*03e0*/  ISETP.GE.U32.AND P0, PT, R49, 0xf, PT ;  /* 0x0000000f3100780c */ /* 0x000fe20003f06070 */
[----:B------:R-:W-:Y:S01]  /*03f0*/  IMAD.MOV.U32 R17, RZ, RZ, RZ ;  /* 0x000000ffff117224 */ /* 0x000fe200078e00ff */
[----:B------:R-:W-:-:S04]  /*0400*/  LOP3.LUT R0, R27, 0xf, RZ, 0xc0, !PT ;  /* 0x0000000f1b007812 */ /* 0x000fc800078ec0ff */
[----:B------:R-:W-:-:S07]  /*0410*/  ISETP.NE.AND P1, PT, R0, RZ, PT ;  /* 0x000000ff0000720c */ /* 0x000fce0003f25270 */
[----:B------:R-:W-:Y:S06]  /*0420*/  @!P0 BRA `(.L_x_6) ;  /* 0x0000000000bc8947 */ /* 0x000fec0003800000 */
[----:B------:R-:W-:Y:S01]  /*0430*/  BSSY.RECONVERGENT B0, `(.L_x_6) ;  /* 0x000002e000007945 */ /* 0x000fe20003800200 */
[----:B------:R-:W-:Y:S01]  /*0440*/  LOP3.LUT R17, R27, 0x7ffffff0, RZ, 0xc0, !PT ;  /* 0x7ffffff01b117812 */ /* 0x000fe200078ec0ff */
[----:B------:R-:W-:-:S07]  /*0450*/  IMAD.MOV.U32 R19, RZ, RZ, RZ ;  /* 0x000000ffff137224 */ /* 0x000fce00078e00ff */
.L_x_7:
[----:B0-----:R-:W0:Y:S01]  /*0460*/  LDC.64 R2, c[0x0][0x388] ;  /* 0x0000e200ff027b82 */ /* 0x001e220000000a00 */
[----:B------:R-:W-:Y:S01]  /*0470*/  R2UR UR4, R54 ;  /* 0x00000000360472ca */ /* 0x000fe200000e0000 */
[----:B------:R-:W-:Y:S01]  /*0480*/  IMAD R7, R16, R27, R19 ;  /* 0x0000001b10077224 */ /* 0x000fe200078e0213 */
[----:B------:R-:W-:-:S03]  /*0490*/  R2UR UR5, R55 ;  /* 0x00000000370572ca */ /* 0x000fc600000e0000 */
[----:B0-----:R-:W-:-:S10]  /*04a0*/  IMAD.WIDE R2, R7, 0x8, R2 ;  /* 0x0000000807027825 */ /* 0x001fd400078e0202 */
[----:B------:R-:W2:Y:S01]  /*04b0*/  LDG.E.64 R6, desc[UR4][R2.64] ;  /* 0x0000000402067981 */ /* 0x000ea2000c1e1b00 */
[----:B------:R-:W-:Y:S01]  /*04c0*/  R2UR UR6, R54 ;  /* 0x00000000360672ca */ /* 0x000fe200000e0000 */
[----:B------:R-:W-:Y:S01]  /*04d0*/  IMAD.WIDE.U32 R8, R19, 0x8, R4 ;  /* 0x0000000813087825 */ /* 0x000fe200078e0004 */
[----:B------:R-:W-:-:S04]  /*04e0*/  R2UR UR7, R55 ;  /* 0x00000000370772ca */ /* 0x000fc800000e0000 */
[----:B--2---:R0:W-:Y:S09]  /*04f0*/  ST.E.64 desc[UR4][R8.64], R6 ;  /* 0x0000000608007985 */ /* 0x0041f2000c101b04 */
[----:B------:R-:W2:Y:S04]  /*0500*/  LDG.E.64 R10, desc[UR6][R2.64+0x8] ;  /* 0x00000806020a7981 */ /* 0x000ea8000c1e1b00 */
[----:B--2---:R1:W-:Y:S04]  /*0510*/  ST.E.64 desc[UR4][R8.64+0x8], R10 ;  /* 0x0000080a08007985 */ /* 0x0043e8000c101b04 */
[----:B------:R-:W2:Y:S04]  /*0520*/  LDG.E.64 R12, desc[UR6][R2.64+0x10] ;  /* 0x00001006020c7981 */ /* 0x000ea8000c1e1b00 */
[----:B--2---:R2:W-:Y:S04]  /*0530*/  ST.E.64 desc[UR4][R8.64+0x10], R12 ;  /* 0x0000100c08007985 */ /* 0x0045e8000c101b04 */
[----:B------:R-:W3:Y:S04]  /*0540*/  LDG.E.64 R14, desc[UR6][R2.64+0x18] ;  /* 0x00001806020e7981 */ /* 0x000ee8000c1e1b00 */
[----:B---3--:R3:W-:Y:S04]  /*0550*/  ST.E.64 desc[UR4][R8.64+0x18], R14 ;  /* 0x0000180e08007985 */ /* 0x0087e8000c101b04 */
[----:B0-----:R-:W4:Y:S04]  /*0560*/  LDG.E.64 R6, desc[UR6][R2.64+0x20] ;  /* 0x0000200602067981 */ /* 0x001f28000c1e1b00 */
[----:B----4-:R0:W-:Y:S04]  /*0570*/  ST.E.64 desc[UR4][R8.64+0x20], R6 ;  /* 0x0000200608007985 */ /* 0x0101e8000c101b04 */
[----:B-1----:R-:W4:Y:S04]  /*0580*/  LDG.E.64 R10, desc[UR6][R2.64+0x28] ;  /* 0x00002806020a7981 */ /* 0x002f28000c1e1b00 */
[----:B----4-:R1:W-:Y:S04]  /*0590*/  ST.E.64 desc[UR4][R8.64+0x28], R10 ;  /* 0x0000280a08007985 */ /* 0x0103e8000c101b04 */
[----:B--2---:R-:W2:Y:S04]  /*05a0*/  LDG.E.64 R12, desc[UR6][R2.64+0x30] ;  /* 0x00003006020c7981 */ /* 0x004ea8000c1e1b00 */
[----:B--2---:R2:W-:Y:S04]  /*05b0*/  ST.E.64 desc[UR4][R8.64+0x30], R12 ;  /* 0x0000300c08007985 */ /* 0x0045e8000c101b04 */
[----:B---3--:R-:W3:Y:S04]  /*05c0*/  LDG.E.64 R14, desc[UR6][R2.64+0x38] ;  /* 0x00003806020e7981 */ /* 0x008ee8000c1e1b00 */
        /* <DEDUP_REMOVED lines=13> */
[----:B--2---:R-:W2:Y:S01]  /*06a0*/  LDG.E.64 R12, desc[UR6][R2.64+0x70] ;  /* 0x00007006020c7981 */ /* 0x004ea2000c1e1b00 */
[----:B------:R-:W-:-:S05]  /*06b0*/  VIADD R19, R19, 0x10 ;  /* 0x0000001013137836 */ /* 0x000fca0000000000 */
[----:B------:R-:W-:Y:S01]  /*06c0*/  ISETP.NE.AND P0, PT, R19, R17, PT ;  /* 0x000000111300720c */ /* 0x000fe20003f05270 */
[----:B--2---:R0:W-:Y:S04]  /*06d0*/  ST.E.64 desc[UR4][R8.64+0x70], R12 ;  /* 0x0000700c08007985 */ /* 0x0041e8000c101b04 */
[----:B---3--:R-:W2:Y:S04]  /*06e0*/  LDG.E.64 R14, desc[UR6][R2.64+0x78] ;  /* 0x00007806020e7981 */ /* 0x008ea8000c1e1b00 */
[----:B--2---:R0:W-:Y:S04]  /*06f0*/  ST.E.64 desc[UR4][R8.64+0x78], R14 ;  /* 0x0000780e08007985 */ /* 0x0041e8000c101b04 */
[----:B------:R-:W-:Y:S05]  /*0700*/  @P0 BRA `(.L_x_7) ;  /* 0xfffffffc00540947 */ /* 0x000fea000383ffff */
[----:B------:R-:W-:Y:S05]  /*0710*/  BSYNC.RECONVERGENT B0 ;  /* 0x0000000000007941 */ /* 0x000fea0003800200 */
.L_x_6:
[----:B------:R-:W-:Y:S04]  /*0720*/  BSSY.RECONVERGENT B0, `(.L_x_5) ;  /* 0x0000043000007945 */ /* 0x000fe80003800200 */
[----:B------:R-:W-:Y:S05]  /*0730*/  @!P1 BRA `(.L_x_8) ;  /* 0x0000000400049947 */ /* 0x000fea0003800000 */
[----:B------:R-:W-:Y:S02]  /*0740*/  ISETP.GE.U32.AND P0, PT, R0, 0x8, PT ;  /* 0x000000080000780c */ /* 0x000fe40003f06070 */
[----:B------:R-:W-:-:S04]  /*0750*/  LOP3.LUT R18, R27, 0x7, RZ, 0xc0, !PT ;  /* 0x000000071b127812 */ /* 0x000fc800078ec0ff */
[----:B------:R-:W-:-:S07]  /*0760*/  ISETP.NE.AND P1, PT, R18, RZ, PT ;  /* 0x000000ff1200720c */ /* 0x000fce0003f25270 */
[----:B------:R-:W-:Y:S06]  /*0770*/  @!P0 BRA `(.L_x_9) ;  /* 0x0000000000648947 */ /* 0x000fec0003800000 */
[----:B------:R-:W1:Y:S01]  /*0780*/  LDC.64 R2, c[0x0][0x388] ;  /* 0x0000e200ff027b82 */ /* 0x000e620000000a00 */
[----:B------:R-:W-:Y:S01]  /*0790*/  R2UR UR4, R54 ;  /* 0x00000000360472ca */ /* 0x000fe200000e0000 */
[----:B0-----:R-:W-:Y:S01]  /*07a0*/  IMAD R7, R16, R27, R17 ;  /* 0x0000001b10077224 */ /* 0x001fe200078e0211 */
[----:B------:R-:W-:-:S03]  /*07b0*/  R2UR UR5, R55 ;  /* 0x00000000370572ca */ /* 0x000fc600000e0000 */
[----:B-1----:R-:W-:-:S10]  /*07c0*/  IMAD.WIDE R2, R7, 0x8, R2 ;  /* 0x0000000807027825 */ /* 0x002fd400078e0202 */
        /* <DEDUP_REMOVED lines=13> */
[----:B-1----:R-:W5:Y:S04]  /*08a0*/  LDG.E.64 R10, desc[UR6][R2.64+0x28] ;  /* 0x00002806020a7981 */ /* 0x002f68000c1e1b00 */
[----:B-----5:R4:W-:Y:S04]  /*08b0*/  ST.E.64 desc[UR4][R8.64+0x28], R10 ;  /* 0x0000280a08007985 */ /* 0x0209e8000c101b04 */
[----:B--2---:R-:W2:Y:S04]  /*08c0*/  LDG.E.64 R12, desc[UR6][R2.64+0x30] ;  /* 0x00003006020c7981 */ /* 0x004ea8000c1e1b00 */
[----:B--2---:R4:W-:Y:S04]  /*08d0*/  ST.E.64 desc[UR4][R8.64+0x30], R12 ;  /* 0x0000300c08007985 */ /* 0x0049e8000c101b04 */
[----:B---3--:R-:W2:Y:S01]  /*08e0*/  LDG.E.64 R14, desc[UR6][R2.64+0x38] ;  /* 0x00003806020e7981 */ /* 0x008ea2000c1e1b00 */
[----:B------:R-:W-:-:S03]  /*08f0*/  VIADD R17, R17, 0x8 ;  /* 0x0000000811117836 */ /* 0x000fc60000000000 */
[----:B--2---:R4:W-:Y:S04]  /*0900*/  ST.E.64 desc[UR4][R8.64+0x38], R14 ;  /* 0x0000380e08007985 */ /* 0x0049e8000c101b04 */
.L_x_9:
[----:B------:R-:W-:Y:S05]  /*0910*/  @!P1 BRA `(.L_x_8) ;  /* 0x00000000008c9947 */ /* 0x000fea0003800000 */
[----:B------:R-:W-:Y:S02]  /*0920*/  ISETP.GE.U32.AND P0, PT, R18, 0x4, PT ;  /* 0x000000041200780c */ /* 0x000fe40003f06070 */
[----:B------:R-:W-:-:S04]  /*0930*/  LOP3.LUT R0, R27, 0x3, RZ, 0xc0, !PT ;  /* 0x000000031b007812 */ /* 0x000fc800078ec0ff */
[----:B------:R-:W-:-:S07]  /*0940*/  ISETP.NE.AND P1, PT, R0, RZ, PT ;  /* 0x000000ff0000720c */ /* 0x000fce0003f25270 */
[----:B------:R-:W-:Y:S06]  /*0950*/  @!P0 BRA `(.L_x_10) ;  /* 0x0000000000448947 */ /* 0x000fec0003800000 */
[----:B------:R-:W1:Y:S01]  /*0960*/  LDC.64 R2, c[0x0][0x388] ;  /* 0x0000e200ff027b82 */ /* 0x000e620000000a00 */
[----:B------:R-:W-:Y:S01]  /*0970*/  R2UR UR4, R54 ;  /* 0x00000000360472ca */ /* 0x000fe200000e0000 */
[----:B0---4-:R-:W-:Y:S01]  /*0980*/  IMAD R13, R16, R27, R17 ;  /* 0x0000001b100d7224 */ /* 0x011fe200078e0211 */
        /* <DEDUP_REMOVED lines=11> */
[----:B------:R-:W2:Y:S01]  /*0a40*/  LDG.E.64 R10, desc[UR6][R12.64+0x18] ;  /* 0x000018060c0a7981 */ /* 0x000ea2000c1e1b00 */
[----:B------:R-:W-:-:S03]  /*0a50*/  VIADD R17, R17, 0x4 ;  /* 0x0000000411117836 */ /* 0x000fc60000000000 */
[----:B--2---:R1:W-:Y:S04]  /*0a60*/  ST.E.64 desc[UR4][R14.64+0x18], R10 ;  /* 0x0000180a0e007985 */ /* 0x0043e8000c101b04 */
.L_x_10:
[----:B------:R-:W-:Y:S05]  /*0a70*/  @!P1 BRA `(.L_x_8) ;  /* 0x0000000000349947 */ /* 0x000fea0003800000 */
[----:B01--4-:R-:W0:Y:S01]  /*0a80*/  LDC.64 R8, c[0x0][0x388] ;  /* 0x0000e200ff087b82 */ /* 0x013e220000000a00 */
[----:B------:R-:W-:-:S07]  /*0a90*/  IMAD.MOV.U32 R11, RZ, RZ, RZ ;  /* 0x000000ffff0b7224 */ /* 0x000fce00078e00ff */
.L_x_11:
[----:B------:R-:W-:Y:S01]  /*0aa0*/  R2UR UR4, R54 ;  /* 0x00000000360472ca */ /* 0x000fe200000e0000 */
[----:B--2---:R-:W-:Y:S01]  /*0ab0*/  IMAD R3, R16, R27, R17 ;  /* 0x0000001b10037224 */ /* 0x004fe200078e0211 */
[----:B------:R-:W-:-:S03]  /*0ac0*/  R2UR UR5, R55 ;  /* 0x00000000370572ca */ /* 0x000fc600000e0000 */
[----:B0-----:R-:W-:-:S10]  /*0ad0*/  IMAD.WIDE R2, R3, 0x8, R8 ;  /* 0x0000000803027825 */ /* 0x001fd400078e0208 */
[----:B------:R-:W2:Y:S01]  /*0ae0*/  LDG.E.64 R2, desc[UR4][R2.64] ;  /* 0x0000000402027981 */ /* 0x000ea2000c1e1b00 */
[----:B------:R-:W-:Y:S02]  /*0af0*/  VIADD R11, R11, 0x1 ;  /* 0x000000010b0b7836 */ /* 0x000fe40000000000 */
[----:B------:R-:W-:-:S03]  /*0b00*/  IMAD.WIDE.U32 R6, R17, 0x8, R4 ;  /* 0x0000000811067825 */ /* 0x000fc600078e0004 */
[----:B------:R-:W-:Y:S01]  /*0b10*/  ISETP.NE.AND P0, PT, R11, R0, PT ;  /* 0x000000000b00720c */ /* 0x000fe20003f05270 */
[----:B------:R-:W-:Y:S01]  /*0b20*/  VIADD R17, R17, 0x1 ;  /* 0x0000000111117836 */ /* 0x000fe20000000000 */
[----:B--2---:R2:W-:Y:S11]  /*0b30*/  ST.E.64 desc[UR4][R6.64], R2 ;  /* 0x0000000206007985 */ /* 0x0045f6000c101b04 */
[----:B------:R-:W-:Y:S05]  /*0b40*/  @P0 BRA `(.L_x_11) ;  /* 0xfffffffc00d40947 */ /* 0x000fea000383ffff */
.L_x_8:
[----:B------:R-:W-:Y:S05]  /*0b50*/  BSYNC.RECONVERGENT B0 ;  /* 0x0000000000007941 */ /* 0x000fea0003800200 */
.L_x_5:
[----:B------:R-:W3:Y:S01]  /*0b60*/  LDCU.64 UR4, c[0x0][0x380] ;  /* 0x00007000ff0477ac */ /* 0x000ee20008000a00 */
[----:B------:R-:W-:Y:S01]  /*0b70*/  IMAD.MOV.U32 R46, RZ, RZ, 0x3ba3443d ;  /* 0x3ba3443dff2e7424 */ /* 0x000fe200078e00ff */
[----:B012-4-:R-:W-:Y:S01]  /*0b80*/  CS2R R6, SRZ ;  /* 0x0000000000067805 */ /* 0x017fe2000001ff00 */
[----:B------:R-:W-:Y:S02]  /*0b90*/  IMAD.MOV.U32 R47, RZ, RZ, 0x3ff89d88 ;  /* 0x3ff89d88ff2f7424 */ /* 0x000fe400078e00ff */
[----:B------:R-:W-:Y:S02]  /*0ba0*/  IMAD.MOV.U32 R2, RZ, RZ, 0x7746888 ;  /* 0x07746888ff027424 */ /* 0x000fe400078e00ff */
[----:B------:R-:W-:Y:S02]  /*0bb0*/  IMAD.MOV.U32 R3, RZ, RZ, 0x402313b1 ;  /* 0x402313b1ff037424 */ /* 0x000fe400078e00ff */
[----:B------:R-:W-:Y:S02]  /*0bc0*/  IMAD.MOV.U32 R134, RZ, RZ, 0x0 ;  /* 0x00000000ff867424 */ /* 0x000fe400078e00ff */
[----:B------:R-:W-:-:S02]  /*0bd0*/  IMAD.MOV.U32 R135, RZ, RZ, -0x40100000 ;  /* 0xbff00000ff877424 */ /* 0x000fc400078e00ff */
[----:B---3--:R-:W-:Y:S01]  /*0be0*/  DFMA R46, R46, UR4, R2 ;  /* 0x000000042e2e7c2b */ /* 0x008fe20008000002 */
[----:B------:R-:W-:-:S07]  /*0bf0*/  CS2R R2, SRZ ;  /* 0x0000000000027805 */ /* 0x000fce000001ff00 */
[----:B------:R-:W-:-:S14]  /*0c00*/  DSETP.GT.AND P0, PT, R46, RZ, PT ;  /* 0x000000ff2e00722a */ /* 0x000fdc0003f04000 */
[----:B------:R-:W-:Y:S05]  /*0c10*/  @!P0 BRA `(.L_x_12) ;  /* 0x000008d800788947 */ /* 0x000fea0003800000 */
[----:B------:R-:W-:Y:S01]  /*0c20*/  BSSY.RECONVERGENT B0, `(.L_x_12) ;  /* 0x0008d9d000007945 */ /* 0x000fe20003800200 */
[C---:B------:R-:W-:Y:S01]  /*0c30*/  LOP3.LUT R56, R27.reuse, 0x1, RZ, 0xc0, !PT ;  /* 0x000000011b387812 */ /* 0x040fe200078ec0ff */
[----:B------:R-:W-:Y:S01]  /*0c40*/  IMAD.MOV.U32 R22, RZ, RZ, 0x47ae147b ;  /* 0x47ae147bff167424 */ /* 0x000fe200078e00ff */
[C---:B------:R-:W-:Y:S01]  /*0c50*/  LOP3.LUT R26, R27.reuse, 0x7ffffffe, RZ, 0xc0, !PT ;  /* 0x7ffffffe1b1a7812 */ /* 0x040fe200078ec0ff */
[----:B------:R-:W-:Y:S01]  /*0c60*/  IMAD.MOV.U32 R23, RZ, RZ, 0x3f847ae1 ;  /* 0x3f847ae1ff177424 */ /* 0x000fe200078e00ff */
[C---:B------:R-:W-:Y:S02]  /*0c70*/  LOP3.LUT R48, R27.reuse, 0x3, RZ, 0xc0, !PT ;  /* 0x000000031b307812 */ /* 0x040fe400078ec0ff */
[----:B------:R-:W-:Y:S02]  /*0c80*/  CS2R R2, SRZ ;  /* 0x0000000000027805 */ /* 0x000fe4000001ff00 */
[----:B------:R-:W-:-:S07]  /*0c90*/  LOP3.LUT R27, R27, 0x7ffffffc, RZ, 0xc0, !PT ;  /* 0x7ffffffc1b1b7812 */ /* 0x000fce00078ec0ff */
.L_x_135:
[----:B------:R-:W0:Y:S01]  /*0ca0*/  LDCU UR4, c[0x0][0x3a4] ;  /* 0x00007480ff0477ac */ /* 0x000e220008000800 */
[----:B------:R-:W-:Y:S01]  /*0cb0*/  DADD R6, R46, -R2 ;  /* 0x000000002e067229 */ /* 0x000fe20000000802 */
[----:B------:R-:W-:-:S07]  /*0cc0*/  CS2R R16, SRZ ;  /* 0x0000000000107805 */ /* 0x000fce000001ff00 */
[----:B------:R-:W-:-:S06]  /*0cd0*/  DSETP.GE.AND P0, PT, R22, R6, PT ;  /* 0x000000061600722a */ /* 0x000fcc0003f06000 */
[----:B------:R-:W-:Y:S02]  /*0ce0*/  FSEL R22, R6, R22, P0 ;  /* 0x0000001606167208 */ /* 0x000fe40000000000 */
[----:B------:R-:W-:Y:S01]  /*0cf0*/  FSEL R23, R7, R23, P0 ;  /* 0x0000001707177208 */ /* 0x000fe20000000000 */
[----:B0-----:R-:W-:-:S09]  /*0d00*/  UISETP.GE.AND UP0, UPT, UR4, 0x1, UPT ;  /* 0x000000010400788c */ /* 0x001fd2000bf06270 */
[----:B------:R-:W-:Y:S05]  /*0d10*/  BRA.U !UP0, `(.L_x_13) ;  /* 0x00000041081c7547 */ /* 0x000fea000b800000 */
[----:B------:R-:W-:Y:S01]  /*0d20*/  DSETP.NAN.AND P0, PT, R2, R2, PT ;  /* 0x000000020200722a */ /* 0x000fe20003f08000 */
[----:B------:R-:W-:-:S13]  /*0d30*/  BSSY.RECONVERGENT B2, `(.L_x_13) ;  /* 0x0000405000027945 */ /* 0x000fda0003800200 */
[----:B------:R-:W-:Y:S05]  /*0d40*/  @!P0 BRA `(.L_x_14) ;  /* 0x0000003000648947 */ /* 0x000fea0003800000 */
[----:B------:R-:W-:-:S14]  /*0d50*/  DSETP.NEU.AND P0, PT, R2, RZ, PT ;  /* 0x000000ff0200722a */ /* 0x000fdc0003f0d000 */
[----:B------:R-:W-:Y:S05]  /*0d60*/  @P0 BRA `(.L_x_15) ;  /* 0x0000001400780947 */ /* 0x000fea0003800000 */
[----:B------:R-:W-:Y:S01]  /*0d70*/  ISETP.GE.U32.AND P0, PT, R49, 0x3, PT ;  /* 0x000000033100780c */ /* 0x000fe20003f06070 */
[----:B------:R-:W-:Y:S01]  /*0d80*/  IMAD.MOV.U32 R21, RZ, RZ, RZ ;  /* 0x000000ffff157224 */ /* 0x000fe200078e00ff */
[----:B------:R-:W-:-:S11]  /*0d90*/  CS2R R16, SRZ ;  /* 0x0000000000107805 */ /* 0x000fd6000001ff00 */
[----:B------:R-:W-:Y:S05]  /*0da0*/  @!P0 BRA `(.L_x_16) ;  /* 0x0000000c00148947 */ /* 0x000fea0003800000 */
[----:B------:R-:W-:Y:S01]  /*0db0*/  BSSY.RECONVERGENT B3, `(.L_x_17) ;  /* 0x00000c3000037945 */ /* 0x000fe20003800200 */
[----:B------:R-:W-:Y:S01]  /*0dc0*/  IMAD.MOV.U32 R14, RZ, RZ, RZ ;  /* 0x000000ffff0e7224 */ /* 0x000fe200078e00ff */
[----:B------:R-:W-:-:S07]  /*0dd0*/  CS2R R16, SRZ ;  /* 0x0000000000107805 */ /* 0x000fce000001ff00 */
.L_x_26:
[----:B------:R-:W-:Y:S01]  /*0de0*/  R2UR UR4, R54 ;  /* 0x00000000360472ca */ /* 0x000fe200000e0000 */
[----:B------:R-:W-:Y:S01]  /*0df0*/  IMAD.WIDE.U32 R12, R14, 0x8, R4 ;  /* 0x000000080e0c7825 */ /* 0x000fe200078e0004 */
[----:B------:R-:W-:-:S13]  /*0e00*/  R2UR UR5, R55 ;  /* 0x00000000370572ca */ /* 0x000fda00000e0000 */
[----:B------:R-:W2:Y:S01]  /*0e10*/  LD.E.64 R18, desc[UR4][R12.64] ;  /* 0x000000040c127980 */ /* 0x000ea2000c101b00 */
[----:B------:R-:W-:Y:S01]  /*0e20*/  VIADD R42, R14, 0x1 ;  /* 0x000000010e2a7836 */ /* 0x000fe20000000000 */
[----:B------:R-:W-:Y:S01]  /*0e30*/  BSSY.RECONVERGENT B4, `(.L_x_18) ;  /* 0x0000017000047945 */ /* 0x000fe20003800200 */
[----:B------:R-:W-:Y:S01]  /*0e40*/  IMAD.MOV.U32 R6, RZ, RZ, 0x1 ;  /* 0x00000001ff067424 */ /* 0x000fe200078e00ff */
[----:B------:R-:W-:-:S03]  /*0e50*/  DSETP.NEU.AND P0, PT, R2, 1, PT ;  /* 0x3ff000000200742a */ /* 0x000fc60003f0d000 */
[----:B------:R-:W0:Y:S08]  /*0e60*/  I2F.F64.U32 R42, R42 ;  /* 0x0000002a002a7312 */ /* 0x000e300000201800 */
[----:B0-----:R-:W0:Y:S02]  /*0e70*/  MUFU.RCP64H R7, R43 ;  /* 0x0000002b00077308 */ /* 0x001e240000001800 */
[----:B0-----:R-:W-:-:S08]  /*0e80*/  DFMA R8, -R42, R6, 1 ;  /* 0x3ff000002a08742b */ /* 0x001fd00000000106 */
[----:B------:R-:W-:-:S08]  /*0e90*/  DFMA R8, R8, R8, R8 ;  /* 0x000000080808722b */ /* 0x000fd00000000008 */
[----:B------:R-:W-:-:S08]  /*0ea0*/  DFMA R8, R6, R8, R6 ;  /* 0x000000080608722b */ /* 0x000fd00000000006 */
[----:B------:R-:W-:-:S08]  /*0eb0*/  DFMA R6, -R42, R8, 1 ;  /* 0x3ff000002a06742b */ /* 0x000fd00000000108 */
[----:B------:R-:W-:-:S08]  /*0ec0*/  DFMA R6, R8, R6, R8 ;  /* 0x000000060806722b */ /* 0x000fd00000000008 */
[----:B--2---:R-:W-:Y:S01]  /*0ed0*/  DMUL R8, R18, R6 ;  /* 0x0000000612087228 */ /* 0x004fe20000000000 */
[----:B------:R-:W-:-:S07]  /*0ee0*/  FSETP.GEU.AND P2, PT, |R19|, 6.5827683646048100446e-37, PT ;  /* 0x036000001300780b */ /* 0x000fce0003f4e200 */
[----:B------:R-:W-:-:S08]  /*0ef0*/  DFMA R10, -R42, R8, R18 ;  /* 0x000000082a0a722b */ /* 0x000fd00000000112 */
[----:B------:R-:W-:-:S10]  /*0f00*/  DFMA R6, R6, R10, R8 ;  /* 0x0000000a0606722b */ /* 0x000fd40000000008 */
[----:B------:R-:W-:-:S05]  /*0f10*/  FFMA R0, RZ, R43, R7 ;  /* 0x0000002bff007223 */ /* 0x000fca0000000007 */
[----:B------:R-:W-:-:S13]  /*0f20*/  FSETP.GT.AND P1, PT, |R0|, 1.469367938527859385e-39, PT ;  /* 0x001000000000780b */ /* 0x000fda0003f24200 */
[----:B------:R-:W-:Y:S05]  /*0f30*/  @P1 BRA P2, `(.L_x_19) ;  /* 0x0000000000181947 */ /* 0x000fea0001000000 */
[----:B------:R-:W-:Y:S01]  /*0f40*/  IMAD.MOV.U32 R8, RZ, RZ, R18 ;  /* 0x000000ffff087224 */ /* 0x000fe200078e0012 */
[----:B------:R-:W-:Y:S01]  /*0f50*/  MOV R0, 0xfa0 ;  /* 0x00000fa000007802 */ /* 0x000fe20000000f00 */
[----:B------:R-:W-:Y:S02]  /*0f60*/  IMAD.MOV.U32 R9, RZ, RZ, R19 ;  /* 0x000000ffff097224 */ /* 0x000fe400078e0013 */
[----:B------:R-:W-:Y:S02]  /*0f70*/  IMAD.MOV.U32 R6, RZ, RZ, R42 ;  /* 0x000000ffff067224 */ /* 0x000fe400078e002a */
[----:B------:R-:W-:-:S07]  /*0f80*/  IMAD.MOV.U32 R7, RZ, RZ, R43 ;  /* 0x000000ffff077224 */ /* 0x000fce00078e002b */
[----:B------:R-:W-:Y:S05]  /*0f90*/  CALL.REL.NOINC `($__internal_0_$__cuda_sm20_div_rn_f64_full) ;  /* 0x000008d400f87944 */ /* 0x000fea0003c00000 */
.L_x_19:
[----:B------:R-:W-:Y:S05]  /*0fa0*/  BSYNC.RECONVERGENT B4 ;  /* 0x0000000000047941 */ /* 0x000fea0003800200 */
.L_x_18:
[----:B------:R-:W-:Y:S02]  /*0fb0*/  R2UR UR4, R54 ;  /* 0x00000000360472ca */ /* 0x000fe400000e0000 */
[----:B------:R-:W-:-:S13]  /*0fc0*/  R2UR UR5, R55 ;  /* 0x00000000370572ca */ /* 0x000fda00000e0000 */
[----:B------:R-:W2:Y:S01]  /*0fd0*/  LD.E.64 R28, desc[UR4][R12.64+0x8] ;  /* 0x000008040c1c7980 */ /* 0x000ea2000c101b00 */
[----:B------:R-:W-:Y:S01]  /*0fe0*/  VIADD R44, R14, 0x2 ;  /* 0x000000020e2c7836 */ /* 0x000fe20000000000 */
[----:B------:R-:W-:Y:S01]  /*0ff0*/  SHF.R.U32.HI R0, RZ, 0x14, R43 ;  /* 0x00000014ff007819 */ /* 0x000fe2000001162b */
[----:B------:R-:W-:Y:S01]  /*1000*/  IMAD.MOV.U32 R8, RZ, RZ, 0x1 ;  /* 0x00000001ff087424 */ /* 0x000fe200078e00ff */
[----:B------:R-:W-:Y:S01]  /*1010*/  ISETP.GE.AND P2, PT, R43, RZ, PT ;  /* 0x000000ff2b00720c */ /* 0x000fe20003f46270 */
[----:B------:R-:W-:Y:S01]  /*1020*/  BSSY.RECONVERGENT B4, `(.L_x_20) ;  /* 0x0000028000047945 */ /* 0x000fe20003800200 */
[----:B------:R-:W-:Y:S01]  /*1030*/  LOP3.LUT R0, R0, 0x7ff, RZ, 0xc0, !PT ;  /* 0x000007ff00007812 */ /* 0x000fe200078ec0ff */
[----:B------:R-:W0:Y:S08]  /*1040*/  I2F.F64.U32 R44, R44 ;  /* 0x0000002c002c7312 */ /* 0x000e300000201800 */
[----:B0-----:R-:W0:Y:S02]  /*1050*/  MUFU.RCP64H R9, R45 ;  /* 0x0000002d00097308 */ /* 0x001e240000001800 */
[----:B0-----:R-:W-:-:S08]  /*1060*/  DFMA R10, -R44, R8, 1 ;  /* 0x3ff000002c0a742b */ /* 0x001fd00000000108 */
[----:B------:R-:W-:-:S08]  /*1070*/  DFMA R10, R10, R10, R10 ;  /* 0x0000000a0a0a722b */ /* 0x000fd0000000000a */
[----:B------:R-:W-:-:S08]  /*1080*/  DFMA R10, R8, R10, R8 ;  /* 0x0000000a080a722b */ /* 0x000fd00000000008 */
[----:B------:R-:W-:-:S08]  /*1090*/  DFMA R8, -R44, R10, 1 ;  /* 0x3ff000002c08742b */ /* 0x000fd0000000010a */
[----:B------:R-:W-:Y:S01]  /*10a0*/  DFMA R18, R10, R8, R10 ;  /* 0x000000080a12722b */ /* 0x000fe2000000000a */
[----:B------:R-:W-:Y:S01]  /*10b0*/  VIADD R11, R0, 0xfffffc0c ;  /* 0xfffffc0c000b7836 */ /* 0x000fe20000000000 */
[----:B------:R-:W-:-:S04]  /*10c0*/  DADD R8, R42, R2 ;  /* 0x000000002a087229 */ /* 0x000fc80000000002 */
[CC--:B------:R-:W-:Y:S02]  /*10d0*/  SHF.L.U32 R0, R42.reuse, R11.reuse, RZ ;  /* 0x0000000b2a007219 */ /* 0x0c0fe400000006ff */
[----:B------:R-:W-:Y:S02]  /*10e0*/  SHF.L.U64.HI R11, R42, R11, R43 ;  /* 0x0000000b2a0b7219 */ /* 0x000fe4000001022b */
[----:B------:R-:W-:Y:S02]  /*10f0*/  ISETP.NE.U32.AND P1, PT, R0, RZ, PT ;  /* 0x000000ff0000720c */ /* 0x000fe40003f25070 */
[----:B------:R-:W-:Y:S02]  /*1100*/  LOP3.LUT R0, R9, 0x7ff00000, RZ, 0xc0, !PT ;  /* 0x7ff0000009007812 */ /* 0x000fe400078ec0ff */
[----:B------:R-:W-:Y:S01]  /*1110*/  ISETP.NE.AND.EX P1, PT, R11, -0x80000000, PT, P1 ;  /* 0x800000000b00780c */ /* 0x000fe20003f25310 */
[----:B------:R-:W-:-:S03]  /*1120*/  DADD R10, R42, R2 ;  /* 0x000000002a0a7229 */ /* 0x000fc60000000002 */
[----:B------:R-:W-:Y:S02]  /*1130*/  SEL R15, R3, RZ, !P1 ;  /* 0x000000ff030f7207 */ /* 0x000fe40004800000 */
[----:B------:R-:W-:Y:S02]  /*1140*/  ISETP.NE.AND P1, PT, R0, 0x7ff00000, PT ;  /* 0x7ff000000000780c */ /* 0x000fe40003f25270 */
[----:B------:R-:W-:-:S03]  /*1150*/  @!P2 LOP3.LUT R15, R15, 0x7ff00000, RZ, 0xfc, !PT ;  /* 0x7ff000000f0fa812 */ /* 0x000fc600078efcff */
[----:B------:R-:W-:Y:S02]  /*1160*/  FSEL R10, R10, RZ, !P1 ;  /* 0x000000ff0a0a7208 */ /* 0x000fe40004800000 */
[----:B------:R-:W-:Y:S02]  /*1170*/  FSEL R11, R11, R15, !P1 ;  /* 0x0000000f0b0b7208 */ /* 0x000fe40004800000 */
[----:B------:R-:W-:Y:S02]  /*1180*/  FSEL R10, R10, RZ, P0 ;  /* 0x000000ff0a0a7208 */ /* 0x000fe40000000000 */
[----:B------:R-:W-:Y:S01]  /*1190*/  FSEL R11, R11, 1.875, P0 ;  /* 0x3ff000000b0b7808 */ /* 0x000fe20000000000 */
[----:B--2---:R-:W-:Y:S01]  /*11a0*/  DMUL R20, R28, R18 ;  /* 0x000000121c147228 */ /* 0x004fe20000000000 */
[----:B------:R-:W-:-:S07]  /*11b0*/  FSETP.GEU.AND P2, PT, |R29|, 6.5827683646048100446e-37, PT ;  /* 0x036000001d00780b */ /* 0x000fce0003f4e200 */
[----:B------:R-:W-:-:S08]  /*11c0*/  DFMA R24, -R44, R20, R28 ;  /* 0x000000142c18722b */ /* 0x000fd0000000011c */
[----:B------:R-:W-:Y:S02]  /*11d0*/  DFMA R8, R18, R24, R20 ;  /* 0x000000181208722b */ /* 0x000fe40000000014 */
[----:B------:R-:W-:-:S08]  /*11e0*/  DFMA R24, R6, R10, R16 ;  /* 0x0000000a0618722b */ /* 0x000fd00000000010 */
        /* <DEDUP_REMOVED lines=9> */
[----:B------:R-:W-:Y:S02]  /*1280*/  IMAD.MOV.U32 R8, RZ, RZ, R6 ;  /* 0x000000ffff087224 */ /* 0x000fe400078e0006 */
[----:B------:R-:W-:-:S07]  /*1290*/  IMAD.MOV.U32 R9, RZ, RZ, R7 ;  /* 0x000000ffff097224 */ /* 0x000fce00078e0007 */
.L_x_21:
[----:B------:R-:W-:Y:S05]  /*12a0*/  BSYNC.RECONVERGENT B4 ;  /* 0x0000000000047941 */ /* 0x000fea0003800200 */
.L_x_20:
        /* <DEDUP_REMOVED lines=30> */
[----:B------:R-:W-:-:S06]  /*1490*/  FSEL R11, R11, 1.875, P0 ;  /* 0x3ff000000b0b7808 */ /* 0x000fcc0000000000 */
[----:B------:R-:W-:Y:S02]  /*14a0*/  DFMA R24, R8, R10, R24 ;  /* 0x0000000a0818722b */ /* 0x000fe40000000018 */
        /* <DEDUP_REMOVED lines=13> */
.L_x_23:
[----:B------:R-:W-:Y:S05]  /*1580*/  BSYNC.RECONVERGENT B4 ;  /* 0x0000000000047941 */ /* 0x000fea0003800200 */
.L_x_22:
[----:B------:R-:W-:Y:S02]  /*1590*/  R2UR UR4, R54 ;  /* 0x00000000360472ca */ /* 0x000fe400000e0000 */
[----:B------:R-:W-:-:S13]  /*15a0*/  R2UR UR5, R55 ;  /* 0x00000000370572ca */ /* 0x000fda00000e0000 */
[----:B------:R-:W2:Y:S01]  /*15b0*/  LD.E.64 R20, desc[UR4][R12.64+0x18] ;  /* 0x000018040c147980 */ /* 0x000ea2000c101b00 */
[----:B------:R-:W-:Y:S01]  /*15c0*/  VIADD R14, R14, 0x4 ;  /* 0x000000040e0e7836 */ /* 0x000fe20000000000 */
[----:B------:R-:W-:Y:S01]  /*15d0*/  SHF.R.U32.HI R0, RZ, 0x14, R43 ;  /* 0x00000014ff007819 */ /* 0x000fe2000001162b */
[----:B------:R-:W-:Y:S01]  /*15e0*/  IMAD.MOV.U32 R8, RZ, RZ, 0x1 ;  /* 0x00000001ff087424 */ /* 0x000fe200078e00ff */
[----:B------:R-:W-:Y:S01]  /*15f0*/  ISETP.GE.AND P2, PT, R43, RZ, PT ;  /* 0x000000ff2b00720c */ /* 0x000fe20003f46270 */
[----:B------:R-:W0:Y:S01]  /*1600*/  I2F.F64.U32 R44, R14 ;  /* 0x0000000e002c7312 */ /* 0x000e220000201800 */
[----:B------:R-:W-:Y:S01]  /*1610*/  LOP3.LUT R0, R0, 0x7ff, RZ, 0xc0, !PT ;  /* 0x000007ff00007812 */ /* 0x000fe200078ec0ff */
[----:B------:R-:W-:Y:S06]  /*1620*/  BSSY.RECONVERGENT B4, `(.L_x_24) ;  /* 0x0000026000047945 */ /* 0x000fec0003800200 */
        /* <DEDUP_REMOVED lines=37> */
.L_x_25:
[----:B------:R-:W-:Y:S05]  /*1880*/  BSYNC.RECONVERGENT B4 ;  /* 0x0000000000047941 */ /* 0x000fea0003800200 */
.L_x_24:
[----:B------:R-:W-:Y:S01]  /*1890*/  SHF.R.U32.HI R0, RZ, 0x14, R45 ;  /* 0x00000014ff007819 */ /* 0x000fe2000001162d */
[----:B------:R-:W-:Y:S01]  /*18a0*/  DADD R6, R44, R2 ;  /* 0x000000002c067229 */ /* 0x000fe20000000002 */
[----:B------:R-:W-:Y:S02]  /*18b0*/  ISETP.GE.AND P2, PT, R45, RZ, PT ;  /* 0x000000ff2d00720c */ /* 0x000fe40003f46270 */
[----:B------:R-:W-:-:S05]  /*18c0*/  LOP3.LUT R0, R0, 0x7ff, RZ, 0xc0, !PT ;  /* 0x000007ff00007812 */ /* 0x000fca00078ec0ff */
[----:B------:R-:W-:Y:S02]  /*18d0*/  VIADD R9, R0, 0xfffffc0c ;  /* 0xfffffc0c00097836 */ /* 0x000fe40000000000 */
[----:B------:R-:W-:-:S03]  /*18e0*/  LOP3.LUT R6, R7, 0x7ff00000, RZ, 0xc0, !PT ;  /* 0x7ff0000007067812 */ /* 0x000fc600078ec0ff */
[CC--:B------:R-:W-:Y:S02]  /*18f0*/  SHF.L.U32 R0, R44.reuse, R9.reuse, RZ ;  /* 0x000000092c007219 */ /* 0x0c0fe400000006ff */
[----:B------:R-:W-:Y:S02]  /*1900*/  SHF.L.U64.HI R9, R44, R9, R45 ;  /* 0x000000092c097219 */ /* 0x000fe4000001022d */
[----:B------:R-:W-:-:S04]  /*1910*/  ISETP.NE.U32.AND P1, PT, R0, RZ, PT ;  /* 0x000000ff0000720c */ /* 0x000fc80003f25070 */
        /* <DEDUP_REMOVED lines=8> */
[----:B------:R-:W-:Y:S02]  /*19a0*/  FSEL R7, R7, 1.875, P0 ;  /* 0x3ff0000007077808 */ /* 0x000fe40000000000 */
[----:B------:R-:W-:-:S04]  /*19b0*/  ISETP.NE.AND P0, PT, R14, R27, PT ;  /* 0x0000001b0e00720c */ /* 0x000fc80003f05270 */
[----:B------:R-:W-:-:S09]  /*19c0*/  DFMA R16, R16, R6, R24 ;  /* 0x000000061010722b */ /* 0x000fd20000000018 */
[----:B------:R-:W-:Y:S05]  /*19d0*/  @P0 BRA `(.L_x_26) ;  /* 0xfffffff400000947 */ /* 0x000fea000383ffff */
[----:B------:R-:W-:Y:S05]  /*19e0*/  BSYNC.RECONVERGENT B3 ;  /* 0x0000000000037941 */ /* 0x000fea0003800200 */
.L_x_17:
[----:B------:R-:W-:-:S07]  /*19f0*/  IMAD.MOV.U32 R21, RZ, RZ, R27 ;  /* 0x000000ffff157224 */ /* 0x000fce00078e001b */
.L_x_16:
[----:B------:R-:W-:-:S13]  /*1a00*/  ISETP.NE.AND P0, PT, R48, RZ, PT ;  /* 0x000000ff3000720c */ /* 0x000fda0003f05270 */
[----:B------:R-:W-:Y:S05]  /*1a10*/  @!P0 BRA `(.L_x_27) ;  /* 0x0000003000d88947 */ /* 0x000fea0003800000 */
        /* <DEDUP_REMOVED lines=28> */
.L_x_29:
[----:B------:R-:W-:Y:S05]  /*1be0*/  BSYNC.RECONVERGENT B3 ;  /* 0x0000000000037941 */ /* 0x000fea0003800200 */
.L_x_28:
        /* <DEDUP_REMOVED lines=18> */
[----:B------:R-:W-:-:S04]  /*1d10*/  ISETP.NE.AND P0, PT, R48, 0x1, PT ;  /* 0x000000013000780c */ /* 0x000fc80003f05270 */
[----:B------:R-:W-:-:S09]  /*1d20*/  DFMA R16, R6, R8, R16 ;  /* 0x000000080610722b */ /* 0x000fd20000000010 */
[----:B------:R-:W-:Y:S05]  /*1d30*/  @!P0 BRA `(.L_x_27) ;  /* 0x0000003000108947 */ /* 0x000fea0003800000 */
[----:B------:R-:W-:Y:S02]  /*1d40*/  R2UR UR4, R54 ;  /* 0x00000000360472ca */ /* 0x000fe400000e0000 */
        /* <DEDUP_REMOVED lines=26> */
.L_x_31:
[----:B------:R-:W-:Y:S05]  /*1ef0*/  BSYNC.RECONVERGENT B3 ;  /* 0x0000000000037941 */ /* 0x000fea0003800200 */
.L_x_30:
        /* <DEDUP_REMOVED lines=48> */
.L_x_33:
[----:B------:R-:W-:Y:S05]  /*2200*/  BSYNC.RECONVERGENT B3 ;  /* 0x0000000000037941 */ /* 0x000fea0003800200 */
.L_x_32:
        /* <DEDUP_REMOVED lines=18> */
[----:B------:R-:W-:Y:S01]  /*2330*/  DFMA R16, R6, R8, R16 ;  /* 0x000000080610722b */ /* 0x000fe20000000010 */
[----:B------:R-:W-:Y:S10]  /*2340*/  BRA `(.L_x_27) ;  /* 0x00000028008c7947 */ /* 0x000ff40003800000 */
.L_x_15:
[----:B------:R-:W-:Y:S01]  /*2350*/  ISETP.GE.U32.AND P0, PT, R49, 0x3, PT ;  /* 0x000000033100780c */ /* 0x000fe20003f06070 */
[----:B------:R-:W-:Y:S01]  /*2360*/  IMAD.MOV.U32 R18, RZ, RZ, RZ ;  /* 0x000000ffff127224 */ /* 0x000fe200078e00ff */
[----:B------:R-:W-:-:S11]  /*2370*/  CS2R R16, SRZ ;  /* 0x0000000000107805 */ /* 0x000fd6000001ff00 */
[----:B------:R-:W-:Y:S05]  /*2380*/  @!P0 BRA `(.L_x_34) ;  /* 0x0000000c00d88947 */ /* 0x000fea0003800000 */
[----:B------:R-:W-:Y:S01]  /*2390*/  BSSY.RECONVERGENT B3, `(.L_x_35) ;  /* 0x00000f4000037945 */ /* 0x000fe20003800200 */
[----:B------:R-:W-:Y:S01]  /*23a0*/  IMAD.MOV.U32 R20, RZ, RZ, RZ ;  /* 0x000000ffff147224 */ /* 0x000fe200078e00ff */
[----:B------:R-:W-:-:S07]  /*23b0*/  CS2R R16, SRZ ;  /* 0x0000000000107805 */ /* 0x000fce000001ff00 */
.L_x_48:
[----:B------:R-:W-:Y:S01]  /*23c0*/  R2UR UR4, R54 ;  /* 0x00000000360472ca */ /* 0x000fe200000e0000 */
[----:B------:R-:W-:Y:S01]  /*23d0*/  IMAD.WIDE.U32 R18, R20, 0x8, R4 ;  /* 0x0000000814127825 */ /* 0x000fe200078e0004 */
[----:B------:R-:W-:-:S13]  /*23e0*/  R2UR UR5, R55 ;  /* 0x00000000370572ca */ /* 0x000fda00000e0000 */
[----:B------:R-:W2:Y:S01]  /*23f0*/  LD.E.64 R10, desc[UR4][R18.64] ;  /* 0x00000004120a7980 */ /* 0x000ea2000c101b00 */
[----:B------:R-:W-:Y:S01]  /*2400*/  VIADD R12, R20, 0x1 ;  /* 0x00000001140c7836 */ /* 0x000fe20000000000 */
[----:B------:R-:W-:Y:S01]  /*2410*/  BSSY.RECONVERGENT B4, `(.L_x_36) ;  /* 0x000001a000047945 */ /* 0x000fe20003800200 */
[----:B------:R-:W-:Y:S01]  /*2420*/  IMAD.MOV.U32 R6, RZ, RZ, 0x1 ;  /* 0x00000001ff067424 */ /* 0x000fe200078e00ff */
[----:B------:R-:W-:Y:S01]  /*2430*/  DSETP.NEU.AND P0, PT, R2, 1, PT ;  /* 0x3ff000000200742a */ /* 0x000fe20003f0d000 */
[----:B------:R-:W-:Y:S02]  /*2440*/  ISETP.GE.AND P2, PT, R3, RZ, PT ;  /* 0x000000ff0300720c */ /* 0x000fe40003f46270 */
        /* <DEDUP_REMOVED lines=22> */
.L_x_37:
[----:B------:R-:W-:Y:S05]  /*25b0*/  BSYNC.RECONVERGENT B4 ;  /* 0x0000000000047941 */ /* 0x000fea0003800200 */
.L_x_36:
[----:B------:R-:W-:Y:S01]  /*25c0*/  SHF.R.U32.HI R0, RZ, 0x14, R13 ;  /* 0x00000014ff007819 */ /* 0x000fe2000001160d */
[----:B------:R-:W-:Y:S01]  /*25d0*/  DADD R8, -RZ, |R2| ;  /* 0x00000000ff087229 */ /* 0x000fe20000000502 */
[----:B------:R-:W-:Y:S01]  /*25e0*/  BSSY.RECONVERGENT B1, `(.L_x_38) ;  /* 0x000000c000017945 */ /* 0x000fe20003800200 */
[----:B------:R-:W-:Y:S01]  /*25f0*/  IMAD.MOV.U32 R6, RZ, RZ, R12 ;  /* 0x000000ffff067224 */ /* 0x000fe200078e000c */
[----:B------:R-:W-:-:S05]  /*2600*/  LOP3.LUT R0, R0, 0x7ff, RZ, 0xc0, !PT ;  /* 0x000007ff00007812 */ /* 0x000fca00078ec0ff */
[----:B------:R-:W-:Y:S02]  /*2610*/  VIADD R7, R0, 0xfffffc0c ;  /* 0xfffffc0c00077836 */ /* 0x000fe40000000000 */
[----:B------:R-:W-:-:S03]  /*2620*/  IMAD.MOV.U32 R10, RZ, RZ, R8 ;  /* 0x000000ffff0a7224 */ /* 0x000fc600078e0008 */
[CC--:B------:R-:W-:Y:S02]  /*2630*/  SHF.L.U32 R0, R12.reuse, R7.reuse, RZ ;  /* 0x000000070c007219 */ /* 0x0c0fe400000006ff */
[--C-:B------:R-:W-:Y:S02]  /*2640*/  SHF.L.U64.HI R7, R12, R7, R13.reuse ;  /* 0x000000070c077219 */ /* 0x100fe4000001020d */
[----:B------:R-:W-:Y:S02]  /*2650*/  ISETP.NE.U32.AND P3, PT, R0, RZ, PT ;  /* 0x000000ff0000720c */ /* 0x000fe40003f65070 */
[----:B------:R-:W-:Y:S02]  /*2660*/  MOV R0, 0x26a0 ;  /* 0x000026a000007802 */ /* 0x000fe40000000f00 */
[----:B------:R-:W-:Y:S01]  /*2670*/  ISETP.NE.AND.EX P3, PT, R7, -0x80000000, PT, P3 ;  /* 0x800000000700780c */ /* 0x000fe20003f65330 */
[----:B------:R-:W-:-:S12]  /*2680*/  IMAD.MOV.U32 R7, RZ, RZ, R13 ;  /* 0x000000ffff077224 */ /* 0x000fd800078e000d */
[----:B------:R-:W-:Y:S05]  /*2690*/  CALL.REL.NOINC `($_Z13distributor_PdPdS_S_iii$__internal_accurate_pow) ;  /* 0x000008d000187944 */ /* 0x000fea0003c00000 */
[----:B------:R-:W-:Y:S05]  /*26a0*/  BSYNC.RECONVERGENT B1 ;  /* 0x0000000000017941 */ /* 0x000fea0003800200 */
.L_x_38:
[----:B------:R-:W-:Y:S02]  /*26b0*/  R2UR UR4, R54 ;  /* 0x00000000360472ca */ /* 0x000fe400000e0000 */
[----:B------:R-:W-:-:S13]  /*26c0*/  R2UR UR5, R55 ;  /* 0x00000000370572ca */ /* 0x000fda00000e0000 */
[----:B------:R-:W2:Y:S01]  /*26d0*/  LD.E.64 R34, desc[UR4][R18.64+0x8] ;  /* 0x0000080412227980 */ /* 0x000ea2000c101b00 */
[----:B------:R-:W-:Y:S01]  /*26e0*/  VIADD R14, R20, 0x2 ;  /* 0x00000002140e7836 */ /* 0x000fe20000000000 */
[----:B------:R-:W-:Y:S01]  /*26f0*/  BSSY.RECONVERGENT B4, `(.L_x_39) ;  /* 0x0000027000047945 */ /* 0x000fe20003800200 */
[----:B------:R-:W-:Y:S02]  /*2700*/  IMAD.MOV.U32 R6, RZ, RZ, 0x1 ;  /* 0x00000001ff067424 */ /* 0x000fe400078e00ff */
[----:B------:R-:W-:Y:S02]  /*2710*/  IMAD.MOV.U32 R9, RZ, RZ, R11 ;  /* 0x000000ffff097224 */ /* 0x000fe400078e000b */
[----:B------:R-:W0:Y:S04]  /*2720*/  I2F.F64.U32 R14, R14 ;  /* 0x0000000e000e7312 */ /* 0x000e280000201800 */
[----:B------:R-:W-:-:S04]  /*2730*/  DADD R32, -RZ, -R8 ;  /* 0x00000000ff207229 */ /* 0x000fc80000000908 */
[----:B0-----:R-:W0:Y:S02]  /*2740*/  MUFU.RCP64H R7, R15 ;  /* 0x0000000f00077308 */ /* 0x001e240000001800 */
[----:B0-----:R-:W-:-:S08]  /*2750*/  DFMA R24, -R14, R6, 1 ;  /* 0x3ff000000e18742b */ /* 0x001fd00000000106 */
[----:B------:R-:W-:-:S08]  /*2760*/  DFMA R24, R24, R24, R24 ;  /* 0x000000181818722b */ /* 0x000fd00000000018 */
[----:B------:R-:W-:-:S08]  /*2770*/  DFMA R24, R6, R24, R6 ;  /* 0x000000180618722b */ /* 0x000fd00000000006 */
[----:B------:R-:W-:-:S08]  /*2780*/  DFMA R6, -R14, R24, 1 ;  /* 0x3ff000000e06742b */ /* 0x000fd00000000118 */
[----:B------:R-:W-:Y:S02]  /*2790*/  DFMA R24, R24, R6, R24 ;  /* 0x000000061818722b */ /* 0x000fe40000000018 */
[C-C-:B------:R-:W-:Y:S02]  /*27a0*/  DADD R6, R12.reuse, R2.reuse ;  /* 0x000000000c067229 */ /* 0x140fe40000000002 */
[----:B------:R-:W-:-:S08]  /*27b0*/  DADD R12, R12, R2 ;  /* 0x000000000c0c7229 */ /* 0x000fd00000000002 */
[----:B------:R-:W-:Y:S02]  /*27c0*/  LOP3.LUT R6, R7, 0x7ff00000, RZ, 0xc0, !PT ;  /* 0x7ff0000007067812 */ /* 0x000fe400078ec0ff */
[-C--:B------:R-:W-:Y:S02]  /*27d0*/  FSEL R7, R32, R8.reuse, !P3 ;  /* 0x0000000820077208 */ /* 0x080fe40005800000 */
[-C--:B------:R-:W-:Y:S02]  /*27e0*/  FSEL R32, R33, R11.reuse, !P3 ;  /* 0x0000000b21207208 */ /* 0x080fe40005800000 */
[----:B------:R-:W-:Y:S02]  /*27f0*/  ISETP.NE.AND P1, PT, R6, 0x7ff00000, PT ;  /* 0x7ff000000600780c */ /* 0x000fe40003f25270 */
[----:B------:R-:W-:Y:S02]  /*2800*/  FSEL R7, R7, R8, !P2 ;  /* 0x0000000807077208 */ /* 0x000fe40005000000 */
[----:B------:R-:W-:-:S02]  /*2810*/  FSEL R11, R32, R11, !P2 ;  /* 0x0000000b200b7208 */ /* 0x000fc40005000000 */
[----:B------:R-:W-:Y:S02]  /*2820*/  FSEL R6, R12, R7, !P1 ;  /* 0x000000070c067208 */ /* 0x000fe40004800000 */
        /* <DEDUP_REMOVED lines=19> */
.L_x_40:
[----:B------:R-:W-:Y:S05]  /*2960*/  BSYNC.RECONVERGENT B4 ;  /* 0x0000000000047941 */ /* 0x000fea0003800200 */
.L_x_39:
        /* <DEDUP_REMOVED lines=15> */
.L_x_41:
        /* <DEDUP_REMOVED lines=43> */
.L_x_43:
[----:B------:R-:W-:Y:S05]  /*2d10*/  BSYNC.RECONVERGENT B4 ;  /* 0x0000000000047941 */ /* 0x000fea0003800200 */
.L_x_42:
        /* <DEDUP_REMOVED lines=15> */
.L_x_44:
[----:B------:R-:W-:Y:S02]  /*2e10*/  R2UR UR4, R54 ;  /* 0x00000000360472ca */ /* 0x000fe400000e0000 */
[----:B------:R-:W-:-:S13]  /*2e20*/  R2UR UR5, R55 ;  /* 0x00000000370572ca */ /* 0x000fda00000e0000 */
[----:B------:R-:W2:Y:S01]  /*2e30*/  LD.E.64 R30, desc[UR4][R18.64+0x18] ;  /* 0x00001804121e7980 */ /* 0x000ea2000c101b00 */
[----:B------:R-:W-:Y:S01]  /*2e40*/  VIADD R20, R20, 0x4 ;  /* 0x0000000414147836 */ /* 0x000fe20000000000 */
[----:B------:R-:W-:Y:S01]  /*2e50*/  BSSY.RECONVERGENT B4, `(.L_x_45) ;  /* 0x0000027000047945 */ /* 0x000fe20003800200 */
[----:B------:R-:W-:Y:S02]  /*2e60*/  IMAD.MOV.U32 R6, RZ, RZ, 0x1 ;  /* 0x00000001ff067424 */ /* 0x000fe400078e00ff */
[----:B------:R-:W0:Y:S01]  /*2e70*/  I2F.F64.U32 R14, R20 ;  /* 0x00000014000e7312 */ /* 0x000e220000201800 */
[----:B------:R-:W-:-:S06]  /*2e80*/  IMAD.MOV.U32 R9, RZ, RZ, R11 ;  /* 0x000000ffff097224 */ /* 0x000fcc00078e000b */
[----:B------:R-:W-:Y:S01]  /*2e90*/  DADD R32, -RZ, -R8 ;  /* 0x00000000ff207229 */ /* 0x000fe20000000908 */
[----:B0-----:R-:W0:Y:S09]  /*2ea0*/  MUFU.RCP64H R7, R15 ;  /* 0x0000000f00077308 */ /* 0x001e320000001800 */
[----:B------:R-:W-:-:S02]  /*2eb0*/  FSEL R9, R32, R8, !P3 ;  /* 0x0000000820097208 */ /* 0x000fc40005800000 */
[-C--:B------:R-:W-:Y:S02]  /*2ec0*/  FSEL R32, R33, R11.reuse, !P3 ;  /* 0x0000000b21207208 */ /* 0x080fe40005800000 */
[----:B------:R-:W-:Y:S02]  /*2ed0*/  FSEL R9, R9, R8, !P2 ;  /* 0x0000000809097208 */ /* 0x000fe40005000000 */
[----:B------:R-:W-:Y:S01]  /*2ee0*/  FSEL R11, R32, R11, !P2 ;  /* 0x0000000b200b7208 */ /* 0x000fe20005000000 */
[----:B0-----:R-:W-:-:S08]  /*2ef0*/  DFMA R24, -R14, R6, 1 ;  /* 0x3ff000000e18742b */ /* 0x001fd00000000106 */
[----:B------:R-:W-:-:S08]  /*2f00*/  DFMA R24, R24, R24, R24 ;  /* 0x000000181818722b */ /* 0x000fd00000000018 */
[----:B------:R-:W-:-:S08]  /*2f10*/  DFMA R24, R6, R24, R6 ;  /* 0x000000180618722b */ /* 0x000fd00000000006 */
[----:B------:R-:W-:-:S08]  /*2f20*/  DFMA R6, -R14, R24, 1 ;  /* 0x3ff000000e06742b */ /* 0x000fd00000000118 */
[----:B------:R-:W-:Y:S02]  /*2f30*/  DFMA R24, R24, R6, R24 ;  /* 0x000000061818722b */ /* 0x000fe40000000018 */
[----:B------:R-:W-:-:S10]  /*2f40*/  DADD R6, R12, R2 ;  /* 0x000000000c067229 */ /* 0x000fd40000000002 */
[----:B------:R-:W-:Y:S01]  /*2f50*/  LOP3.LUT R0, R7, 0x7ff00000, RZ, 0xc0, !PT ;  /* 0x7ff0000007007812 */ /* 0x000fe200078ec0ff */
[----:B------:R-:W-:-:S03]  /*2f60*/  DADD R6, R12, R2 ;  /* 0x000000000c067229 */ /* 0x000fc60000000002 */
[----:B------:R-:W-:-:S07]  /*2f70*/  ISETP.NE.AND P1, PT, R0, 0x7ff00000, PT ;  /* 0x7ff000000000780c */ /* 0x000fce0003f25270 */
        /* <DEDUP_REMOVED lines=20> */
.L_x_46:
[----:B------:R-:W-:Y:S05]  /*30c0*/  BSYNC.RECONVERGENT B4 ;  /* 0x0000000000047941 */ /* 0x000fea0003800200 */
.L_x_45:
        /* <DEDUP_REMOVED lines=15> */
.L_x_47:
[----:B------:R-:W-:Y:S01]  /*31c0*/  IMAD.MOV.U32 R9, RZ, RZ, R11 ;  /* 0x000000ffff097224 */ /* 0x000fe200078e000b */
[C-C-:B------:R-:W-:Y:S02]  /*31d0*/  DADD R6, R14.reuse, R2.reuse ;  /* 0x000000000e067229 */ /* 0x140fe40000000002 */
[----:B------:R-:W-:-:S03]  /*31e0*/  DADD R14, R14, R2 ;  /* 0x000000000e0e7229 */ /* 0x000fc60000000002 */
[----:B------:R-:W-:-:S05]  /*31f0*/  DADD R18, -RZ, -R8 ;  /* 0x00000000ff127229 */ /* 0x000fca0000000908 */
[----:B------:R-:W-:-:S04]  /*3200*/  LOP3.LUT R6, R7, 0x7ff00000, RZ, 0xc0, !PT ;  /* 0x7ff0000007067812 */ /* 0x000fc800078ec0ff */
[----:B------:R-:W-:Y:S02]  /*3210*/  ISETP.NE.AND P1, PT, R6, 0x7ff00000, PT ;  /* 0x7ff000000600780c */ /* 0x000fe40003f25270 */
[-C--:B------:R-:W-:Y:S02]  /*3220*/  FSEL R7, R18, R8.reuse, !P3 ;  /* 0x0000000812077208 */ /* 0x080fe40005800000 */
[-C--:B------:R-:W-:Y:S02]  /*3230*/  FSEL R18, R19, R11.reuse, !P3 ;  /* 0x0000000b13127208 */ /* 0x080fe40005800000 */
[----:B------:R-:W-:Y:S02]  /*3240*/  FSEL R7, R7, R8, !P2 ;  /* 0x0000000807077208 */ /* 0x000fe40005000000 */
[----:B------:R-:W-:Y:S02]  /*3250*/  FSEL R11, R18, R11, !P2 ;  /* 0x0000000b120b7208 */ /* 0x000fe40005000000 */
[----:B------:R-:W-:-:S02]  /*3260*/  FSEL R6, R14, R7, !P1 ;  /* 0x000000070e067208 */ /* 0x000fc40004800000 */
[----:B------:R-:W-:Y:S02]  /*3270*/  FSEL R14, R15, R11, !P1 ;  /* 0x0000000b0f0e7208 */ /* 0x000fe40004800000 */
[----:B------:R-:W-:Y:S02]  /*3280*/  FSEL R6, R6, RZ, P0 ;  /* 0x000000ff06067208 */ /* 0x000fe40000000000 */
[----:B------:R-:W-:Y:S02]  /*3290*/  FSEL R7, R14, 1.875, P0 ;  /* 0x3ff000000e077808 */ /* 0x000fe40000000000 */
[----:B------:R-:W-:-:S04]  /*32a0*/  ISETP.NE.AND P0, PT, R20, R27, PT ;  /* 0x0000001b1400720c */ /* 0x000fc80003f05270 */
[----:B------:R-:W-:-:S09]  /*32b0*/  DFMA R16, R12, R6, R16 ;  /* 0x000000060c10722b */ /* 0x000fd20000000010 */
[----:B------:R-:W-:Y:S05]  /*32c0*/  @P0 BRA `(.L_x_48) ;  /* 0xfffffff0003c0947 */ /* 0x000fea000383ffff */
[----:B------:R-:W-:Y:S05]  /*32d0*/  BSYNC.RECONVERGENT B3 ;  /* 0x0000000000037941 */ /* 0x000fea0003800200 */
.L_x_35:
[----:B------:R-:W-:-:S07]  /*32e0*/  IMAD.MOV.U32 R18, RZ, RZ, R27 ;  /* 0x000000ffff127224 */ /* 0x000fce00078e001b */
.L_x_34:
        /* <DEDUP_REMOVED lines=33> */
.L_x_50:
[----:B------:R-:W-:Y:S05]  /*3500*/  BSYNC.RECONVERGENT B3 ;  /* 0x0000000000037941 */ /* 0x000fea0003800200 */
.L_x_49:
        /* <DEDUP_REMOVED lines=15> */
.L_x_51:
[----:B------:R-:W-:Y:S01]  /*3600*/  IMAD.MOV.U32 R9, RZ, RZ, R11 ;  /* 0x000000ffff097224 */ /* 0x000fe200078e000b */
[C-C-:B------:R-:W-:Y:S02]  /*3610*/  DADD R6, R12.reuse, R2.reuse ;  /* 0x000000000c067229 */ /* 0x140fe40000000002 */
[----:B------:R-:W-:-:S03]  /*3620*/  DADD R12, R12, R2 ;  /* 0x000000000c0c7229 */ /* 0x000fc60000000002 */
[----:B------:R-:W-:-:S05]  /*3630*/  DADD R24, -RZ, -R8 ;  /* 0x00000000ff187229 */ /* 0x000fca0000000908 */
[----:B------:R-:W-:-:S05]  /*3640*/  LOP3.LUT R6, R7, 0x7ff00000, RZ, 0xc0, !PT ;  /* 0x7ff0000007067812 */ /* 0x000fca00078ec0ff */
[-C--:B------:R-:W-:Y:S02]  /*3650*/  FSEL R7, R24, R8.reuse, !P0 ;  /* 0x0000000818077208 */ /* 0x080fe40004000000 */
[-C--:B------:R-:W-:Y:S02]  /*3660*/  FSEL R24, R25, R11.reuse, !P0 ;  /* 0x0000000b19187208 */ /* 0x080fe40004000000 */
[----:B------:R-:W-:Y:S02]  /*3670*/  ISETP.NE.AND P0, PT, R6, 0x7ff00000, PT ;  /* 0x7ff000000600780c */ /* 0x000fe40003f05270 */
[----:B------:R-:W-:Y:S02]  /*3680*/  FSEL R7, R7, R8, !P2 ;  /* 0x0000000807077208 */ /* 0x000fe40005000000 */
[----:B------:R-:W-:Y:S02]  /*3690*/  FSEL R11, R24, R11, !P2 ;  /* 0x0000000b180b7208 */ /* 0x000fe40005000000 */
[----:B------:R-:W-:-:S02]  /*36a0*/  FSEL R6, R12, R7, !P0 ;  /* 0x000000070c067208 */ /* 0x000fc40004000000 */
[----:B------:R-:W-:Y:S02]  /*36b0*/  FSEL R12, R13, R11, !P0 ;  /* 0x0000000b0d0c7208 */ /* 0x000fe40004000000 */
[----:B------:R-:W-:Y:S02]  /*36c0*/  ISETP.NE.AND P0, PT, R48, 0x1, PT ;  /* 0x000000013000780c */ /* 0x000fe40003f05270 */
[----:B------:R-:W-:Y:S02]  /*36d0*/  FSEL R6, R6, RZ, P6 ;  /* 0x000000ff06067208 */ /* 0x000fe40003000000 */
[----:B------:R-:W-:-:S06]  /*36e0*/  FSEL R7, R12, 1.875, P6 ;  /* 0x3ff000000c077808 */ /* 0x000fcc0003000000 */
[----:B------:R-:W-:-:S03]  /*36f0*/  DFMA R16, R20, R6, R16 ;  /* 0x000000061410722b */ /* 0x000fc60000000010 */
[----:B------:R-:W-:Y:S08]  /*3700*/  @!P0 BRA `(.L_x_27) ;  /* 0x00000014009c8947 */ /* 0x000ff00003800000 */
[----:B------:R-:W-:Y:S02]  /*3710*/  R2UR UR4, R54 ;  /* 0x00000000360472ca */ /* 0x000fe400000e0000 */
        /* <DEDUP_REMOVED lines=29> */
.L_x_53:
[----:B------:R-:W-:Y:S05]  /*38f0*/  BSYNC.RECONVERGENT B3 ;  /* 0x0000000000037941 */ /* 0x000fea0003800200 */
.L_x_52:
        /* <DEDUP_REMOVED lines=15> */
.L_x_54:
        /* <DEDUP_REMOVED lines=47> */
.L_x_56:
[----:B------:R-:W-:Y:S05]  /*3ce0*/  BSYNC.RECONVERGENT B3 ;  /* 0x0000000000037941 */ /* 0x000fea0003800200 */
.L_x_55:
        /* <DEDUP_REMOVED lines=15> */
.L_x_57:
        /* <DEDUP_REMOVED lines=12> */
[----:B------:R-:W-:Y:S02]  /*3ea0*/  FSEL R6, R6, RZ, P6 ;  /* 0x000000ff06067208 */ /* 0x000fe40003000000 */
[----:B------:R-:W-:-:S06]  /*3eb0*/  FSEL R7, R12, 1.875, P6 ;  /* 0x3ff000000c077808 */ /* 0x000fcc0003000000 */
[----:B------:R-:W-:Y:S01]  /*3ec0*/  DFMA R16, R14, R6, R16 ;  /* 0x000000060e10722b */ /* 0x000fe20000000010 */
[----:B------:R-:W-:Y:S10]  /*3ed0*/  BRA `(.L_x_27) ;  /* 0x0000000c00a87947 */ /* 0x000ff40003800000 */
.L_x_14:
[----:B------:R-:W-:Y:S01]  /*3ee0*/  ISETP.NE.AND P0, PT, R49, RZ, PT ;  /* 0x000000ff3100720c */ /* 0x000fe20003f05270 */
[----:B------:R-:W-:Y:S01]  /*3ef0*/  IMAD.MOV.U32 R7, RZ, RZ, RZ ;  /* 0x000000ffff077224 */ /* 0x000fe200078e00ff */
[----:B------:R-:W-:-:S11]  /*3f00*/  CS2R R16, SRZ ;  /* 0x0000000000107805 */ /* 0x000fd6000001ff00 */
[----:B------:R-:W-:Y:S05]  /*3f10*/  @!P0 BRA `(.L_x_58) ;  /* 0x0000000800688947 */ /* 0x000fea0003800000 */
[----:B------:R-:W-:Y:S01]  /*3f20*/  BSSY.RECONVERGENT B3, `(.L_x_59) ;  /* 0x0000098000037945 */ /* 0x000fe20003800200 */
[----:B------:R-:W-:Y:S01]  /*3f30*/  IMAD.MOV.U32 R12, RZ, RZ, RZ ;  /* 0x000000ffff0c7224 */ /* 0x000fe200078e00ff */
[----:B------:R-:W-:-:S07]  /*3f40*/  CS2R R16, SRZ ;  /* 0x0000000000107805 */ /* 0x000fce000001ff00 */
.L_x_66:
[----:B------:R-:W-:Y:S01]  /*3f50*/  R2UR UR4, R54 ;  /* 0x00000000360472ca */ /* 0x000fe200000e0000 */
[----:B------:R-:W-:Y:S01]  /*3f60*/  IMAD.WIDE.U32 R14, R12, 0x8, R4 ;  /* 0x000000080c0e7825 */ /* 0x000fe200078e0004 */
[----:B------:R-:W-:-:S13]  /*3f70*/  R2UR UR5, R55 ;  /* 0x00000000370572ca */ /* 0x000fda00000e0000 */
[----:B------:R0:W5:Y:S01]  /*3f80*/  LD.E.64 R20, desc[UR4][R14.64] ;  /* 0x000000040e147980 */ /* 0x000162000c101b00 */
[----:B------:R-:W-:Y:S01]  /*3f90*/  VIADD R18, R12, 0x1 ;  /* 0x000000010c127836 */ /* 0x000fe20000000000 */
[----:B------:R-:W-:Y:S01]  /*3fa0*/  DADD R8, -RZ, |R2| ;  /* 0x00000000ff087229 */ /* 0x000fe20000000502 */
[----:B------:R-:W-:Y:S01]  /*3fb0*/  BSSY.RECONVERGENT B1, `(.L_x_60) ;  /* 0x000000f000017945 */ /* 0x000fe20003800200 */
[----:B------:R-:W-:-:S03]  /*3fc0*/  DSETP.NEU.AND P2, PT, R2, RZ, PT ;  /* 0x000000ff0200722a */ /* 0x000fc60003f4d000 */
[----:B------:R-:W1:Y:S05]  /*3fd0*/  I2F.F64.U32 R18, R18 ;  /* 0x0000001200127312 */ /* 0x000e6a0000201800 */
[----:B------:R-:W-:Y:S01]  /*3fe0*/  IMAD.MOV.U32 R10, RZ, RZ, R8 ;  /* 0x000000ffff0a7224 */ /* 0x000fe200078e0008 */
[--C-:B-1----:R-:W-:Y:S01]  /*3ff0*/  SHF.R.U32.HI R0, RZ, 0x14, R19.reuse ;  /* 0x00000014ff007819 */ /* 0x102fe20000011613 */
[----:B------:R-:W-:Y:S02]  /*4000*/  IMAD.MOV.U32 R6, RZ, RZ, R18 ;  /* 0x000000ffff067224 */ /* 0x000fe400078e0012 */
[----:B------:R-:W-:Y:S01]  /*4010*/  IMAD.MOV.U32 R7, RZ, RZ, R19 ;  /* 0x000000ffff077224 */ /* 0x000fe200078e0013 */
[----:B------:R-:W-:-:S05]  /*4020*/  LOP3.LUT R0, R0, 0x7ff, RZ, 0xc0, !PT ;  /* 0x000007ff00007812 */ /* 0x000fca00078ec0ff */
[----:B------:R-:W-:Y:S01]  /*4030*/  VIADD R13, R0, 0xfffffc0c ;  /* 0xfffffc0c000d7836 */ /* 0x000fe20000000000 */
[----:B------:R-:W-:-:S04]  /*4040*/  MOV R0, 0x40a0 ;  /* 0x000040a000007802 */ /* 0x000fc80000000f00 */
[CC--:B------:R-:W-:Y:S02]  /*4050*/  SHF.L.U32 R24, R18.reuse, R13.reuse, RZ ;  /* 0x0000000d12187219 */ /* 0x0c0fe400000006ff */
[----:B------:R-:W-:Y:S02]  /*4060*/  SHF.L.U64.HI R13, R18, R13, R19 ;  /* 0x0000000d120d7219 */ /* 0x000fe40000010213 */
[----:B------:R-:W-:-:S04]  /*4070*/  ISETP.NE.U32.AND P0, PT, R24, RZ, PT ;  /* 0x000000ff1800720c */ /* 0x000fc80003f05070 */
[----:B0-----:R-:W-:-:S13]  /*4080*/  ISETP.NE.AND.EX P0, PT, R13, -0x80000000, PT, P0 ;  /* 0x800000000d00780c */ /* 0x001fda0003f05300 */
[----:B-----5:R-:W-:Y:S05]  /*4090*/  CALL.REL.NOINC `($_Z13distributor_PdPdS_S_iii$__internal_accurate_pow) ;  /* 0x000008b400987944 */ /* 0x020fea0003c00000 */
[----:B------:R-:W-:Y:S05]  /*40a0*/  BSYNC.RECONVERGENT B1 ;  /* 0x0000000000017941 */ /* 0x000fea0003800200 */
.L_x_60:
[----:B------:R-:W0:Y:S01]  /*40b0*/  MUFU.RCP64H R7, R19 ;  /* 0x0000001300077308 */ /* 0x000e220000001800 */
[----:B------:R-:W-:Y:S01]  /*40c0*/  IMAD.MOV.U32 R6, RZ, RZ, 0x1 ;  /* 0x00000001ff067424 */ /* 0x000fe200078e00ff */
[----:B------:R-:W-:Y:S01]  /*40d0*/  DSETP.NEU.AND P1, PT, |R2|, +INF , PT ;  /* 0x7ff000000200742a */ /* 0x000fe20003f2d200 */
[----:B------:R-:W-:Y:S01]  /*40e0*/  IMAD.MOV.U32 R9, RZ, RZ, R11 ;  /* 0x000000ffff097224 */ /* 0x000fe200078e000b */
[----:B------:R-:W-:Y:S01]  /*40f0*/  ISETP.LT.AND P0, PT, R3, RZ, !P0 ;  /* 0x000000ff0300720c */ /* 0x000fe20004701270 */
[----:B------:R-:W-:Y:S01]  /*4100*/  BSSY.RECONVERGENT B4, `(.L_x_61) ;  /* 0x000002e000047945 */ /* 0x000fe20003800200 */
[----:B------:R-:W-:Y:S02]  /*4110*/  @!P2 ISETP.NE.U32.AND P3, PT, R24, RZ, PT ;  /* 0x000000ff1800a20c */ /* 0x000fe40003f65070 */
[----:B------:R-:W-:Y:S01]  /*4120*/  PLOP3.LUT P4, PT, PT, PT, PT, 0x8, 0x80 ;  /* 0x000000000080781c */ /* 0x000fe20003f8e170 */
[----:B------:R-:W-:Y:S01]  /*4130*/  DADD R32, -RZ, -R8 ;  /* 0x00000000ff207229 */ /* 0x000fe20000000908 */
[----:B------:R-:W-:-:S02]  /*4140*/  ISETP.GE.OR P6, PT, R19, RZ, P2 ;  /* 0x000000ff1300720c */ /* 0x000fc400017c6670 */
[----:B------:R-:W-:Y:S01]  /*4150*/  @!P2 ISETP.NE.AND.EX P3, PT, R13, -0x80000000, PT, P3 ;  /* 0x800000000d00a80c */ /* 0x000fe20003f65330 */
[----:B0-----:R-:W-:-:S06]  /*4160*/  DFMA R28, -R18, R6, 1 ;  /* 0x3ff00000121c742b */ /* 0x001fcc0000000106 */
[----:B------:R-:W-:Y:S01]  /*4170*/  FSEL R8, R32, R8, P0 ;  /* 0x0000000820087208 */ /* 0x000fe20000000000 */
[----:B------:R-:W-:Y:S01]  /*4180*/  @!P2 IMAD.MOV.U32 R8, RZ, RZ, RZ ;  /* 0x000000ffff08a224 */ /* 0x000fe200078e00ff */
[----:B------:R-:W-:Y:S01]  /*4190*/  FSEL R9, R33, R11, P0 ;  /* 0x0000000b21097208 */ /* 0x000fe20000000000 */
[----:B------:R-:W-:-:S08]  /*41a0*/  DFMA R28, R28, R28, R28 ;  /* 0x0000001c1c1c722b */ /* 0x000fd0000000001c */
[----:B------:R-:W-:Y:S02]  /*41b0*/  DFMA R28, R6, R28, R6 ;  /* 0x0000001c061c722b */ /* 0x000fe40000000006 */
[----:B------:R-:W-:-:S06]  /*41c0*/  DADD R6, R18, R2 ;  /* 0x0000000012067229 */ /* 0x000fcc0000000002 */
[----:B------:R-:W-:-:S04]  /*41d0*/  DFMA R30, -R18, R28, 1 ;  /* 0x3ff00000121e742b */ /* 0x000fc8000000011c */
[----:B------:R-:W-:-:S04]  /*41e0*/  LOP3.LUT R6, R7, 0x7ff00000, RZ, 0xc0, !PT ;  /* 0x7ff0000007067812 */ /* 0x000fc800078ec0ff */
[----:B------:R-:W-:Y:S01]  /*41f0*/  DFMA R30, R28, R30, R28 ;  /* 0x0000001e1c1e722b */ /* 0x000fe2000000001c */
[----:B------:R-:W-:-:S07]  /*4200*/  ISETP.NE.OR P1, PT, R6, 0x7ff00000, P1 ;  /* 0x7ff000000600780c */ /* 0x000fce0000f25670 */
[----:B------:R-:W-:-:S06]  /*4210*/  DMUL R28, R20, R30 ;  /* 0x0000001e141c7228 */ /* 0x000fcc0000000000 */
[C---:B------:R-:W-:Y:S01]  /*4220*/  @!P1 ISETP.GE.AND P5, PT, R19.reuse, RZ, PT ;  /* 0x000000ff1300920c */ /* 0x040fe20003fa6270 */
[----:B------:R-:W-:Y:S01]  /*4230*/  @!P1 IMAD.MOV.U32 R8, RZ, RZ, RZ ;  /* 0x000000ffff089224 */ /* 0x000fe200078e00ff */
[----:B------:R-:W-:Y:S01]  /*4240*/  DFMA R6, -R18, R28, R20 ;  /* 0x0000001c1206722b */ /* 0x000fe20000000114 */
[----:B------:R-:W-:Y:S02]  /*4250*/  @!P1 PLOP3.LUT P4, PT, P0, PT, PT, 0x80, 0x8 ;  /* 0x000000000008981c */ /* 0x000fe4000078f070 */
[----:B------:R-:W-:Y:S02]  /*4260*/  @!P1 LOP3.LUT R10, R19, 0x7fffffff, RZ, 0xc0, !PT ;  /* 0x7fffffff130a9812 */ /* 0x000fe400078ec0ff */
[----:B------:R-:W-:Y:S02]  /*4270*/  @!P1 SEL R0, RZ, 0x7ff00000, !P5 ;  /* 0x7ff00000ff009807 */ /* 0x000fe40006800000 */
[----:B------:R-:W-:Y:S01]  /*4280*/  @!P1 ISETP.NE.AND P0, PT, R10, 0x3fe00000, PT ;  /* 0x3fe000000a00980c */ /* 0x000fe20003f05270 */
[----:B------:R-:W-:Y:S01]  /*4290*/  DFMA R6, R30, R6, R28 ;  /* 0x000000061e06722b */ /* 0x000fe2000000001c */
[----:B------:R-:W-:Y:S01]  /*42a0*/  @!P2 SEL R10, R3, RZ, !P3 ;  /* 0x000000ff030aa207 */ /* 0x000fe20005800000 */
[----:B------:R-:W-:Y:S01]  /*42b0*/  @!P1 VIADD R11, R0, 0x80000000 ;  /* 0x80000000000b9836 */ /* 0x000fe20000000000 */
[----:B------:R-:W-:-:S02]  /*42c0*/  FSETP.GEU.AND P5, PT, |R21|, 6.5827683646048100446e-37, PT ;  /* 0x036000001500780b */ /* 0x000fc40003fae200 */
[----:B------:R-:W-:Y:S02]  /*42d0*/  @!P6 LOP3.LUT R10, R10, 0x7ff00000, RZ, 0xfc, !PT ;  /* 0x7ff000000a0ae812 */ /* 0x000fe400078efcff */
[----:B------:R-:W-:Y:S01]  /*42e0*/  @P4 SEL R0, R11, R0, P0 ;  /* 0x000000000b004207 */ /* 0x000fe20000000000 */
[C---:B------:R-:W-:Y:S02]  /*42f0*/  DSETP.NEU.AND P4, PT, R2.reuse, 1, PT ;  /* 0x3ff000000200742a */ /* 0x040fe40003f8d000 */
[----:B------:R-:W-:Y:S01]  /*4300*/  FFMA R13, RZ, R19, R7 ;  /* 0x00000013ff0d7223 */ /* 0x000fe20000000007 */
[----:B------:R-:W-:Y:S01]  /*4310*/  @!P2 IMAD.MOV.U32 R9, RZ, RZ, R10 ;  /* 0x000000ffff09a224 */ /* 0x000fe200078e000a */
[----:B------:R-:W-:Y:S01]  /*4320*/  DSETP.NEU.AND P0, PT, R2, RZ, PT ;  /* 0x000000ff0200722a */ /* 0x000fe20003f0d000 */
[----:B------:R-:W-:Y:S01]  /*4330*/  @!P1 IMAD.MOV.U32 R9, RZ, RZ, R0 ;  /* 0x000000ffff099224 */ /* 0x000fe200078e0000 */
[----:B------:R-:W-:Y:S02]  /*4340*/  FSEL R24, R8, RZ, P4 ;  /* 0x000000ff08187208 */ /* 0x000fe40002000000 */
[----:B------:R-:W-:-:S02]  /*4350*/  FSETP.GT.AND P3, PT, |R13|, 1.469367938527859385e-39, PT ;  /* 0x001000000d00780b */ /* 0x000fc40003f64200 */
[----:B------:R-:W-:-:S11]  /*4360*/  FSEL R25, R9, 1.875, P4 ;  /* 0x3ff0000009197808 */ /* 0x000fd60002000000 */
[----:B------:R-:W-:Y:S05]  /*4370*/  @P3 BRA P5, `(.L_x_62) ;  /* 0x0000000000183947 */ /* 0x000fea0002800000 */
[----:B------:R-:W-:Y:S01]  /*4380*/  IMAD.MOV.U32 R8, RZ, RZ, R20 ;  /* 0x000000ffff087224 */ /* 0x000fe200078e0014 */
[----:B------:R-:W-:Y:S01]  /*4390*/  MOV R0, 0x43e0 ;  /* 0x000043e000007802 */ /* 0x000fe20000000f00 */
[----:B------:R-:W-:Y:S02]  /*43a0*/  IMAD.MOV.U32 R9, RZ, RZ, R21 ;  /* 0x000000ffff097224 */ /* 0x000fe400078e0015 */
[----:B------:R-:W-:Y:S02]  /*43b0*/  IMAD.MOV.U32 R6, RZ, RZ, R18 ;  /* 0x000000ffff067224 */ /* 0x000fe400078e0012 */
[----:B------:R-:W-:-:S07]  /*43c0*/  IMAD.MOV.U32 R7, RZ, RZ, R19 ;  /* 0x000000ffff077224 */ /* 0x000fce00078e0013 */
[----:B------:R-:W-:Y:S05]  /*43d0*/  CALL.REL.NOINC `($__internal_0_$__cuda_sm20_div_rn_f64_full) ;  /* 0x000008a000e87944 */ /* 0x000fea0003c00000 */
.L_x_62:
[----:B------:R-:W-:Y:S05]  /*43e0*/  BSYNC.RECONVERGENT B4 ;  /* 0x0000000000047941 */ /* 0x000fea0003800200 */
.L_x_61:
[----:B------:R-:W-:Y:S02]  /*43f0*/  R2UR UR4, R54 ;  /* 0x00000000360472ca */ /* 0x000fe400000e0000 */
[----:B------:R-:W-:Y:S01]  /*4400*/  R2UR UR5, R55 ;  /* 0x00000000370572ca */ /* 0x000fe200000e0000 */
[----:B------:R-:W-:-:S12]  /*4410*/  VIADD R12, R12, 0x2 ;  /* 0x000000020c0c7836 */ /* 0x000fd80000000000 */
[----:B------:R0:W5:Y:S01]  /*4420*/  LD.E.64 R18, desc[UR4][R14.64+0x8] ;  /* 0x000008040e127980 */ /* 0x000162000c101b00 */
[----:B------:R-:W-:Y:S01]  /*4430*/  DADD R8, -RZ, |R2| ;  /* 0x00000000ff087229 */ /* 0x000fe20000000502 */
[----:B------:R-:W-:Y:S01]  /*4440*/  BSSY.RECONVERGENT B1, `(.L_x_63) ;  /* 0x000000f000017945 */ /* 0x000fe20003800200 */
[----:B------:R-:W-:Y:S01]  /*4450*/  DFMA R16, R6, R24, R16 ;  /* 0x000000180610722b */ /* 0x000fe20000000010 */
[----:B0-----:R-:W0:Y:S07]  /*4460*/  I2F.F64.U32 R14, R12 ;  /* 0x0000000c000e7312 */ /* 0x001e2e0000201800 */
[----:B------:R-:W-:Y:S01]  /*4470*/  IMAD.MOV.U32 R10, RZ, RZ, R8 ;  /* 0x000000ffff0a7224 */ /* 0x000fe200078e0008 */
[----:B0-----:R-:W-:Y:S01]  /*4480*/  SHF.R.U32.HI R0, RZ, 0x14, R15 ;  /* 0x00000014ff007819 */ /* 0x001fe2000001160f */
[----:B------:R-:W-:-:S02]  /*4490*/  IMAD.MOV.U32 R6, RZ, RZ, R14 ;  /* 0x000000ffff067224 */ /* 0x000fc400078e000e */
[----:B------:R-:W-:Y:S01]  /*44a0*/  IMAD.MOV.U32 R7, RZ, RZ, R15 ;  /* 0x000000ffff077224 */ /* 0x000fe200078e000f */
[----:B------:R-:W-:-:S05]  /*44b0*/  LOP3.LUT R0, R0, 0x7ff, RZ, 0xc0, !PT ;  /* 0x000007ff00007812 */ /* 0x000fca00078ec0ff */
[----:B------:R-:W-:Y:S01]  /*44c0*/  VIADD R11, R0, 0xfffffc0c ;  /* 0xfffffc0c000b7836 */ /* 0x000fe20000000000 */
[----:B------:R-:W-:-:S04]  /*44d0*/  MOV R0, 0x4530 ;  /* 0x0000453000007802 */ /* 0x000fc80000000f00 */
[CC--:B------:R-:W-:Y:S02]  /*44e0*/  SHF.L.U32 R13, R14.reuse, R11.reuse, RZ ;  /* 0x0000000b0e0d7219 */ /* 0x0c0fe400000006ff */
[----:B------:R-:W-:Y:S02]  /*44f0*/  SHF.L.U64.HI R20, R14, R11, R15 ;  /* 0x0000000b0e147219 */ /* 0x000fe4000001020f */
[----:B------:R-:W-:-:S04]  /*4500*/  ISETP.NE.U32.AND P2, PT, R13, RZ, PT ;  /* 0x000000ff0d00720c */ /* 0x000fc80003f45070 */
[----:B------:R-:W-:-:S13]  /*4510*/  ISETP.NE.AND.EX P2, PT, R20, -0x80000000, PT, P2 ;  /* 0x800000001400780c */ /* 0x000fda0003f45320 */
[----:B-----5:R-:W-:Y:S05]  /*4520*/  CALL.REL.NOINC `($_Z13distributor_PdPdS_S_iii$__internal_accurate_pow) ;  /* 0x000008b000747944 */ /* 0x020fea0003c00000 */
[----:B------:R-:W-:Y:S05]  /*4530*/  BSYNC.RECONVERGENT B1 ;  /* 0x0000000000017941 */ /* 0x000fea0003800200 */
.L_x_63:
[----:B------:R-:W0:Y:S01]  /*4540*/  MUFU.RCP64H R7, R15 ;  /* 0x0000000f00077308 */ /* 0x000e220000001800 */
[----:B------:R-:W-:Y:S01]  /*4550*/  IMAD.MOV.U32 R6, RZ, RZ, 0x1 ;  /* 0x00000001ff067424 */ /* 0x000fe200078e00ff */
[----:B------:R-:W-:Y:S01]  /*4560*/  DSETP.NEU.AND P1, PT, |R2|, +INF , PT ;  /* 0x7ff000000200742a */ /* 0x000fe20003f2d200 */
[----:B------:R-:W-:Y:S01]  /*4570*/  IMAD.MOV.U32 R9, RZ, RZ, R11 ;  /* 0x000000ffff097224 */ /* 0x000fe200078e000b */
[----:B------:R-:W-:Y:S01]  /*4580*/  ISETP.GE.OR P4, PT, R15, RZ, P0 ;  /* 0x000000ff0f00720c */ /* 0x000fe20000786670 */
[----:B------:R-:W-:Y:S01]  /*4590*/  BSSY.RECONVERGENT B4, `(.L_x_64) ;  /* 0x000002d000047945 */ /* 0x000fe20003800200 */
[----:B------:R-:W-:Y:S02]  /*45a0*/  @!P0 ISETP.NE.U32.AND P3, PT, R13, RZ, PT ;  /* 0x000000ff0d00820c */ /* 0x000fe40003f65070 */
[----:B------:R-:W-:Y:S01]  /*45b0*/  ISETP.LT.AND P2, PT, R3, RZ, !P2 ;  /* 0x000000ff0300720c */ /* 0x000fe20005741270 */
[----:B------:R-:W-:Y:S01]  /*45c0*/  DADD R30, -RZ, -R8 ;  /* 0x00000000ff1e7229 */ /* 0x000fe20000000908 */
[----:B------:R-:W-:-:S02]  /*45d0*/  PLOP3.LUT P5, PT, PT, PT, PT, 0x8, 0x80 ;  /* 0x000000000080781c */ /* 0x000fc40003fae170 */
[----:B------:R-:W-:-:S04]  /*45e0*/  @!P0 ISETP.NE.AND.EX P3, PT, R20, -0x80000000, PT, P3 ;  /* 0x800000001400880c */ /* 0x000fc80003f65330 */
[----:B------:R-:W-:Y:S01]  /*45f0*/  @!P0 SEL R10, R3, RZ, !P3 ;  /* 0x000000ff030a8207 */ /* 0x000fe20005800000 */
[----:B0-----:R-:W-:Y:S02]  /*4600*/  DFMA R24, -R14, R6, 1 ;  /* 0x3ff000000e18742b */ /* 0x001fe40000000106 */
[----:B------:R-:W-:Y:S01]  /*4610*/  FSEL R8, R30, R8, P2 ;  /* 0x000000081e087208 */ /* 0x000fe20001000000 */
[----:B------:R-:W-:Y:S01]  /*4620*/  DSETP.NEU.AND P3, PT, R2, 1, PT ;  /* 0x3ff000000200742a */ /* 0x000fe20003f6d000 */
[----:B------:R-:W-:Y:S01]  /*4630*/  @!P4 LOP3.LUT R10, R10, 0x7ff00000, RZ, 0xfc, !PT ;  /* 0x7ff000000a0ac812 */ /* 0x000fe200078efcff */
[----:B------:R-:W-:Y:S01]  /*4640*/  @!P0 IMAD.MOV.U32 R8, RZ, RZ, RZ ;  /* 0x000000ffff088224 */ /* 0x000fe200078e00ff */
[----:B------:R-:W-:Y:S02]  /*4650*/  FSETP.GEU.AND P4, PT, |R19|, 6.5827683646048100446e-37, PT ;  /* 0x036000001300780b */ /* 0x000fe40003f8e200 */
        /* <DEDUP_REMOVED lines=16> */
[----:B------:R-:W-:Y:S01]  /*4760*/  FSEL R9, R31, R11, P2 ;  /* 0x0000000b1f097208 */ /* 0x000fe20001000000 */
[----:B------:R-:W-:-:S02]  /*4770*/  @!P1 VIADD R13, R0, 0x80000000 ;  /* 0x80000000000d9836 */ /* 0x000fc40000000000 */
[----:B------:R-:W-:-:S03]  /*4780*/  @!P0 IMAD.MOV.U32 R9, RZ, RZ, R10 ;  /* 0x000000ffff098224 */ /* 0x000fc600078e000a */
[----:B------:R-:W-:-:S03]  /*4790*/  @P5 SEL R0, R13, R0, P6 ;  /* 0x000000000d005207 */ /* 0x000fc60003000000 */
[----:B------:R-:W-:Y:S02]  /*47a0*/  FFMA R20, RZ, R15, R7 ;  /* 0x0000000fff147223 */ /* 0x000fe40000000007 */
[----:B------:R-:W-:-:S03]  /*47b0*/  @!P1 IMAD.MOV.U32 R9, RZ, RZ, R0 ;  /* 0x000000ffff099224 */ /* 0x000fc600078e0000 */
[----:B------:R-:W-:Y:S02]  /*47c0*/  FSETP.GT.AND P2, PT, |R20|, 1.469367938527859385e-39, PT ;  /* 0x001000001400780b */ /* 0x000fe40003f44200 */
[----:B------:R-:W-:Y:S02]  /*47d0*/  FSEL R20, R8, RZ, P3 ;  /* 0x000000ff08147208 */ /* 0x000fe40001800000 */
[----:B------:R-:W-:-:S09]  /*47e0*/  FSEL R21, R9, 1.875, P3 ;  /* 0x3ff0000009157808 */ /* 0x000fd20001800000 */
[----:B------:R-:W-:Y:S05]  /*47f0*/  @P2 BRA P4, `(.L_x_65) ;  /* 0x0000000000182947 */ /* 0x000fea0002000000 */
[----:B------:R-:W-:Y:S01]  /*4800*/  IMAD.MOV.U32 R8, RZ, RZ, R18 ;  /* 0x000000ffff087224 */ /* 0x000fe200078e0012 */
[----:B------:R-:W-:Y:S01]  /*4810*/  MOV R0, 0x4860 ;  /* 0x0000486000007802 */ /* 0x000fe20000000f00 */
[----:B------:R-:W-:Y:S02]  /*4820*/  IMAD.MOV.U32 R9, RZ, RZ, R19 ;  /* 0x000000ffff097224 */ /* 0x000fe400078e0013 */
[----:B------:R-:W-:Y:S02]  /*4830*/  IMAD.MOV.U32 R6, RZ, RZ, R14 ;  /* 0x000000ffff067224 */ /* 0x000fe400078e000e */
[----:B------:R-:W-:-:S07]  /*4840*/  IMAD.MOV.U32 R7, RZ, RZ, R15 ;  /* 0x000000ffff077224 */ /* 0x000fce00078e000f */
[----:B------:R-:W-:Y:S05]  /*4850*/  CALL.REL.NOINC `($__internal_0_$__cuda_sm20_div_rn_f64_full) ;  /* 0x0000089c00c87944 */ /* 0x000fea0003c00000 */
.L_x_65:
[----:B------:R-:W-:Y:S05]  /*4860*/  BSYNC.RECONVERGENT B4 ;  /* 0x0000000000047941 */ /* 0x000fea0003800200 */
.L_x_64:
[----:B------:R-:W-:Y:S01]  /*4870*/  ISETP.NE.AND P0, PT, R12, R26, PT ;  /* 0x0000001a0c00720c */ /* 0x000fe20003f05270 */
[----:B------:R-:W-:-:S12]  /*4880*/  DFMA R16, R6, R20, R16 ;  /* 0x000000140610722b */ /* 0x000fd80000000010 */
[----:B------:R-:W-:Y:S05]  /*4890*/  @P0 BRA `(.L_x_66) ;  /* 0xfffffff400ac0947 */ /* 0x000fea000383ffff */
[----:B------:R-:W-:Y:S05]  /*48a0*/  BSYNC.RECONVERGENT B3 ;  /* 0x0000000000037941 */ /* 0x000fea0003800200 */
.L_x_59:
[----:B------:R-:W-:-:S07]  /*48b0*/  IMAD.MOV.U32 R7, RZ, RZ, R26 ;  /* 0x000000ffff077224 */ /* 0x000fce00078e001a */
.L_x_58:
[----:B------:R-:W-:-:S13]  /*48c0*/  ISETP.NE.AND P0, PT, R56, RZ, PT ;  /* 0x000000ff3800720c */ /* 0x000fda0003f05270 */
[----:B------:R-:W-:Y:S05]  /*48d0*/  @!P0 BRA `(.L_x_27) ;  /* 0x0000000400288947 */ /* 0x000fea0003800000 */
[----:B------:R-:W-:Y:S01]  /*48e0*/  R2UR UR4, R54 ;  /* 0x00000000360472ca */ /* 0x000fe200000e0000 */
[----:B------:R-:W-:Y:S01]  /*48f0*/  IMAD.WIDE.U32 R14, R7, 0x8, R4 ;  /* 0x00000008070e7825 */ /* 0x000fe200078e0004 */
[----:B------:R-:W-:-:S13]  /*4900*/  R2UR UR5, R55 ;  /* 0x00000000370572ca */ /* 0x000fda00000e0000 */
[----:B------:R-:W5:Y:S01]  /*4910*/  LD.E.64 R14, desc[UR4][R14.64] ;  /* 0x000000040e0e7980 */ /* 0x000f62000c101b00 */
[----:B------:R-:W-:Y:S01]  /*4920*/  VIADD R12, R7, 0x1 ;  /* 0x00000001070c7836 */ /* 0x000fe20000000000 */
[----:B------:R-:W-:Y:S01]  /*4930*/  DADD R8, -RZ, |R2| ;  /* 0x00000000ff087229 */ /* 0x000fe20000000502 */
[----:B------:R-:W-:Y:S01]  /*4940*/  BSSY.RECONVERGENT B1, `(.L_x_67) ;  /* 0x000000f000017945 */ /* 0x000fe20003800200 */
[----:B------:R-:W-:-:S03]  /*4950*/  DSETP.NEU.AND P0, PT, R2, RZ, PT ;  /* 0x000000ff0200722a */ /* 0x000fc60003f0d000 */
[----:B------:R-:W0:Y:S05]  /*4960*/  I2F.F64.U32 R12, R12 ;  /* 0x0000000c000c7312 */ /* 0x000e2a0000201800 */
[----:B------:R-:W-:Y:S01]  /*4970*/  IMAD.MOV.U32 R10, RZ, RZ, R8 ;  /* 0x000000ffff0a7224 */ /* 0x000fe200078e0008 */
[--C-:B0-----:R-:W-:Y:S01]  /*4980*/  SHF.R.U32.HI R0, RZ, 0x14, R13.reuse ;  /* 0x00000014ff007819 */ /* 0x101fe2000001160d */
        /* <DEDUP_REMOVED lines=11> */
.L_x_67:
        /* <DEDUP_REMOVED lines=50> */
.L_x_69:
[----:B------:R-:W-:Y:S05]  /*4d60*/  BSYNC.RECONVERGENT B3 ;  /* 0x0000000000037941 */ /* 0x000fea0003800200 */
.L_x_68:
[----:B------:R-:W-:-:S11]  /*4d70*/  DFMA R16, R6, R18, R16 ;  /* 0x000000120610722b */ /* 0x000fd60000000010 */
.L_x_27:
[----:B------:R-:W-:Y:S05]  /*4d80*/  BSYNC.RECONVERGENT B2 ;  /* 0x0000000000027941 */ /* 0x000fea0003800200 */
.L_x_13:
[----:B------:R-:W0:Y:S01]  /*4d90*/  LDCU UR4, c[0x0][0x3a4] ;  /* 0x00007480ff0477ac */ /* 0x000e220008000800 */
[----:B------:R-:W-:Y:S01]  /*4da0*/  DADD R12, R22, R2 ;  /* 0x00000000160c7229 */ /* 0x000fe20000000002 */
[----:B------:R-:W-:Y:S01]  /*4db0*/  CS2R R20, SRZ ;  /* 0x0000000000147805 */ /* 0x000fe2000001ff00 */
[----:B0-----:R-:W-:-:S09]  /*4dc0*/  UISETP.GE.AND UP0, UPT, UR4, 0x1, UPT ;  /* 0x000000010400788c */ /* 0x001fd2000bf06270 */
[----:B------:R-:W-:Y:S05]  /*4dd0*/  BRA.U !UP0, `(.L_x_70) ;  /* 0x0000000d08f07547 */ /* 0x000fea000b800000 */
[----:B------:R-:W-:Y:S01]  /*4de0*/  ISETP.NE.AND P0, PT, R49, RZ, PT ;  /* 0x000000ff3100720c */ /* 0x000fe20003f05270 */
[----:B------:R-:W-:Y:S01]  /*4df0*/  IMAD.MOV.U32 R7, RZ, RZ, RZ ;  /* 0x000000ffff077224 */ /* 0x000fe200078e00ff */
[----:B------:R-:W-:-:S11]  /*4e00*/  CS2R R20, SRZ ;  /* 0x0000000000147805 */ /* 0x000fd6000001ff00 */
[----:B------:R-:W-:Y:S05]  /*4e10*/  @!P0 BRA `(.L_x_71) ;  /* 0x00000008009c8947 */ /* 0x000fea0003800000 */
[----:B------:R-:W-:Y:S01]  /*4e20*/  BSSY.RECONVERGENT B2, `(.L_x_72) ;  /* 0x00000a5000027945 */ /* 0x000fe20003800200 */
[----:B------:R-:W-:Y:S01]  /*4e30*/  IMAD.MOV.U32 R14, RZ, RZ, RZ ;  /* 0x000000ffff0e7224 */ /* 0x000fe200078e00ff */
[----:B------:R-:W-:-:S07]  /*4e40*/  CS2R R20, SRZ ;  /* 0x0000000000147805 */ /* 0x000fce000001ff00 */
.L_x_84:
        /* <DEDUP_REMOVED lines=22> */
.L_x_73:
[----:B------:R-:W0:Y:S01]  /*4fb0*/  MUFU.RCP64H R7, R25 ;  /* 0x0000001900077308 */ /* 0x000e220000001800 */
[----:B------:R-:W-:Y:S01]  /*4fc0*/  IMAD.MOV.U32 R6, RZ, RZ, 0x1 ;  /* 0x00000001ff067424 */ /* 0x000fe200078e00ff */
[----:B------:R-:W-:Y:S01]  /*4fd0*/  ISETP.GE.OR P3, PT, R25, RZ, P2 ;  /* 0x000000ff1900720c */ /* 0x000fe20001766670 */
[----:B------:R-:W-:Y:S01]  /*4fe0*/  IMAD.MOV.U32 R9, RZ, RZ, R11 ;  /* 0x000000ffff097224 */ /* 0x000fe200078e000b */
[----:B------:R-:W-:Y:S01]  /*4ff0*/  @!P2 ISETP.NE.U32.AND P4, PT, R15, RZ, PT ;  /* 0x000000ff0f00a20c */ /* 0x000fe20003f85070 */
[----:B------:R-:W-:Y:S01]  /*5000*/  BSSY.RECONVERGENT B1, `(.L_x_74) ;  /* 0x0000029000017945 */ /* 0x000fe20003800200 */
[----:B------:R-:W-:Y:S01]  /*5010*/  ISETP.LT.AND P6, PT, R13, RZ, !P0 ;  /* 0x000000ff0d00720c */ /* 0x000fe200047c1270 */
[----:B------:R-:W-:Y:S01]  /*5020*/  DSETP.NEU.AND P0, PT, R12, 1, PT ;  /* 0x3ff000000c00742a */ /* 0x000fe20003f0d000 */
[----:B------:R-:W-:Y:S01]  /*5030*/  @!P2 ISETP.NE.AND.EX P4, PT, R57, -0x80000000, PT, P4 ;  /* 0x800000003900a80c */ /* 0x000fe20003f85340 */
[----:B0-----:R-:W-:-:S08]  /*5040*/  DFMA R28, -R24, R6, 1 ;  /* 0x3ff00000181c742b */ /* 0x001fd00000000106 */
[----:B------:R-:W-:-:S08]  /*5050*/  DFMA R28, R28, R28, R28 ;  /* 0x0000001c1c1c722b */ /* 0x000fd0000000001c */
[----:B------:R-:W-:-:S08]  /*5060*/  DFMA R28, R6, R28, R6 ;  /* 0x0000001c061c722b */ /* 0x000fd00000000006 */
[----:B------:R-:W-:-:S08]  /*5070*/  DFMA R6, -R24, R28, 1 ;  /* 0x3ff000001806742b */ /* 0x000fd0000000011c */
[----:B------:R-:W-:Y:S02]  /*5080*/  DFMA R6, R28, R6, R28 ;  /* 0x000000061c06722b */ /* 0x000fe4000000001c */
[----:B------:R-:W-:-:S06]  /*5090*/  DADD R28, R24, R12 ;  /* 0x00000000181c7229 */ /* 0x000fcc000000000c */
[----:B------:R-:W-:-:S04]  /*50a0*/  DMUL R30, R44, R6 ;  /* 0x000000062c1e7228 */ /* 0x000fc80000000000 */
[----:B------:R-:W-:Y:S01]  /*50b0*/  LOP3.LUT R0, R29, 0x7ff00000, RZ, 0xc0, !PT ;  /* 0x7ff000001d007812 */ /* 0x000fe200078ec0ff */
[----:B------:R-:W-:-:S03]  /*50c0*/  DADD R28, -RZ, -R8 ;  /* 0x00000000ff1c7229 */ /* 0x000fc60000000908 */
[----:B------:R-:W-:Y:S01]  /*50d0*/  DFMA R32, -R24, R30, R44 ;  /* 0x0000001e1820722b */ /* 0x000fe2000000012c */
[----:B------:R-:W-:Y:S02]  /*50e0*/  ISETP.NE.AND P5, PT, R0, 0x7ff00000, PT ;  /* 0x7ff000000000780c */ /* 0x000fe40003fa5270 */
[----:B------:R-:W-:Y:S01]  /*50f0*/  @!P2 SEL R0, R13, RZ, !P4 ;  /* 0x000000ff0d00a207 */ /* 0x000fe20006000000 */
[----:B------:R-:W-:-:S03]  /*5100*/  DSETP.NEU.AND P4, PT, R12, RZ, PT ;  /* 0x000000ff0c00722a */ /* 0x000fc60003f8d000 */
[----:B------:R-:W-:Y:S01]  /*5110*/  @!P3 LOP3.LUT R0, R0, 0x7ff00000, RZ, 0xfc, !PT ;  /* 0x7ff000000000b812 */ /* 0x000fe200078efcff */
[----:B------:R-:W-:Y:S01]  /*5120*/  DFMA R6, R6, R32, R30 ;  /* 0x000000200606722b */ /* 0x000fe2000000001e */
[----:B------:R-:W-:Y:S01]  /*5130*/  FSEL R8, R28, R8, P6 ;  /* 0x000000081c087208 */ /* 0x000fe20003000000 */
[----:B------:R-:W-:Y:S01]  /*5140*/  @!P2 IMAD.MOV.U32 R8, RZ, RZ, RZ ;  /* 0x000000ffff08a224 */ /* 0x000fe200078e00ff */
[----:B------:R-:W-:-:S07]  /*5150*/  P2R R15, PR, RZ, 0x10 ;  /* 0x00000010ff0f7803 */ /* 0x000fce0000000000 */
[----:B------:R-:W-:-:S05]  /*5160*/  FFMA R9, RZ, R25, R7 ;  /* 0x00000019ff097223 */ /* 0x000fca0000000007 */
[----:B------:R-:W-:Y:S02]  /*5170*/  FSETP.GT.AND P1, PT, |R9|, 1.469367938527859385e-39, PT ;  /* 0x001000000900780b */ /* 0x000fe40003f24200 */
[----:B------:R-:W-:Y:S01]  /*5180*/  FSEL R9, R29, R11, P6 ;  /* 0x0000000b1d097208 */ /* 0x000fe20003000000 */
[----:B------:R-:W-:Y:S01]  /*5190*/  @!P2 IMAD.MOV.U32 R9, RZ, RZ, R0 ;  /* 0x000000ffff09a224 */ /* 0x000fe200078e0000 */
[----:B------:R-:W-:Y:S09]  /*51a0*/  @P5 BRA `(.L_x_75) ;  /* 0x0000000000385947 */ /* 0x000ff20003800000 */
[----:B------:R-:W-:-:S14]  /*51b0*/  DSETP.NAN.AND P2, PT, R12, R12, PT ;  /* 0x0000000c0c00722a */ /* 0x000fdc0003f48000 */
[----:B------:R-:W-:Y:S01]  /*51c0*/  @P2 DADD R8, R24, R12 ;  /* 0x0000000018082229 */ /* 0x000fe2000000000c */
[----:B------:R-:W-:Y:S10]  /*51d0*/  @P2 BRA `(.L_x_75) ;  /* 0x00000000002c2947 */ /* 0x000ff40003800000 */
[----:B------:R-:W-:Y:S01]  /*51e0*/  DSETP.NEU.AND P2, PT, |R12|, +INF , PT ;  /* 0x7ff000000c00742a */ /* 0x000fe20003f4d200 */
[----:B------:R-:W-:-:S13]  /*51f0*/  PLOP3.LUT P3, PT, PT, PT, PT, 0x8, 0x80 ;  /* 0x000000000080781c */ /* 0x000fda0003f6e170 */
[C---:B------:R-:W-:Y:S01]  /*5200*/  @!P2 ISETP.GE.AND P4, PT, R25.reuse, RZ, PT ;  /* 0x000000ff1900a20c */ /* 0x040fe20003f86270 */
[----:B------:R-:W-:Y:S01]  /*5210*/  @!P2 IMAD.MOV.U32 R8, RZ, RZ, RZ ;  /* 0x000000ffff08a224 */ /* 0x000fe200078e00ff */
[----:B------:R-:W-:Y:S02]  /*5220*/  @!P2 PLOP3.LUT P3, PT, P6, PT, PT, 0x80, 0x8 ;  /* 0x000000000008a81c */ /* 0x000fe4000376f070 */
[----:B------:R-:W-:Y:S02]  /*5230*/  @!P2 SEL R0, RZ, 0x7ff00000, !P4 ;  /* 0x7ff00000ff00a807 */ /* 0x000fe40006000000 */
[----:B------:R-:W-:-:S03]  /*5240*/  @!P2 LOP3.LUT R10, R25, 0x7fffffff, RZ, 0xc0, !PT ;  /* 0x7fffffff190aa812 */ /* 0x000fc600078ec0ff */
[----:B------:R-:W-:Y:S01]  /*5250*/  @!P2 VIADD R11, R0, 0x80000000 ;  /* 0x80000000000ba836 */ /* 0x000fe20000000000 */
[----:B------:R-:W-:-:S05]  /*5260*/  @!P2 ISETP.NE.AND P4, PT, R10, 0x3fe00000, PT ;  /* 0x3fe000000a00a80c */ /* 0x000fca0003f85270 */
[----:B------:R-:W-:-:S05]  /*5270*/  @P3 SEL R0, R11, R0, P4 ;  /* 0x000000000b003207 */ /* 0x000fca0002000000 */
[----:B------:R-:W-:-:S07]  /*5280*/  @!P2 IMAD.MOV.U32 R9, RZ, RZ, R0 ;  /* 0x000000ffff09a224 */ /* 0x000fce00078e0000 */
.L_x_75:
[----:B------:R-:W-:Y:S05]  /*5290*/  BSYNC.RECONVERGENT B1 ;  /* 0x0000000000017941 */ /* 0x000fea0003800200 */
.L_x_74:
[----:B------:R-:W-:Y:S01]  /*52a0*/  FSETP.GEU.AND P2, PT, |R45|, 6.5827683646048100446e-37, PT ;  /* 0x036000002d00780b */ /* 0x000fe20003f4e200 */
[----:B------:R-:W-:Y:S01]  /*52b0*/  BSSY.RECONVERGENT B3, `(.L_x_76) ;  /* 0x000000a000037945 */ /* 0x000fe20003800200 */
        /* <DEDUP_REMOVED lines=9> */
.L_x_77:
[----:B------:R-:W-:Y:S05]  /*5350*/  BSYNC.RECONVERGENT B3 ;  /* 0x0000000000037941 */ /* 0x000fea0003800200 */
.L_x_76:
        /* <DEDUP_REMOVED lines=21> */
.L_x_78:
[----:B------:R-:W-:Y:S01]  /*54b0*/  ISETP.NE.AND P3, PT, R15, RZ, PT ;  /* 0x000000ff0f00720c */ /* 0x000fe20003f65270 */
[----:B------:R-:W-:Y:S01]  /*54c0*/  DADD R6, R18, R12 ;  /* 0x0000000012067229 */ /* 0x000fe2000000000c */
[----:B------:R-:W-:Y:S01]  /*54d0*/  IMAD.MOV.U32 R9, RZ, RZ, R11 ;  /* 0x000000ffff097224 */ /* 0x000fe200078e000b */
[----:B------:R-:W-:Y:S01]  /*54e0*/  ISETP.LT.AND P0, PT, R13, RZ, !P0 ;  /* 0x000000ff0d00720c */ /* 0x000fe20004701270 */
[----:B------:R-:W-:Y:S01]  /*54f0*/  BSSY.RECONVERGENT B1, `(.L_x_79) ;  /* 0x000001b000017945 */ /* 0x000fe20003800200 */
[----:B------:R-:W-:-:S03]  /*5500*/  ISETP.GE.OR P2, PT, R19, RZ, P3 ;  /* 0x000000ff1300720c */ /* 0x000fc60001f46670 */
[----:B------:R-:W-:-:S03]  /*5510*/  DADD R28, -RZ, -R8 ;  /* 0x00000000ff1c7229 */ /* 0x000fc60000000908 */
[----:B------:R-:W-:Y:S02]  /*5520*/  LOP3.LUT R6, R7, 0x7ff00000, RZ, 0xc0, !PT ;  /* 0x7ff0000007067812 */ /* 0x000fe400078ec0ff */
[----:B------:R-:W-:-:S04]  /*5530*/  @!P3 ISETP.NE.U32.AND P1, PT, R45, RZ, PT ;  /* 0x000000ff2d00b20c */ /* 0x000fc80003f25070 */
[----:B------:R-:W-:Y:S02]  /*5540*/  @!P3 ISETP.NE.AND.EX P1, PT, R44, -0x80000000, PT, P1 ;  /* 0x800000002c00b80c */ /* 0x000fe40003f25310 */
[----:B------:R-:W-:Y:S01]  /*5550*/  FSEL R8, R28, R8, P0 ;  /* 0x000000081c087208 */ /* 0x000fe20000000000 */
[----:B------:R-:W-:Y:S01]  /*5560*/  @!P3 IMAD.MOV.U32 R8, RZ, RZ, RZ ;  /* 0x000000ffff08b224 */ /* 0x000fe200078e00ff */
[----:B------:R-:W-:Y:S02]  /*5570*/  @!P3 SEL R0, R13, RZ, !P1 ;  /* 0x000000ff0d00b207 */ /* 0x000fe40004800000 */
[----:B------:R-:W-:Y:S02]  /*5580*/  ISETP.NE.AND P1, PT, R6, 0x7ff00000, PT ;  /* 0x7ff000000600780c */ /* 0x000fe40003f25270 */
[----:B------:R-:W-:Y:S02]  /*5590*/  @!P2 LOP3.LUT R0, R0, 0x7ff00000, RZ, 0xfc, !PT ;  /* 0x7ff000000000a812 */ /* 0x000fe400078efcff */
[----:B------:R-:W-:-:S03]  /*55a0*/  FSEL R9, R29, R11, P0 ;  /* 0x0000000b1d097208 */ /* 0x000fc60000000000 */
[----:B------:R-:W-:-:S06]  /*55b0*/  @!P3 IMAD.MOV.U32 R9, RZ, RZ, R0 ;  /* 0x000000ffff09b224 */ /* 0x000fcc00078e0000 */
[----:B------:R-:W-:Y:S05]  /*55c0*/  @P1 BRA `(.L_x_80) ;  /* 0x0000000000341947 */ /* 0x000fea0003800000 */
[----:B------:R-:W-:-:S14]  /*55d0*/  DSETP.NAN.AND P1, PT, R12, R12, PT ;  /* 0x0000000c0c00722a */ /* 0x000fdc0003f28000 */
[----:B------:R-:W-:Y:S05]  /*55e0*/  @P1 BRA `(.L_x_81) ;  /* 0x0000000000281947 */ /* 0x000fea0003800000 */
[----:B------:R-:W-:-:S14]  /*55f0*/  DSETP.NEU.AND P1, PT, |R12|, +INF , PT ;  /* 0x7ff000000c00742a */ /* 0x000fdc0003f2d200 */
[----:B------:R-:W-:Y:S05]  /*5600*/  @P1 BRA `(.L_x_80) ;  /* 0x0000000000241947 */ /* 0x000fea0003800000 */
[C---:B------:R-:W-:Y:S01]  /*5610*/  ISETP.GE.AND P1, PT, R19.reuse, RZ, PT ;  /* 0x000000ff1300720c */ /* 0x040fe20003f26270 */
[----:B------:R-:W-:Y:S01]  /*5620*/  IMAD.MOV.U32 R8, RZ, RZ, RZ ;  /* 0x000000ffff087224 */ /* 0x000fe200078e00ff */
[----:B------:R-:W-:Y:S02]  /*5630*/  LOP3.LUT R0, R19, 0x7fffffff, RZ, 0xc0, !PT ;  /* 0x7fffffff13007812 */ /* 0x000fe400078ec0ff */
[----:B------:R-:W-:Y:S02]  /*5640*/  SEL R9, RZ, 0x7ff00000, !P1 ;  /* 0x7ff00000ff097807 */ /* 0x000fe40004800000 */
[----:B------:R-:W-:-:S03]  /*5650*/  ISETP.NE.AND P1, PT, R0, 0x3fe00000, PT ;  /* 0x3fe000000000780c */ /* 0x000fc60003f25270 */
[----:B------:R-:W-:-:S05]  /*5660*/  VIADD R0, R9, 0x80000000 ;  /* 0x8000000009007836 */ /* 0x000fca0000000000 */
[----:B------:R-:W-:Y:S01]  /*5670*/  @P0 SEL R9, R0, R9, P1 ;  /* 0x0000000900090207 */ /* 0x000fe20000800000 */
[----:B------:R-:W-:Y:S06]  /*5680*/  BRA `(.L_x_80) ;  /* 0x0000000000047947 */ /* 0x000fec0003800000 */
.L_x_81:
[----:B------:R-:W-:-:S11]  /*5690*/  DADD R8, R18, R12 ;  /* 0x0000000012087229 */ /* 0x000fd6000000000c */
.L_x_80:
[----:B------:R-:W-:Y:S05]  /*56a0*/  BSYNC.RECONVERGENT B1 ;  /* 0x0000000000017941 */ /* 0x000fea0003800200 */
.L_x_79:
[----:B------:R-:W0:Y:S01]  /*56b0*/  MUFU.RCP64H R7, R19 ;  /* 0x0000001300077308 */ /* 0x000e220000001800 */
[----:B------:R-:W-:Y:S01]  /*56c0*/  IMAD.MOV.U32 R6, RZ, RZ, 0x1 ;  /* 0x00000001ff067424 */ /* 0x000fe200078e00ff */
[----:B------:R-:W-:Y:S01]  /*56d0*/  FSETP.GEU.AND P2, PT, |R25|, 6.5827683646048100446e-37, PT ;  /* 0x036000001900780b */ /* 0x000fe20003f4e200 */
[----:B------:R-:W-:Y:S01]  /*56e0*/  DSETP.NEU.AND P1, PT, R12, 1, PT ;  /* 0x3ff000000c00742a */ /* 0x000fe20003f2d000 */
[----:B------:R-:W-:Y:S05]  /*56f0*/  BSSY.RECONVERGENT B3, `(.L_x_82) ;  /* 0x0000014000037945 */ /* 0x000fea0003800200 */
[----:B------:R-:W-:Y:S02]  /*5700*/  FSEL R42, R8, RZ, P1 ;  /* 0x000000ff082a7208 */ /* 0x000fe40000800000 */
[----:B------:R-:W-:Y:S01]  /*5710*/  FSEL R43, R9, 1.875, P1 ;  /* 0x3ff00000092b7808 */ /* 0x000fe20000800000 */
[----:B0-----:R-:W-:-:S08]  /*5720*/  DFMA R10, -R18, R6, 1 ;  /* 0x3ff00000120a742b */ /* 0x001fd00000000106 */
[----:B------:R-:W-:-:S08]  /*5730*/  DFMA R10, R10, R10, R10 ;  /* 0x0000000a0a0a722b */ /* 0x000fd0000000000a */
[----:B------:R-:W-:-:S08]  /*5740*/  DFMA R10, R6, R10, R6 ;  /* 0x0000000a060a722b */ /* 0x000fd00000000006 */
[----:B------:R-:W-:-:S08]  /*5750*/  DFMA R6, -R18, R10, 1 ;  /* 0x3ff000001206742b */ /* 0x000fd0000000010a */
[----:B------:R-:W-:-:S08]  /*5760*/  DFMA R6, R10, R6, R10 ;  /* 0x000000060a06722b */ /* 0x000fd0000000000a */
[----:B------:R-:W-:-:S08]  /*5770*/  DMUL R10, R24, R6 ;  /* 0x00000006180a7228 */ /* 0x000fd00000000000 */
        /* <DEDUP_REMOVED lines=11> */
.L_x_83:
[----:B------:R-:W-:Y:S05]  /*5830*/  BSYNC.RECONVERGENT B3 ;  /* 0x0000000000037941 */ /* 0x000fea0003800200 */
.L_x_82:
[----:B------:R-:W-:Y:S01]  /*5840*/  ISETP.NE.AND P0, PT, R14, R26, PT ;  /* 0x0000001a0e00720c */ /* 0x000fe20003f05270 */
[----:B------:R-:W-:-:S12]  /*5850*/  DFMA R20, R6, R42, R20 ;  /* 0x0000002a0614722b */ /* 0x000fd80000000014 */
[----:B------:R-:W-:Y:S05]  /*5860*/  @P0 BRA `(.L_x_84) ;  /* 0xfffffff400780947 */ /* 0x000fea000383ffff */
[----:B------:R-:W-:Y:S05]  /*5870*/  BSYNC.RECONVERGENT B2 ;  /* 0x0000000000027941 */ /* 0x000fea0003800200 */
.L_x_72:
[----:B------:R-:W-:-:S07]  /*5880*/  IMAD.MOV.U32 R7, RZ, RZ, R26 ;  /* 0x000000ffff077224 */ /* 0x000fce00078e001a */
.L_x_71:
        /* <DEDUP_REMOVED lines=12> */
[----:B0-----:R-:W-:Y:S01]  /*5950*/  SHF.R.U32.HI R0, RZ, 0x14, R15 ;  /* 0x00000014ff007819 */ /* 0x001fe2000001160f */
[----:B------:R-:W-:-:S03]  /*5960*/  IMAD.MOV.U32 R6, RZ, RZ, R14 ;  /* 0x000000ffff067224 */ /* 0x000fc600078e000e */
[----:B------:R-:W-:-:S05]  /*5970*/  LOP3.LUT R0, R0, 0x7ff, RZ, 0xc0, !PT ;  /* 0x000007ff00007812 */ /* 0x000fca00078ec0ff */
[----:B------:R-:W-:Y:S01]  /*5980*/  VIADD R7, R0, 0xfffffc0c ;  /* 0xfffffc0c00077836 */ /* 0x000fe20000000000 */
[----:B------:R-:W-:-:S04]  /*5990*/  MOV R0, 0x5a00 ;  /* 0x00005a0000007802 */ /* 0x000fc80000000f00 */
[CC--:B------:R-:W-:Y:S02]  /*59a0*/  SHF.L.U32 R24, R14.reuse, R7.reuse, RZ ;  /* 0x000000070e187219 */ /* 0x0c0fe400000006ff */
[--C-:B------:R-:W-:Y:S01]  /*59b0*/  SHF.L.U64.HI R44, R14, R7, R15.reuse ;  /* 0x000000070e2c7219 */ /* 0x100fe2000001020f */
[----:B------:R-:W-:Y:S01]  /*59c0*/  IMAD.MOV.U32 R7, RZ, RZ, R15 ;  /* 0x000000ffff077224 */ /* 0x000fe200078e000f */
[----:B------:R-:W-:-:S04]  /*59d0*/  ISETP.NE.U32.AND P2, PT, R24, RZ, PT ;  /* 0x000000ff1800720c */ /* 0x000fc80003f45070 */
[----:B------:R-:W-:-:S13]  /*59e0*/  ISETP.NE.AND.EX P2, PT, R44, -0x80000000, PT, P2 ;  /* 0x800000002c00780c */ /* 0x000fda0003f45320 */
[----:B-----5:R-:W-:Y:S05]  /*59f0*/  CALL.REL.NOINC `($_Z13distributor_PdPdS_S_iii$__internal_accurate_pow) ;  /* 0x0000089c00407944 */ /* 0x020fea0003c00000 */
[----:B------:R-:W-:Y:S05]  /*5a00*/  BSYNC.RECONVERGENT B1 ;  /* 0x0000000000017941 */ /* 0x000fea0003800200 */
.L_x_85:
[----:B------:R-:W-:Y:S01]  /*5a10*/  DADD R6, R14, R12 ;  /* 0x000000000e067229 */ /* 0x000fe2000000000c */
[----:B------:R-:W-:Y:S01]  /*5a20*/  @!P0 ISETP.NE.U32.AND P1, PT, R24, RZ, PT ;  /* 0x000000ff1800820c */ /* 0x000fe20003f25070 */
[----:B------:R-:W-:Y:S01]  /*5a30*/  IMAD.MOV.U32 R9, RZ, RZ, R11 ;  /* 0x000000ffff097224 */ /* 0x000fe200078e000b */
[----:B------:R-:W-:Y:S01]  /*5a40*/  ISETP.GE.OR P3, PT, R15, RZ, P0 ;  /* 0x000000ff0f00720c */ /* 0x000fe20000766670 */
[----:B------:R-:W-:Y:S01]  /*5a50*/  BSSY.RECONVERGENT B1, `(.L_x_86) ;  /* 0x000001a000017945 */ /* 0x000fe20003800200 */
[----:B------:R-:W-:Y:S02]  /*5a60*/  @!P0 ISETP.NE.AND.EX P1, PT, R44, -0x80000000, PT, P1 ;  /* 0x800000002c00880c */ /* 0x000fe40003f25310 */
[C---:B------:R-:W-:Y:S01]  /*5a70*/  ISETP.LT.AND P2, PT, R13.reuse, RZ, !P2 ;  /* 0x000000ff0d00720c */ /* 0x040fe20005741270 */
[----:B------:R-:W-:Y:S01]  /*5a80*/  DADD R24, -RZ, -R8 ;  /* 0x00000000ff187229 */ /* 0x000fe20000000908 */
[----:B------:R-:W-:Y:S02]  /*5a90*/  @!P0 SEL R0, R13, RZ, !P1 ;  /* 0x000000ff0d008207 */ /* 0x000fe40004800000 */
[----:B------:R-:W-:-:S04]  /*5aa0*/  LOP3.LUT R6, R7, 0x7ff00000, RZ, 0xc0, !PT ;  /* 0x7ff0000007067812 */ /* 0x000fc800078ec0ff */
[----:B------:R-:W-:Y:S02]  /*5ab0*/  ISETP.NE.AND P1, PT, R6, 0x7ff00000, PT ;  /* 0x7ff000000600780c */ /* 0x000fe40003f25270 */
[----:B------:R-:W-:Y:S02]  /*5ac0*/  @!P3 LOP3.LUT R0, R0, 0x7ff00000, RZ, 0xfc, !PT ;  /* 0x7ff000000000b812 */ /* 0x000fe400078efcff */
[----:B------:R-:W-:Y:S01]  /*5ad0*/  FSEL R8, R24, R8, P2 ;  /* 0x0000000818087208 */ /* 0x000fe20001000000 */
[----:B------:R-:W-:Y:S01]  /*5ae0*/  @!P0 IMAD.MOV.U32 R8, RZ, RZ, RZ ;  /* 0x000000ffff088224 */ /* 0x000fe200078e00ff */
[----:B------:R-:W-:Y:S01]  /*5af0*/  FSEL R9, R25, R11, P2 ;  /* 0x0000000b19097208 */ /* 0x000fe20001000000 */
        /* <DEDUP_REMOVED lines=14> */
.L_x_88:
[----:B------:R-:W-:-:S11]  /*5be0*/  DADD R8, R14, R12 ;  /* 0x000000000e087229 */ /* 0x000fd6000000000c */
.L_x_87:
[----:B------:R-:W-:Y:S05]  /*5bf0*/  BSYNC.RECONVERGENT B1 ;  /* 0x0000000000017941 */ /* 0x000fea0003800200 */
.L_x_86:
[----:B------:R-:W0:Y:S01]  /*5c00*/  MUFU.RCP64H R7, R15 ;  /* 0x0000000f00077308 */ /* 0x000e220000001800 */
[----:B------:R-:W-:Y:S01]  /*5c10*/  IMAD.MOV.U32 R6, RZ, RZ, 0x1 ;  /* 0x00000001ff067424 */ /* 0x000fe200078e00ff */
[----:B------:R-:W-:Y:S01]  /*5c20*/  FSETP.GEU.AND P2, PT, |R19|, 6.5827683646048100446e-37, PT ;  /* 0x036000001300780b */ /* 0x000fe20003f4e200 */
[----:B------:R-:W-:Y:S01]  /*5c30*/  DSETP.NEU.AND P1, PT, R12, 1, PT ;  /* 0x3ff000000c00742a */ /* 0x000fe20003f2d000 */
[----:B------:R-:W-:Y:S03]  /*5c40*/  BSSY.RECONVERGENT B2, `(.L_x_89) ;  /* 0x0000014000027945 */ /* 0x000fe60003800200 */
[----:B0-----:R-:W-:-:S08]  /*5c50*/  DFMA R10, -R14, R6, 1 ;  /* 0x3ff000000e0a742b */ /* 0x001fd00000000106 */
[----:B------:R-:W-:-:S08]  /*5c60*/  DFMA R10, R10, R10, R10 ;  /* 0x0000000a0a0a722b */ /* 0x000fd0000000000a */
[----:B------:R-:W-:-:S08]  /*5c70*/  DFMA R10, R6, R10, R6 ;  /* 0x0000000a060a722b */ /* 0x000fd00000000006 */
[----:B------:R-:W-:-:S08]  /*5c80*/  DFMA R6, -R14, R10, 1 ;  /* 0x3ff000000e06742b */ /* 0x000fd0000000010a */
[----:B------:R-:W-:-:S08]  /*5c90*/  DFMA R6, R10, R6, R10 ;  /* 0x000000060a06722b */ /* 0x000fd0000000000a */
[----:B------:R-:W-:-:S08]  /*5ca0*/  DMUL R10, R18, R6 ;  /* 0x00000006120a7228 */ /* 0x000fd00000000000 */
[----:B------:R-:W-:-:S08]  /*5cb0*/  DFMA R24, -R14, R10, R18 ;  /* 0x0000000a0e18722b */ /* 0x000fd00000000112 */
[----:B------:R-:W-:Y:S01]  /*5cc0*/  DFMA R6, R6, R24, R10 ;  /* 0x000000180606722b */ /* 0x000fe2000000000a */
[----:B------:R-:W-:Y:S02]  /*5cd0*/  FSEL R24, R8, RZ, P1 ;  /* 0x000000ff08187208 */ /* 0x000fe40000800000 */
[----:B------:R-:W-:-:S07]  /*5ce0*/  FSEL R25, R9, 1.875, P1 ;  /* 0x3ff0000009197808 */ /* 0x000fce0000800000 */
        /* <DEDUP_REMOVED lines=9> */
.L_x_90:
[----:B------:R-:W-:Y:S05]  /*5d80*/  BSYNC.RECONVERGENT B2 ;  /* 0x0000000000027941 */ /* 0x000fea0003800200 */
.L_x_89:
[----:B------:R-:W-:-:S11]  /*5d90*/  DFMA R20, R6, R24, R20 ;  /* 0x000000180614722b */ /* 0x000fd60000000014 */
.L_x_70:
[----:B------:R-:W0:Y:S02]  /*5da0*/  LDC.64 R6, c[0x0][0x380] ;  /* 0x0000e000ff067b82 */ /* 0x000e240000000a00 */
[C---:B0-----:R-:W-:Y:S02]  /*5db0*/  DFMA R20, R6.reuse, -0.5, R20 ;  /* 0xbfe000000614782b */ /* 0x041fe40000000014 */
[----:B------:R-:W-:-:S08]  /*5dc0*/  DFMA R16, R6, -0.5, R16 ;  /* 0xbfe000000610782b */ /* 0x000fd00000000010 */
[----:B------:R-:W-:-:S08]  /*5dd0*/  DMUL R16, R20, R16 ;  /* 0x0000001014107228 */ /* 0x000fd00000000000 */
[----:B------:R-:W-:-:S14]  /*5de0*/  DSETP.GTU.AND P0, PT, R16, RZ, PT ;  /* 0x000000ff1000722a */ /* 0x000fdc0003f0c000 */
[----:B------:R-:W-:Y:S05]  /*5df0*/  @!P0 BRA `(.L_x_91) ;  /* 0x0000002000348947 */ /* 0x000fea0003800000 */
[----:B------:R-:W0:Y:S01]  /*5e00*/  LDCU UR4, c[0x0][0x3a4] ;  /* 0x00007480ff0477ac */ /* 0x000e220008000800 */
        /* <DEDUP_REMOVED lines=10> */
.L_x_106:
        /* <DEDUP_REMOVED lines=10> */
[----:B-1----:R-:W-:Y:S01]  /*5f50*/  SHF.R.U32.HI R0, RZ, 0x14, R21 ;  /* 0x00000014ff007819 */ /* 0x002fe20000011615 */
        /* <DEDUP_REMOVED lines=8> */
[----:B0-----:R-:W-:-:S13]  /*5fe0*/  ISETP.NE.AND.EX P0, PT, R44, -0x80000000, PT, P0 ;  /* 0x800000002c00780c */ /* 0x001fda0003f05300 */
[----:B-----5:R-:W-:Y:S05]  /*5ff0*/  CALL.REL.NOINC `($_Z13distributor_PdPdS_S_iii$__internal_accurate_pow) ;  /* 0x0000089400c07944 */ /* 0x020fea0003c00000 */
[----:B------:R-:W-:Y:S05]  /*6000*/  BSYNC.RECONVERGENT B1 ;  /* 0x0000000000017941 */ /* 0x000fea0003800200 */
.L_x_95:
        /* <DEDUP_REMOVED lines=46> */
.L_x_97:
[----:B------:R-:W-:Y:S05]  /*62f0*/  BSYNC.RECONVERGENT B1 ;  /* 0x0000000000017941 */ /* 0x000fea0003800200 */
.L_x_96:
        /* <DEDUP_REMOVED lines=11> */
.L_x_99:
[----:B------:R-:W-:Y:S05]  /*63b0*/  BSYNC.RECONVERGENT B3 ;  /* 0x0000000000037941 */ /* 0x000fea0003800200 */
.L_x_98:
        /* <DEDUP_REMOVED lines=21> */
.L_x_100:
[----:B------:R-:W-:Y:S01]  /*6510*/  ISETP.NE.AND P3, PT, R15, RZ, PT ;  /* 0x000000ff0f00720c */ /* 0x000fe20003f65270 */
[----:B------:R-:W-:Y:S01]  /*6520*/  DADD R6, R16, R2 ;  /* 0x0000000010067229 */ /* 0x000fe20000000002 */
[----:B------:R-:W-:Y:S01]  /*6530*/  IMAD.MOV.U32 R9, RZ, RZ, R11 ;  /* 0x000000ffff097224 */ /* 0x000fe200078e000b */
[----:B------:R-:W-:Y:S01]  /*6540*/  ISETP.LT.AND P0, PT, R3, RZ, !P0 ;  /* 0x000000ff0300720c */ /* 0x000fe20004701270 */
[----:B------:R-:W-:Y:S01]  /*6550*/  BSSY.RECONVERGENT B1, `(.L_x_101) ;  /* 0x000001b000017945 */ /* 0x000fe20003800200 */
[----:B------:R-:W-:-:S06]  /*6560*/  ISETP.GE.OR P2, PT, R17, RZ, P3 ;  /* 0x000000ff1100720c */ /* 0x000fcc0001f46670 */
[----:B------:R-:W-:Y:S02]  /*6570*/  LOP3.LUT R6, R7, 0x7ff00000, RZ, 0xc0, !PT ;  /* 0x7ff0000007067812 */ /* 0x000fe400078ec0ff */
[----:B------:R-:W-:Y:S01]  /*6580*/  @!P3 ISETP.NE.U32.AND P1, PT, R24, RZ, PT ;  /* 0x000000ff1800b20c */ /* 0x000fe20003f25070 */
[----:B------:R-:W-:-:S03]  /*6590*/  DADD R24, -RZ, -R8 ;  /* 0x00000000ff187229 */ /* 0x000fc60000000908 */
[----:B------:R-:W-:-:S04]  /*65a0*/  @!P3 ISETP.NE.AND.EX P1, PT, R44, -0x80000000, PT, P1 ;  /* 0x800000002c00b80c */ /* 0x000fc80003f25310 */
[----:B------:R-:W-:Y:S02]  /*65b0*/  @!P3 SEL R0, R3, RZ, !P1 ;  /* 0x000000ff0300b207 */ /* 0x000fe40004800000 */
        /* <DEDUP_REMOVED lines=19> */
.L_x_103:
[----:B------:R-:W-:-:S11]  /*66f0*/  DADD R8, R16, R2 ;  /* 0x0000000010087229 */ /* 0x000fd60000000002 */
.L_x_102:
[----:B------:R-:W-:Y:S05]  /*6700*/  BSYNC.RECONVERGENT B1 ;  /* 0x0000000000017941 */ /* 0x000fea0003800200 */
.L_x_101:
        /* <DEDUP_REMOVED lines=24> */
.L_x_105:
[----:B------:R-:W-:Y:S05]  /*6890*/  BSYNC.RECONVERGENT B3 ;  /* 0x0000000000037941 */ /* 0x000fea0003800200 */
.L_x_104:
[----:B------:R-:W-:Y:S01]  /*68a0*/  ISETP.NE.AND P0, PT, R14, R26, PT ;  /* 0x0000001a0e00720c */ /* 0x000fe20003f05270 */
[----:B------:R-:W-:-:S12]  /*68b0*/  DFMA R18, R6, R24, R18 ;  /* 0x000000180612722b */ /* 0x000fd80000000012 */
[----:B------:R-:W-:Y:S05]  /*68c0*/  @P0 BRA `(.L_x_106) ;  /* 0xfffffff400780947 */ /* 0x000fea000383ffff */
[----:B------:R-:W-:Y:S05]  /*68d0*/  BSYNC.RECONVERGENT B2 ;  /* 0x0000000000027941 */ /* 0x000fea0003800200 */
.L_x_94:
[----:B------:R-:W-:-:S07]  /*68e0*/  IMAD.MOV.U32 R7, RZ, RZ, R26 ;  /* 0x000000ffff077224 */ /* 0x000fce00078e001a */
.L_x_93:
        /* <DEDUP_REMOVED lines=24> */
.L_x_107:
        /* <DEDUP_REMOVED lines=29> */
.L_x_110:
[----:B------:R-:W-:-:S11]  /*6c40*/  DADD R8, R14, R2 ;  /* 0x000000000e087229 */ /* 0x000fd60000000002 */
.L_x_109:
[----:B------:R-:W-:Y:S05]  /*6c50*/  BSYNC.RECONVERGENT B1 ;  /* 0x0000000000017941 */ /* 0x000fea0003800200 */
.L_x_108:
        /* <DEDUP_REMOVED lines=24> */
.L_x_112:
[----:B------:R-:W-:Y:S05]  /*6de0*/  BSYNC.RECONVERGENT B2 ;  /* 0x0000000000027941 */ /* 0x000fea0003800200 */
.L_x_111:
[----:B------:R-:W-:-:S11]  /*6df0*/  DFMA R18, R6, R2, R18 ;  /* 0x000000020612722b */ /* 0x000fd60000000012 */
.L_x_92:
        /* <DEDUP_REMOVED lines=11> */
.L_x_127:
        /* <DEDUP_REMOVED lines=22> */
.L_x_116:
        /* <DEDUP_REMOVED lines=26> */
[----:B------:R-:W-:Y:S01]  /*71b0*/  FSEL R9, R29, R11, P6 ;  /* 0x0000000b1d097208 */ /* 0x000fe20003000000 */
[----:B------:R-:W-:-:S06]  /*71c0*/  @!P2 IMAD.MOV.U32 R9, RZ, RZ, R0 ;  /* 0x000000ffff09a224 */ /* 0x000fcc00078e0000 */
[----:B------:R-:W-:-:S05]  /*71d0*/  FFMA R3, RZ, R21, R7 ;  /* 0x00000015ff037223 */ /* 0x000fca0000000007 */
[----:B------:R-:W-:Y:S02]  /*71e0*/  FSETP.GT.AND P1, PT, |R3|, 1.469367938527859385e-39, PT ;  /* 0x001000000300780b */ /* 0x000fe40003f24200 */
[----:B------:R-:W-:Y:S01]  /*71f0*/  P2R R3, PR, RZ, 0x10 ;  /* 0x00000010ff037803 */ /* 0x000fe20000000000 */
[----:B------:R-:W-:Y:S10]  /*7200*/  @P5 BRA `(.L_x_118) ;  /* 0x0000000000385947 */ /* 0x000ff40003800000 */
        /* <DEDUP_REMOVED lines=14> */
.L_x_118:
[----:B------:R-:W-:Y:S05]  /*72f0*/  BSYNC.RECONVERGENT B1 ;  /* 0x0000000000017941 */ /* 0x000fea0003800200 */
.L_x_117:
        /* <DEDUP_REMOVED lines=11> */
.L_x_120:
[----:B------:R-:W-:Y:S05]  /*73b0*/  BSYNC.RECONVERGENT B3 ;  /* 0x0000000000037941 */ /* 0x000fea0003800200 */
.L_x_119:
        /* <DEDUP_REMOVED lines=21> */
.L_x_121:
        /* <DEDUP_REMOVED lines=30> */
.L_x_124:
[----:B------:R-:W-:-:S11]  /*76f0*/  DADD R8, R14, R12 ;  /* 0x000000000e087229 */ /* 0x000fd6000000000c */
.L_x_123:
[----:B------:R-:W-:Y:S05]  /*7700*/  BSYNC.RECONVERGENT B1 ;  /* 0x0000000000017941 */ /* 0x000fea0003800200 */
.L_x_122:
        /* <DEDUP_REMOVED lines=24> */
.L_x_126:
[----:B------:R-:W-:Y:S05]  /*7890*/  BSYNC.RECONVERGENT B3 ;  /* 0x0000000000037941 */ /* 0x000fea0003800200 */
.L_x_125:
[----:B------:R-:W-:Y:S01]  /*78a0*/  ISETP.NE.AND P0, PT, R2, R26, PT ;  /* 0x0000001a0200720c */ /* 0x000fe20003f05270 */
[----:B------:R-:W-:-:S12]  /*78b0*/  DFMA R16, R6, R24, R16 ;  /* 0x000000180610722b */ /* 0x000fd80000000010 */
[----:B------:R-:W-:Y:S05]  /*78c0*/  @P0 BRA `(.L_x_127) ;  /* 0xfffffff400780947 */ /* 0x000fea000383ffff */
[----:B------:R-:W-:Y:S05]  /*78d0*/  BSYNC.RECONVERGENT B2 ;  /* 0x0000000000027941 */ /* 0x000fea0003800200 */
.L_x_115:
[----:B------:R-:W-:-:S07]  /*78e0*/  IMAD.MOV.U32 R3, RZ, RZ, R26 ;  /* 0x000000ffff037224 */ /* 0x000fce00078e001a */
.L_x_114:
        /* <DEDUP_REMOVED lines=24> */
.L_x_128:
        /* <DEDUP_REMOVED lines=29> */
.L_x_131:
[----:B------:R-:W-:-:S11]  /*7c40*/  DADD R8, R2, R12 ;  /* 0x0000000002087229 */ /* 0x000fd6000000000c */
.L_x_130:
[----:B------:R-:W-:Y:S05]  /*7c50*/  BSYNC.RECONVERGENT B1 ;  /* 0x0000000000017941 */ /* 0x000fea0003800200 */
.L_x_129:
        /* <DEDUP_REMOVED lines=24> */
.L_x_133:
[----:B------:R-:W-:Y:S05]  /*7de0*/  BSYNC.RECONVERGENT B2 ;  /* 0x0000000000027941 */ /* 0x000fea0003800200 */
.L_x_132:
[----:B------:R-:W-:-:S11]  /*7df0*/  DFMA R16, R6, R20, R16 ;  /* 0x000000140610722b */ /* 0x000fd60000000010 */
.L_x_113:
[----:B------:R-:W-:Y:S01]  /*7e00*/  DSETP.GT.AND P0, PT, R18, R16, PT ;  /* 0x000000101200722a */ /* 0x000fe20003f04000 */
[----:B------:R-:W-:Y:S02]  /*7e10*/  CS2R R2, SRZ ;  /* 0x0000000000027805 */ /* 0x000fe4000001ff00 */
[----:B------:R-:W-:-:S11]  /*7e20*/  CS2R R6, SRZ ;  /* 0x0000000000067805 */ /* 0x000fd6000001ff00 */
[----:B------:R-:W-:Y:S05]  /*7e30*/  @P0 BRA `(.L_x_134) ;  /* 0x0000086400ec0947 */ /* 0x000fea0003800000 */
[----:B------:R-:W-:Y:S01]  /*7e40*/  DSETP.GEU.AND P0, PT, R12, R46, PT ;  /* 0x0000002e0c00722a */ /* 0x000fe20003f0e000 */
[----:B------:R-:W-:Y:S02]  /*7e50*/  IMAD.MOV.U32 R2, RZ, RZ, R12 ;  /* 0x000000ffff027224 */ /* 0x000fe400078e000c */
[----:B------:R-:W-:Y:S02]  /*7e60*/  IMAD.MOV.U32 R3, RZ, RZ, R13 ;  /* 0x000000ffff037224 */ /* 0x000fe400078e000d */
[----:B------:R-:W-:Y:S02]  /*7e70*/  IMAD.MOV.U32 R134, RZ, RZ, 0x0 ;  /* 0x00000000ff867424 */ /* 0x000fe400078e00ff */
[----:B------:R-:W-:-:S07]  /*7e80*/  IMAD.MOV.U32 R135, RZ, RZ, -0x40100000 ;  /* 0xbff00000ff877424 */ /* 0x000fce00078e00ff */
[----:B------:R-:W-:Y:S05]  /*7e90*/  @!P0 BRA `(.L_x_135) ;  /* 0xffffff8c00808947 */ /* 0x000fea000383ffff */
[----:B------:R-:W-:Y:S02]  /*7ea0*/  CS2R R2, SRZ ;  /* 0x0000000000027805 */ /* 0x000fe4000001ff00 */
[----:B------:R-:W-:Y:S01]  /*7eb0*/  CS2R R6, SRZ ;  /* 0x0000000000067805 */ /* 0x000fe2000001ff00 */
[----:B------:R-:W-:Y:S06]  /*7ec0*/  BRA `(.L_x_134) ;  /* 0x0000086400c87947 */ /* 0x000fec0003800000 */
.L_x_91:
[----:B------:R-:W-:Y:S01]  /*7ed0*/  BSSY.RECONVERGENT B2, `(.L_x_136) ;  /* 0x00002c6000027945 */ /* 0x000fe20003800200 */
.L_x_191:
        /* <DEDUP_REMOVED lines=11> */
.L_x_151:
        /* <DEDUP_REMOVED lines=22> */
.L_x_140:
        /* <DEDUP_REMOVED lines=46> */
.L_x_142:
[----:B------:R-:W-:Y:S05]  /*83d0*/  BSYNC.RECONVERGENT B1 ;  /* 0x0000000000017941 */ /* 0x000fea0003800200 */
.L_x_141:
        /* <DEDUP_REMOVED lines=11> */
.L_x_144:
[----:B------:R-:W-:Y:S05]  /*8490*/  BSYNC.RECONVERGENT B4 ;  /* 0x0000000000047941 */ /* 0x000fea0003800200 */
.L_x_143:
        /* <DEDUP_REMOVED lines=21> */
.L_x_145:
        /* <DEDUP_REMOVED lines=30> */
.L_x_148:
[----:B------:R-:W-:-:S11]  /*87d0*/  DADD R8, R14, R12 ;  /* 0x000000000e087229 */ /* 0x000fd6000000000c */
.L_x_147:
[----:B------:R-:W-:Y:S05]  /*87e0*/  BSYNC.RECONVERGENT B1 ;  /* 0x0000000000017941 */ /* 0x000fea0003800200 */
.L_x_146:
        /* <DEDUP_REMOVED lines=24> */
.L_x_150:
[----:B------:R-:W-:Y:S05]  /*8970*/  BSYNC.RECONVERGENT B4 ;  /* 0x0000000000047941 */ /* 0x000fea0003800200 */
.L_x_149:
[----:B------:R-:W-:Y:S01]  /*8980*/  ISETP.NE.AND P0, PT, R2, R26, PT ;  /* 0x0000001a0200720c */ /* 0x000fe20003f05270 */
[----:B------:R-:W-:-:S12]  /*8990*/  DFMA R16, R6, R20, R16 ;  /* 0x000000140610722b */ /* 0x000fd80000000010 */
[----:B------:R-:W-:Y:S05]  /*89a0*/  @P0 BRA `(.L_x_151) ;  /* 0xfffffff400780947 */ /* 0x000fea000383ffff */
[----:B------:R-:W-:Y:S05]  /*89b0*/  BSYNC.RECONVERGENT B3 ;  /* 0x0000000000037941 */ /* 0x000fea0003800200 */
.L_x_139:
[----:B------:R-:W-:-:S07]  /*89c0*/  IMAD.MOV.U32 R3, RZ, RZ, R26 ;  /* 0x000000ffff037224 */ /* 0x000fce00078e001a */
.L_x_138:
        /* <DEDUP_REMOVED lines=24> */
.L_x_152:
        /* <DEDUP_REMOVED lines=29> */
.L_x_155:
[----:B------:R-:W-:-:S11]  /*8d20*/  DADD R8, R2, R12 ;  /* 0x0000000002087229 */ /* 0x000fd6000000000c */
.L_x_154:
[----:B------:R-:W-:Y:S05]  /*8d30*/  BSYNC.RECONVERGENT B1 ;  /* 0x0000000000017941 */ /* 0x000fea0003800200 */
.L_x_153:
        /* <DEDUP_REMOVED lines=24> */
.L_x_157:
[----:B------:R-:W-:Y:S05]  /*8ec0*/  BSYNC.RECONVERGENT B3 ;  /* 0x0000000000037941 */ /* 0x000fea0003800200 */
.L_x_156:
[----:B------:R-:W-:-:S11]  /*8ed0*/  DFMA R16, R6, R18, R16 ;  /* 0x000000120610722b */ /* 0x000fd60000000010 */
.L_x_137:
[----:B------:R-:W0:Y:S01]  /*8ee0*/  LDCU UR4, c[0x0][0x3a4] ;  /* 0x00007480ff0477ac */ /* 0x000e220008000800 */
[----:B------:R-:W-:Y:S01]  /*8ef0*/  CS2R R2, SRZ ;  /* 0x0000000000027805 */ /* 0x000fe2000001ff00 */
[----:B0-----:R-:W-:-:S09]  /*8f00*/  UISETP.GE.AND UP0, UPT, UR4, 0x1, UPT ;  /* 0x000000010400788c */ /* 0x001fd2000bf06270 */
[----:B------:R-:W-:Y:S05]  /*8f10*/  BRA.U !UP0, `(.L_x_158) ;  /* 0x0000001908847547 */ /* 0x000fea000b800000 */
[----:B------:R-:W-:Y:S01]  /*8f20*/  ISETP.GE.U32.AND P0, PT, R49, 0x3, PT ;  /* 0x000000033100780c */ /* 0x000fe20003f06070 */
[----:B------:R-:W-:Y:S01]  /*8f30*/  IMAD.MOV.U32 R23, RZ, RZ, RZ ;  /* 0x000000ffff177224 */ /* 0x000fe200078e00ff */
[----:B------:R-:W-:-:S11]  /*8f40*/  CS2R R2, SRZ ;  /* 0x0000000000027805 */ /* 0x000fd6000001ff00 */
[----:B------:R-:W-:Y:S05]  /*8f50*/  @!P0 BRA `(.L_x_159) ;  /* 0x0000000c00b08947 */ /* 0x000fea0003800000 */
[----:B------:R-:W-:Y:S01]  /*8f60*/  BSSY.RECONVERGENT B1, `(.L_x_160) ;  /* 0x00000ea000017945 */ /* 0x000fe20003800200 */
[----:B------:R-:W-:Y:S01]  /*8f70*/  IMAD.MOV.U32 R24, RZ, RZ, RZ ;  /* 0x000000ffff187224 */ /* 0x000fe200078e00ff */
[----:B------:R-:W-:-:S07]  /*8f80*/  CS2R R2, SRZ ;  /* 0x0000000000027805 */ /* 0x000fce000001ff00 */
.L_x_176:
[----:B------:R-:W-:Y:S01]  /*8f90*/  R2UR UR4, R54 ;  /* 0x00000000360472ca */ /* 0x000fe200000e0000 */
[----:B------:R-:W-:Y:S01]  /*8fa0*/  IMAD.WIDE.U32 R20, R24, 0x8, R4 ;  /* 0x0000000818147825 */ /* 0x000fe200078e0004 */
[----:B------:R-:W-:-:S13]  /*8fb0*/  R2UR UR5, R55 ;  /* 0x00000000370572ca */ /* 0x000fda00000e0000 */
[----:B------:R0:W5:Y:S01]  /*8fc0*/  LD.E.64 R22, desc[UR4][R20.64] ;  /* 0x0000000414167980 */ /* 0x000162000c101b00 */
[----:B------:R-:W1:Y:S01]  /*8fd0*/  I2F.F64.U32 R14, R24 ;  /* 0x00000018000e7312 */ /* 0x000e620000201800 */
[----:B------:R-:W-:Y:S01]  /*8fe0*/  DADD R8, -RZ, |R12| ;  /* 0x00000000ff087229 */ /* 0x000fe2000000050c */
[----:B------:R-:W-:Y:S01]  /*8ff0*/  BSSY.RECONVERGENT B3, `(.L_x_161) ;  /* 0x000000e000037945 */ /* 0x000fe20003800200 */
[----:B------:R-:W-:-:S08]  /*9000*/  DSETP.NEU.AND P0, PT, R12, RZ, PT ;  /* 0x000000ff0c00722a */ /* 0x000fd00003f0d000 */
        /* <DEDUP_REMOVED lines=13> */
.L_x_161:
        /* <DEDUP_REMOVED lines=31> */
.L_x_163:
[----:B------:R-:W-:Y:S05]  /*92d0*/  BSYNC.RECONVERGENT B3 ;  /* 0x0000000000037941 */ /* 0x000fea0003800200 */
.L_x_162:
[----:B------:R-:W-:Y:S02]  /*92e0*/  R2UR UR4, R54 ;  /* 0x00000000360472ca */ /* 0x000fe400000e0000 */
[----:B------:R-:W-:-:S13]  /*92f0*/  R2UR UR5, R55 ;  /* 0x00000000370572ca */ /* 0x000fda00000e0000 */
[----:B------:R0:W5:Y:S01]  /*9300*/  LD.E.64 R18, desc[UR4][R20.64+0x8] ;  /* 0x0000080414127980 */ /* 0x000162000c101b00 */
[C---:B------:R-:W-:Y:S01]  /*9310*/  VIADD R14, R24.reuse, 0x1 ;  /* 0x00000001180e7836 */ /* 0x040fe20000000000 */
[----:B------:R-:W-:Y:S01]  /*9320*/  ISETP.NE.AND P0, PT, R24, RZ, PT ;  /* 0x000000ff1800720c */ /* 0x000fe20003f05270 */
[----:B------:R-:W-:Y:S01]  /*9330*/  DSETP.NEU.AND P1, PT, R12, 1, PT ;  /* 0x3ff000000c00742a */ /* 0x000fe20003f2d000 */
[----:B------:R-:W-:Y:S02]  /*9340*/  BSSY.RECONVERGENT B3, `(.L_x_164) ;  /* 0x0000015000037945 */ /* 0x000fe40003800200 */
[----:B------:R-:W-:Y:S01]  /*9350*/  FSEL R6, R8, RZ, P0 ;  /* 0x000000ff08067208 */ /* 0x000fe20000000000 */
[----:B------:R-:W1:Y:S03]  /*9360*/  I2F.F64.U32 R14, R14 ;  /* 0x0000000e000e7312 */ /* 0x000e660000201800 */
[----:B------:R-:W-:-:S02]  /*9370*/  FSEL R6, R6, RZ, P1 ;  /* 0x000000ff06067208 */ /* 0x000fc40000800000 */
[----:B-1----:R-:W-:-:S04]  /*9380*/  SHF.R.U32.HI R0, RZ, 0x14, R15 ;  /* 0x00000014ff007819 */ /* 0x002fc8000001160f */
[----:B------:R-:W-:-:S05]  /*9390*/  LOP3.LUT R0, R0, 0x7ff, RZ, 0xc0, !PT ;  /* 0x000007ff00007812 */ /* 0x000fca00078ec0ff */
[----:B------:R-:W-:Y:S01]  /*93a0*/  VIADD R7, R0, 0xfffffc0c ;  /* 0xfffffc0c00077836 */ /* 0x000fe20000000000 */
[----:B------:R-:W-:Y:S01]  /*93b0*/  FSEL R0, R9, 1.875, P0 ;  /* 0x3ff0000009007808 */ /* 0x000fe20000000000 */
[----:B------:R-:W-:Y:S02]  /*93c0*/  DADD R8, -RZ, |R12| ;  /* 0x00000000ff087229 */ /* 0x000fe4000000050c */
[----:B------:R-:W-:Y:S01]  /*93d0*/  DSETP.NEU.AND P0, PT, R12, RZ, PT ;  /* 0x000000ff0c00722a */ /* 0x000fe20003f0d000 */
[CC--:B------:R-:W-:Y:S02]  /*93e0*/  SHF.L.U32 R44, R14.reuse, R7.reuse, RZ ;  /* 0x000000070e2c7219 */ /* 0x0c0fe400000006ff */
[----:B------:R-:W-:Y:S02]  /*93f0*/  SHF.L.U64.HI R25, R14, R7, R15 ;  /* 0x000000070e197219 */ /* 0x000fe4000001020f */
[----:B------:R-:W-:Y:S02]  /*9400*/  FSEL R7, R0, 1.875, P1 ;  /* 0x3ff0000000077808 */ /* 0x000fe40000800000 */
[----:B------:R-:W-:Y:S01]  /*9410*/  ISETP.NE.U32.AND P2, PT, R44, RZ, PT ;  /* 0x000000ff2c00720c */ /* 0x000fe20003f45070 */
[----:B------:R-:W-:Y:S01]  /*9420*/  IMAD.MOV.U32 R10, RZ, RZ, R8 ;  /* 0x000000ffff0a7224 */ /* 0x000fe200078e0008 */
[----:B------:R-:W-:-:S02]  /*9430*/  MOV R0, 0x9490 ;  /* 0x0000949000007802 */ /* 0x000fc40000000f00 */
[----:B------:R-:W-:Y:S01]  /*9440*/  DFMA R22, R22, R6, R2 ;  /* 0x000000061616722b */ /* 0x000fe20000000002 */
[----:B------:R-:W-:Y:S01]  /*9450*/  ISETP.NE.AND.EX P2, PT, R25, -0x80000000, PT, P2 ;  /* 0x800000001900780c */ /* 0x000fe20003f45320 */
[----:B------:R-:W-:Y:S02]  /*9460*/  IMAD.MOV.U32 R6, RZ, RZ, R14 ;  /* 0x000000ffff067224 */ /* 0x000fe400078e000e */
[----:B0-----:R-:W-:-:S10]  /*9470*/  IMAD.MOV.U32 R7, RZ, RZ, R15 ;  /* 0x000000ffff077224 */ /* 0x001fd400078e000f */
[----:B-----5:R-:W-:Y:S05]  /*9480*/  CALL.REL.NOINC `($_Z13distributor_PdPdS_S_iii$__internal_accurate_pow) ;  /* 0x00000860009c7944 */ /* 0x020fea0003c00000 */
[----:B------:R-:W-:Y:S05]  /*9490*/  BSYNC.RECONVERGENT B3 ;  /* 0x0000000000037941 */ /* 0x000fea0003800200 */
.L_x_164:
        /* <DEDUP_REMOVED lines=29> */
.L_x_167:
[----:B------:R-:W-:-:S11]  /*9670*/  DADD R8, R14, R12 ;  /* 0x000000000e087229 */ /* 0x000fd6000000000c */
.L_x_166:
[----:B------:R-:W-:Y:S05]  /*9680*/  BSYNC.RECONVERGENT B3 ;  /* 0x0000000000037941 */ /* 0x000fea0003800200 */
.L_x_165:
[----:B------:R-:W-:Y:S02]  /*9690*/  R2UR UR4, R54 ;  /* 0x00000000360472ca */ /* 0x000fe400000e0000 */
[----:B------:R-:W-:-:S13]  /*96a0*/  R2UR UR5, R55 ;  /* 0x00000000370572ca */ /* 0x000fda00000e0000 */
[----:B------:R0:W5:Y:S01]  /*96b0*/  LD.E.64 R2, desc[UR4][R20.64+0x10] ;  /* 0x0000100414027980 */ /* 0x000162000c101b00 */
[----:B------:R-:W-:Y:S01]  /*96c0*/  VIADD R14, R24, 0x2 ;  /* 0x00000002180e7836 */ /* 0x000fe20000000000 */
[----:B------:R-:W-:Y:S01]  /*96d0*/  DSETP.NEU.AND P0, PT, R12, 1, PT ;  /* 0x3ff000000c00742a */ /* 0x000fe20003f0d000 */
[----:B------:R-:W-:Y:S01]  /*96e0*/  BSSY.RECONVERGENT B3, `(.L_x_168) ;  /* 0x0000013000037945 */ /* 0x000fe20003800200 */
[----:B------:R-:W-:-:S03]  /*96f0*/  DADD R10, -RZ, |R12| ;  /* 0x00000000ff0a7229 */ /* 0x000fc6000000050c */
[----:B------:R-:W1:Y:S01]  /*9700*/  I2F.F64.U32 R14, R14 ;  /* 0x0000000e000e7312 */ /* 0x000e620000201800 */
[----:B------:R-:W-:Y:S02]  /*9710*/  FSEL R6, R8, RZ, P0 ;  /* 0x000000ff08067208 */ /* 0x000fe40000000000 */
[----:B------:R-:W-:Y:S01]  /*9720*/  FSEL R7, R9, 1.875, P0 ;  /* 0x3ff0000009077808 */ /* 0x000fe20000000000 */
[----:B------:R-:W-:-:S03]  /*9730*/  DSETP.NEU.AND P0, PT, R12, RZ, PT ;  /* 0x000000ff0c00722a */ /* 0x000fc60003f0d000 */
[----:B------:R-:W-:Y:S02]  /*9740*/  IMAD.MOV.U32 R9, RZ, RZ, R11 ;  /* 0x000000ffff097224 */ /* 0x000fe400078e000b */
[----:B------:R-:W-:Y:S01]  /*9750*/  DFMA R18, R18, R6, R22 ;  /* 0x000000061212722b */ /* 0x000fe20000000016 */
        /* <DEDUP_REMOVED lines=12> */
.L_x_168:
        /* <DEDUP_REMOVED lines=29> */
.L_x_171:
[----:B------:R-:W-:-:S11]  /*99f0*/  DADD R8, R14, R12 ;  /* 0x000000000e087229 */ /* 0x000fd6000000000c */
.L_x_170:
[----:B------:R-:W-:Y:S05]  /*9a00*/  BSYNC.RECONVERGENT B3 ;  /* 0x0000000000037941 */ /* 0x000fea0003800200 */
.L_x_169:
[----:B------:R-:W-:Y:S02]  /*9a10*/  R2UR UR4, R54 ;  /* 0x00000000360472ca */ /* 0x000fe400000e0000 */
[----:B------:R-:W-:-:S13]  /*9a20*/  R2UR UR5, R55 ;  /* 0x00000000370572ca */ /* 0x000fda00000e0000 */
[----:B------:R-:W5:Y:S01]  /*9a30*/  LD.E.64 R20, desc[UR4][R20.64+0x18] ;  /* 0x0000180414147980 */ /* 0x000f62000c101b00 */
[----:B------:R-:W-:Y:S01]  /*9a40*/  VIADD R14, R24, 0x3 ;  /* 0x00000003180e7836 */ /* 0x000fe20000000000 */
[----:B------:R-:W-:Y:S01]  /*9a50*/  DSETP.NEU.AND P0, PT, R12, 1, PT ;  /* 0x3ff000000c00742a */ /* 0x000fe20003f0d000 */
[----:B------:R-:W-:Y:S01]  /*9a60*/  BSSY.RECONVERGENT B3, `(.L_x_172) ;  /* 0x0000013000037945 */ /* 0x000fe20003800200 */
[----:B------:R-:W-:-:S03]  /*9a70*/  DADD R10, -RZ, |R12| ;  /* 0x00000000ff0a7229 */ /* 0x000fc6000000050c */
[----:B------:R-:W0:Y:S01]  /*9a80*/  I2F.F64.U32 R14, R14 ;  /* 0x0000000e000e7312 */ /* 0x000e220000201800 */
[----:B------:R-:W-:Y:S02]  /*9a90*/  FSEL R6, R8, RZ, P0 ;  /* 0x000000ff08067208 */ /* 0x000fe40000000000 */
[----:B------:R-:W-:Y:S01]  /*9aa0*/  FSEL R7, R9, 1.875, P0 ;  /* 0x3ff0000009077808 */ /* 0x000fe20000000000 */
[----:B------:R-:W-:-:S03]  /*9ab0*/  DSETP.NEU.AND P0, PT, R12, RZ, PT ;  /* 0x000000ff0c00722a */ /* 0x000fc60003f0d000 */
[----:B------:R-:W-:Y:S02]  /*9ac0*/  IMAD.MOV.U32 R9, RZ, RZ, R11 ;  /* 0x000000ffff097224 */ /* 0x000fe400078e000b */
[----:B------:R-:W-:Y:S01]  /*9ad0*/  DFMA R2, R2, R6, R18 ;  /* 0x000000060202722b */ /* 0x000fe20000000012 */
        /* <DEDUP_REMOVED lines=12> */
.L_x_172:
        /* <DEDUP_REMOVED lines=29> */
.L_x_175:
[----:B------:R-:W-:-:S11]  /*9d70*/  DADD R8, R14, R12 ;  /* 0x000000000e087229 */ /* 0x000fd6000000000c */
.L_x_174:
[----:B------:R-:W-:Y:S05]  /*9d80*/  BSYNC.RECONVERGENT B3 ;  /* 0x0000000000037941 */ /* 0x000fea0003800200 */
.L_x_173:
[----:B------:R-:W-:Y:S01]  /*9d90*/  DSETP.NEU.AND P0, PT, R12, 1, PT ;  /* 0x3ff000000c00742a */ /* 0x000fe20003f0d000 */
[----:B------:R-:W-:-:S05]  /*9da0*/  VIADD R24, R24, 0x4 ;  /* 0x0000000418187836 */ /* 0x000fca0000000000 */
[----:B------:R-:W-:Y:S02]  /*9db0*/  FSEL R6, R8, RZ, P0 ;  /* 0x000000ff08067208 */ /* 0x000fe40000000000 */
[----:B------:R-:W-:Y:S02]  /*9dc0*/  FSEL R7, R9, 1.875, P0 ;  /* 0x3ff0000009077808 */ /* 0x000fe40000000000 */
[----:B------:R-:W-:-:S04]  /*9dd0*/  ISETP.NE.AND P0, PT, R24, R27, PT ;  /* 0x0000001b1800720c */ /* 0x000fc80003f05270 */
[----:B------:R-:W-:-:S09]  /*9de0*/  DFMA R2, R20, R6, R2 ;  /* 0x000000061402722b */ /* 0x000fd20000000002 */
[----:B------:R-:W-:Y:S05]  /*9df0*/  @P0 BRA `(.L_x_176) ;  /* 0xfffffff000640947 */ /* 0x000fea000383ffff */
[----:B------:R-:W-:Y:S05]  /*9e00*/  BSYNC.RECONVERGENT B1 ;  /* 0x0000000000017941 */ /* 0x000fea0003800200 */
.L_x_160:
[----:B------:R-:W-:-:S07]  /*9e10*/  IMAD.MOV.U32 R23, RZ, RZ, R27 ;  /* 0x000000ffff177224 */ /* 0x000fce00078e001b */
.L_x_159:
[----:B------:R-:W-:-:S13]  /*9e20*/  ISETP.NE.AND P0, PT, R48, RZ, PT ;  /* 0x000000ff3000720c */ /* 0x000fda0003f05270 */
[----:B------:R-:W-:Y:S05]  /*9e30*/  @!P0 BRA `(.L_x_158) ;  /* 0x0000000800bc8947 */ /* 0x000fea0003800000 */
        /* <DEDUP_REMOVED lines=21> */
.L_x_177:
        /* <DEDUP_REMOVED lines=29> */
.L_x_180:
[----:B------:R-:W-:-:S11]  /*a160*/  DADD R8, R20, R12 ;  /* 0x0000000014087229 */ /* 0x000fd6000000000c */
.L_x_179:
[----:B------:R-:W-:Y:S05]  /*a170*/  BSYNC.RECONVERGENT B1 ;  /* 0x0000000000017941 */ /* 0x000fea0003800200 */
.L_x_178:
[----:B------:R-:W-:Y:S01]  /*a180*/  ISETP.NE.AND P0, PT, R23, RZ, PT ;  /* 0x000000ff1700720c */ /* 0x000fe20003f05270 */
[----:B------:R-:W-:-:S03]  /*a190*/  DSETP.NEU.AND P1, PT, R12, 1, PT ;  /* 0x3ff000000c00742a */ /* 0x000fc60003f2d000 */
[----:B------:R-:W-:Y:S02]  /*a1a0*/  FSEL R6, R8, RZ, P0 ;  /* 0x000000ff08067208 */ /* 0x000fe40000000000 */
[----:B------:R-:W-:Y:S02]  /*a1b0*/  FSEL R8, R9, 1.875, P0 ;  /* 0x3ff0000009087808 */ /* 0x000fe40000000000 */
[----:B------:R-:W-:Y:S02]  /*a1c0*/  ISETP.NE.AND P0, PT, R48, 0x1, PT ;  /* 0x000000013000780c */ /* 0x000fe40003f05270 */
[----:B------:R-:W-:Y:S02]  /*a1d0*/  FSEL R6, R6, RZ, P1 ;  /* 0x000000ff06067208 */ /* 0x000fe40000800000 */
[----:B------:R-:W-:-:S06]  /*a1e0*/  FSEL R7, R8, 1.875, P1 ;  /* 0x3ff0000008077808 */ /* 0x000fcc0000800000 */
[----:B------:R-:W-:-:S03]  /*a1f0*/  DFMA R2, R18, R6, R2 ;  /* 0x000000061202722b */ /* 0x000fc60000000002 */
[----:B------:R-:W-:Y:S08]  /*a200*/  @!P0 BRA `(.L_x_158) ;  /* 0x0000000400c88947 */ /* 0x000ff00003800000 */
[----:B------:R-:W-:Y:S02]  /*a210*/  R2UR UR4, R54 ;  /* 0x00000000360472ca */ /* 0x000fe400000e0000 */
        /* <DEDUP_REMOVED lines=20> */
.L_x_181:
        /* <DEDUP_REMOVED lines=29> */
.L_x_184:
[----:B------:R-:W-:-:S11]  /*a530*/  DADD R8, R20, R12 ;  /* 0x0000000014087229 */ /* 0x000fd6000000000c */
.L_x_183:
[----:B------:R-:W-:Y:S05]  /*a540*/  BSYNC.RECONVERGENT B1 ;  /* 0x0000000000017941 */ /* 0x000fea0003800200 */
.L_x_182:
[----:B------:R-:W-:-:S06]  /*a550*/  DSETP.NEU.AND P0, PT, R12, 1, PT ;  /* 0x3ff000000c00742a */ /* 0x000fcc0003f0d000 */
[----:B------:R-:W-:Y:S02]  /*a560*/  FSEL R6, R8, RZ, P0 ;  /* 0x000000ff08067208 */ /* 0x000fe40000000000 */
[----:B------:R-:W-:Y:S02]  /*a570*/  FSEL R7, R9, 1.875, P0 ;  /* 0x3ff0000009077808 */ /* 0x000fe40000000000 */
[----:B------:R-:W-:-:S04]  /*a580*/  ISETP.NE.AND P0, PT, R48, 0x2, PT ;  /* 0x000000023000780c */ /* 0x000fc80003f05270 */
[----:B------:R-:W-:-:S09]  /*a590*/  DFMA R2, R18, R6, R2 ;  /* 0x000000061202722b */ /* 0x000fd20000000002 */
[----:B------:R-:W-:Y:S05]  /*a5a0*/  @!P0 BRA `(.L_x_158) ;  /* 0x0000000000e08947 */ /* 0x000fea0003800000 */
[----:B------:R-:W-:Y:S02]  /*a5b0*/  R2UR UR4, R54 ;  /* 0x00000000360472ca */ /* 0x000fe400000e0000 */
        /* <DEDUP_REMOVED lines=20> */
.L_x_185:
        /* <DEDUP_REMOVED lines=29> */
.L_x_188:
[----:B------:R-:W-:-:S11]  /*a8d0*/  DADD R8, R18, R12 ;  /* 0x0000000012087229 */ /* 0x000fd6000000000c */
.L_x_187:
[----:B------:R-:W-:Y:S05]  /*a8e0*/  BSYNC.RECONVERGENT B1 ;  /* 0x0000000000017941 */ /* 0x000fea0003800200 */
.L_x_186:
[----:B------:R-:W-:-:S06]  /*a8f0*/  DSETP.NEU.AND P0, PT, R12, 1, PT ;  /* 0x3ff000000c00742a */ /* 0x000fcc0003f0d000 */
[----:B------:R-:W-:Y:S02]  /*a900*/  FSEL R6, R8, RZ, P0 ;  /* 0x000000ff08067208 */ /* 0x000fe40000000000 */
[----:B------:R-:W-:-:S06]  /*a910*/  FSEL R7, R9, 1.875, P0 ;  /* 0x3ff0000009077808 */ /* 0x000fcc0000000000 */
[----:B------:R-:W-:-:S11]  /*a920*/  DFMA R2, R14, R6, R2 ;  /* 0x000000060e02722b */ /* 0x000fd60000000002 */
.L_x_158:
[----:B------:R-:W0:Y:S01]  /*a930*/  MUFU.RCP64H R7, R3 ;  /* 0x0000000300077308 */ /* 0x000e220000001800 */
[----:B------:R-:W-:Y:S01]  /*a940*/  IMAD.MOV.U32 R6, RZ, RZ, 0x1 ;  /* 0x00000001ff067424 */ /* 0x000fe200078e00ff */
[----:B------:R-:W1:Y:S01]  /*a950*/  LDC.64 R10, c[0x0][0x380] ;  /* 0x0000e000ff0a7b82 */ /* 0x000e620000000a00 */
[----:B------:R-:W-:Y:S04]  /*a960*/  BSSY.RECONVERGENT B3, `(.L_x_189) ;  /* 0x0000014000037945 */ /* 0x000fe80003800200 */
[----:B0-----:R-:W-:-:S08]  /*a970*/  DFMA R8, R6, -R2, 1 ;  /* 0x3ff000000608742b */ /* 0x001fd00000000802 */
[----:B------:R-:W-:Y:S02]  /*a980*/  DFMA R8, R8, R8, R8 ;  /* 0x000000080808722b */ /* 0x000fe40000000008 */
[----:B-1----:R-:W-:-:S06]  /*a990*/  DFMA R16, R10, -0.5, R16 ;  /* 0xbfe000000a10782b */ /* 0x002fcc0000000010 */
[----:B------:R-:W-:-:S04]  /*a9a0*/  DFMA R8, R6, R8, R6 ;  /* 0x000000080608722b */ /* 0x000fc80000000006 */
[----:B------:R-:W-:-:S04]  /*a9b0*/  FSETP.GEU.AND P1, PT, |R17|, 6.5827683646048100446e-37, PT ;  /* 0x036000001100780b */ /* 0x000fc80003f2e200 */
[----:B------:R-:W-:-:S08]  /*a9c0*/  DFMA R6, R8, -R2, 1 ;  /* 0x3ff000000806742b */ /* 0x000fd00000000802 */
[----:B------:R-:W-:-:S08]  /*a9d0*/  DFMA R6, R8, R6, R8 ;  /* 0x000000060806722b */ /* 0x000fd00000000008 */
[----:B------:R-:W-:-:S08]  /*a9e0*/  DMUL R8, R16, R6 ;  /* 0x0000000610087228 */ /* 0x000fd00000000000 */
[----:B------:R-:W-:-:S08]  /*a9f0*/  DFMA R10, R8, -R2, R16 ;  /* 0x80000002080a722b */ /* 0x000fd00000000010 */
        /* <DEDUP_REMOVED lines=10> */
.L_x_190:
[----:B------:R-:W-:Y:S05]  /*aaa0*/  BSYNC.RECONVERGENT B3 ;  /* 0x0000000000037941 */ /* 0x000fea0003800200 */
.L_x_189:
[----:B------:R-:W-:Y:S01]  /*aab0*/  DADD R6, R12, -R6 ;  /* 0x000000000c067229 */ /* 0x000fe20000000806 */
[----:B------:R-:W-:Y:S01]  /*aac0*/  UMOV UR4, 0xa0b5ed8d ;  /* 0xa0b5ed8d00047882 */ /* 0x000fe20000000000 */
[----:B------:R-:W-:-:S06]  /*aad0*/  UMOV UR5, 0x3eb0c6f7 ;  /* 0x3eb0c6f700057882 */ /* 0x000fcc0000000000 */
[----:B------:R-:W-:Y:S02]  /*aae0*/  DADD R2, R6, -R12 ;  /* 0x0000000006027229 */ /* 0x000fe4000000080c */
[----:B------:R-:W-:Y:S02]  /*aaf0*/  IMAD.MOV.U32 R12, RZ, RZ, R6 ;  /* 0x000000ffff0c7224 */ /* 0x000fe400078e0006 */
[----:B------:R-:W-:-:S04]  /*ab00*/  IMAD.MOV.U32 R13, RZ, RZ, R7 ;  /* 0x000000ffff0d7224 */ /* 0x000fc800078e0007 */
[----:B------:R-:W-:-:S14]  /*ab10*/  DSETP.GT.AND P0, PT, |R2|, UR4, PT ;  /* 0x0000000402007e2a */ /* 0x000fdc000bf04200 */
[----:B------:R-:W-:Y:S05]  /*ab20*/  @P0 BRA `(.L_x_191) ;  /* 0xffffffd000ec0947 */ /* 0x000fea000383ffff */
[----:B------:R-:W-:Y:S05]  /*ab30*/  BSYNC.RECONVERGENT B2 ;  /* 0x0000000000027941 */ /* 0x000fea0003800200 */
.L_x_136:
[----:B------:R-:W-:Y:S01]  /*ab40*/  DADD R12, R12, R12 ;  /* 0x000000000c0c7229 */ /* 0x000fe2000000000c */
[----:B------:R-:W-:Y:S02]  /*ab50*/  CS2R R2, SRZ ;  /* 0x0000000000027805 */ /* 0x000fe4000001ff00 */
[----:B------:R-:W-:-:S05]  /*ab60*/  CS2R R6, SRZ ;  /* 0x0000000000067805 */ /* 0x000fca000001ff00 */
[----:B------:R-:W-:-:S14]  /*ab70*/  DSETP.NEU.AND P0, PT, R12, -1, PT ;  /* 0xbff000000c00742a */ /* 0x000fdc0003f0d000 */
[----:B------:R-:W-:Y:S05]  /*ab80*/  @!P0 BRA `(.L_x_134) ;  /* 0x0000083800988947 */ /* 0x000fea0003800000 */
[----:B------:R-:W-:Y:S01]  /*ab90*/  DSETP.GT.AND P0, PT, R12, RZ, PT ;  /* 0x000000ff0c00722a */ /* 0x000fe20003f04000 */
[----:B------:R-:W-:Y:S01]  /*aba0*/  BSSY.RECONVERGENT B2, `(.L_x_192) ;  /* 0x0003dad000027945 */ /* 0x000fe20003800200 */
[----:B------:R-:W-:Y:S02]  /*abb0*/  CS2R R74, SRZ ;  /* 0x00000000004a7805 */ /* 0x000fe4000001ff00 */
[----:B------:R-:W-:Y:S02]  /*abc0*/  CS2R R72, SRZ ;  /* 0x0000000000487805 */ /* 0x000fe4000001ff00 */
[----:B------:R-:W-:Y:S02]  /*abd0*/  CS2R R78, SRZ ;  /* 0x00000000004e7805 */ /* 0x000fe4000001ff00 */
[----:B------:R-:W-:Y:S02]  /*abe0*/  CS2R R64, SRZ ;  /* 0x0000000000407805 */ /* 0x000fe4000001ff00 */
[----:B------:R-:W-:-:S02]  /*abf0*/  CS2R R76, SRZ ;  /* 0x00000000004c7805 */ /* 0x000fc4000001ff00 */
[----:B------:R-:W-:Y:S02]  /*ac00*/  CS2R R82, SRZ ;  /* 0x0000000000527805 */ /* 0x000fe4000001ff00 */
[----:B------:R-:W-:Y:S05]  /*ac10*/  @!P0 BRA `(.L_x_193) ;  /* 0x000003d800948947 */ /* 0x000fea0003800000 */
[----:B------:R-:W-:Y:S01]  /*ac20*/  BSSY.RECONVERGENT B1, `(.L_x_194) ;  /* 0x0000007000017945 */ /* 0x000fe20003800200 */
[----:B------:R-:W-:Y:S01]  /*ac30*/  IMAD.MOV.U32 R10, RZ, RZ, RZ ;  /* 0x000000ffff0a7224 */ /* 0x000fe200078e00ff */
[----:B------:R-:W-:Y:S01]  /*ac40*/  MOV R0, 0xac90 ;  /* 0x0000ac9000007802 */ /* 0x000fe20000000f00 */
[----:B------:R-:W-:Y:S02]  /*ac50*/  IMAD.MOV.U32 R9, RZ, RZ, 0x3ff80000 ;  /* 0x3ff80000ff097424 */ /* 0x000fe400078e00ff */
[----:B------:R-:W-:Y:S02]  /*ac60*/  IMAD.MOV.U32 R6, RZ, RZ, RZ ;  /* 0x000000ffff067224 */ /* 0x000fe400078e00ff */
[----:B------:R-:W-:-:S07]  /*ac70*/  IMAD.MOV.U32 R7, RZ, RZ, 0x40000000 ;  /* 0x40000000ff077424 */ /* 0x000fce00078e00ff */
[----:B------:R-:W-:Y:S05]  /*ac80*/  CALL.REL.NOINC `($_Z13distributor_PdPdS_S_iii$__internal_accurate_pow) ;  /* 0x00000848009c7944 */ /* 0x000fea0003c00000 */
[----:B------:R-:W-:Y:S05]  /*ac90*/  BSYNC.RECONVERGENT B1 ;  /* 0x0000000000017941 */ /* 0x000fea0003800200 */
.L_x_194:
[----:B------:R-:W-:Y:S01]  /*aca0*/  BSSY.RECONVERGENT B1, `(.L_x_195) ;  /* 0x0000009000017945 */ /* 0x000fe20003800200 */
[----:B------:R-:W-:Y:S01]  /*acb0*/  IMAD.MOV.U32 R10, RZ, RZ, 0x33fff0aa ;  /* 0x33fff0aaff0a7424 */ /* 0x000fe200078e00ff */
[----:B------:R-:W-:Y:S01]  /*acc0*/  MOV R0, 0xad30 ;  /* 0x0000ad3000007802 */ /* 0x000fe20000000f00 */
[----:B------:R-:W-:Y:S02]  /*acd0*/  IMAD.MOV.U32 R9, RZ, RZ, 0x4020a1c8 ;  /* 0x4020a1c8ff097424 */ /* 0x000fe400078e00ff */
[----:B------:R-:W-:Y:S02]  /*ace0*/  IMAD.MOV.U32 R6, RZ, RZ, RZ ;  /* 0x000000ffff067224 */ /* 0x000fe400078e00ff */
[----:B------:R-:W-:Y:S02]  /*acf0*/  IMAD.MOV.U32 R7, RZ, RZ, 0x40000000 ;  /* 0x40000000ff077424 */ /* 0x000fe400078e00ff */
[----:B------:R-:W-:Y:S02]  /*ad00*/  IMAD.MOV.U32 R22, RZ, RZ, R8 ;  /* 0x000000ffff167224 */ /* 0x000fe400078e0008 */
[----:B------:R-:W-:-:S07]  /*ad10*/  IMAD.MOV.U32 R23, RZ, RZ, R11 ;  /* 0x000000ffff177224 */ /* 0x000fce00078e000b */
[----:B------:R-:W-:Y:S05]  /*ad20*/  CALL.REL.NOINC `($_Z13distributor_PdPdS_S_iii$__internal_accurate_pow) ;  /* 0x0000084800747944 */ /* 0x000fea0003c00000 */
[----:B------:R-:W-:Y:S05]  /*ad30*/  BSYNC.RECONVERGENT B1 ;  /* 0x0000000000017941 */ /* 0x000fea0003800200 */
.L_x_195:
[----:B------:R-:W-:Y:S02]  /*ad40*/  CS2R R74, SRZ ;  /* 0x00000000004a7805 */ /* 0x000fe4000001ff00 */
[----:B------:R-:W-:Y:S01]  /*ad50*/  CS2R R68, SRZ ;  /* 0x0000000000447805 */ /* 0x000fe2000001ff00 */
[----:B------:R-:W-:Y:S02]  /*ad60*/  IMAD.MOV.U32 R58, RZ, RZ, R8 ;  /* 0x000000ffff3a7224 */ /* 0x000fe400078e0008 */
[----:B------:R-:W-:-:S07]  /*ad70*/  IMAD.MOV.U32 R59, RZ, RZ, R11 ;  /* 0x000000ffff3b7224 */ /* 0x000fce00078e000b */
.L_x_1554:
[----:B------:R-:W0:Y:S01]  /*ad80*/  LDC R6, c[0x0][0x3a4] ;  /* 0x0000e900ff067b82 */ /* 0x000e220000000800 */
[C---:B------:R-:W-:Y:S01]  /*ad90*/  DMUL R44, R12.reuse, 0.5 ;  /* 0x3fe000000c2c7828 */ /* 0x040fe20000000000 */
[----:B------:R-:W-:Y:S01]  /*ada0*/  UMOV UR4, 0x47ae147b ;  /* 0x47ae147b00047882 */ /* 0x000fe20000000000 */
[----:B------:R-:W-:Y:S01]  /*adb0*/  DADD R2, R12, -R68 ;  /* 0x000000000c027229 */ /* 0x000fe20000000844 */
[----:B------:R-:W-:Y:S01]  /*adc0*/  UMOV UR5, 0x3f847ae1 ;  /* 0x3f847ae100057882 */ /* 0x000fe20000000000 */
[----:B------:R-:W-:Y:S01]  /*add0*/  BSSY.RECONVERGENT B3, `(.L_x_196) ;  /* 0x0000214000037945 */ /* 0x000fe20003800200 */
[----:B------:R-:W-:Y:S01]  /*ade0*/  UMOV UR6, UR5 ;  /* 0x0000000500067c82 */ /* 0x000fe20008000000 */
[----:B------:R-:W-:Y:S02]  /*adf0*/  IMAD.MOV.U32 R122, RZ, RZ, R68 ;  /* 0x000000ffff7a7224 */ /* 0x000fe400078e0044 */
[----:B------:R-:W-:Y:S01]  /*ae00*/  DSETP.GEU.AND P0, PT, R68, R44, PT ;  /* 0x0000002c4400722a */ /* 0x000fe20003f0e000 */
[----:B------:R-:W-:Y:S01]  /*ae10*/  IMAD.MOV.U32 R123, RZ, RZ, R69 ;  /* 0x000000ffff7b7224 */ /* 0x000fe200078e0045 */
[----:B------:R-:W-:-:S02]  /*ae20*/  DSETP.MIN.AND P1, P2, R2, UR4, PT ;  /* 0x0000000402007e2a */ /* 0x000fc4000ba20000 */
[----:B------:R-:W-:-:S04]  /*ae30*/  IMAD.MOV.U32 R0, RZ, RZ, R3 ;  /* 0x000000ffff007224 */ /* 0x000fc800078e0003 */
[----:B------:R-:W-:Y:S02]  /*ae40*/  SEL R24, R2, UR4, P1 ;  /* 0x0000000402187c07 */ /* 0x000fe40008800000 */
[----:B------:R-:W-:Y:S01]  /*ae50*/  FSEL R25, R0, UR6, P1 ;  /* 0x0000000600197c08 */ /* 0x000fe20008800000 */
[----:B------:R-:W-:Y:S01]  /*ae60*/  IMAD.U32 R0, RZ, RZ, UR6 ;  /* 0x00000006ff007e24 */ /* 0x000fe2000f8e00ff */
[C---:B0-----:R-:W-:Y:S01]  /*ae70*/  LOP3.LUT R70, R6.reuse, 0x7ffffffe, RZ, 0xc0, !PT ;  /* 0x7ffffffe06467812 */ /* 0x041fe200078ec0ff */
[----:B------:R-:W-:-:S03]  /*ae80*/  VIADD R124, R6, 0xffffffff ;  /* 0xffffffff067c7836 */ /* 0x000fc60000000000 */
[----:B------:R-:W-:Y:S02]  /*ae90*/  @P2 LOP3.LUT R25, R0, 0x80000, RZ, 0xfc, !PT ;  /* 0x0008000000192812 */ /* 0x000fe400078efcff */
[----:B------:R-:W-:Y:S01]  /*aea0*/  LOP3.LUT R120, R6, 0x1, RZ, 0xc0, !PT ;  /* 0x0000000106787812 */ /* 0x000fe200078ec0ff */
[----:B------:R-:W-:Y:S06]  /*aeb0*/  @P0 BRA `(.L_x_197) ;  /* 0x00000010000c0947 */ /* 0x000fec0003800000 */
[----:B------:R-:W-:Y:S02]  /*aec0*/  ISETP.GE.AND P0, PT, R6, 0x1, PT ;  /* 0x000000010600780c */ /* 0x000fe40003f06270 */
[----:B------:R-:W-:-:S11]  /*aed0*/  CS2R R18, SRZ ;  /* 0x0000000000127805 */ /* 0x000fd6000001ff00 */
[----:B------:R-:W-:Y:S05]  /*aee0*/  @!P0 BRA `(.L_x_198) ;  /* 0x0000000c00f48947 */ /* 0x000fea0003800000 */
[----:B------:R-:W-:Y:S01]  /*aef0*/  ISETP.NE.AND P0, PT, R124, RZ, PT ;  /* 0x000000ff7c00720c */ /* 0x000fe20003f05270 */
[----:B------:R-:W-:Y:S01]  /*af00*/  DADD R2, R44, -R68 ;  /* 0x000000002c027229 */ /* 0x000fe20000000844 */
[----:B------:R-:W-:Y:S01]  /*af10*/  IMAD.MOV.U32 R7, RZ, RZ, RZ ;  /* 0x000000ffff077224 */ /* 0x000fe200078e00ff */
[----:B------:R-:W-:-:S10]  /*af20*/  CS2R R18, SRZ ;  /* 0x0000000000127805 */ /* 0x000fd4000001ff00 */
[----:B------:R-:W-:Y:S05]  /*af30*/  @!P0 BRA `(.L_x_199) ;  /* 0x00000008009c8947 */ /* 0x000fea0003800000 */
[----:B------:R-:W-:Y:S01]  /*af40*/  BSSY.RECONVERGENT B4, `(.L_x_200) ;  /* 0x00000a5000047945 */ /* 0x000fe20003800200 */
[----:B------:R-:W-:Y:S01]  /*af50*/  IMAD.MOV.U32 R14, RZ, RZ, RZ ;  /* 0x000000ffff0e7224 */ /* 0x000fe200078e00ff */
[----:B------:R-:W-:-:S07]  /*af60*/  CS2R R18, SRZ ;  /* 0x0000000000127805 */ /* 0x000fce000001ff00 */
.L_x_212:
        /* <DEDUP_REMOVED lines=22> */
.L_x_201:
        /* <DEDUP_REMOVED lines=27> */
[----:B------:R-:W-:Y:S01]  /*b280*/  @!P2 IMAD.MOV.U32 R11, RZ, RZ, R0 ;  /* 0x000000ffff0ba224 */ /* 0x000fe200078e0000 */
[----:B------:R-:W-:-:S05]  /*b290*/  P2R R15, PR, RZ, 0x10 ;  /* 0x00000010ff0f7803 */ /* 0x000fca0000000000 */
[----:B------:R-:W-:-:S05]  /*b2a0*/  FFMA R9, RZ, R21, R7 ;  /* 0x00000015ff097223 */ /* 0x000fca0000000007 */
[----:B------:R-:W-:Y:S01]  /*b2b0*/  FSETP.GT.AND P1, PT, |R9|, 1.469367938527859385e-39, PT ;  /* 0x001000000900780b */ /* 0x000fe20003f24200 */
[----:B------:R-:W-:-:S12]  /*b2c0*/  @P5 BRA `(.L_x_203) ;  /* 0x0000000000385947 */ /* 0x000fd80003800000 */
        /* <DEDUP_REMOVED lines=14> */
.L_x_203:
[----:B------:R-:W-:Y:S05]  /*b3b0*/  BSYNC.RECONVERGENT B1 ;  /* 0x0000000000017941 */ /* 0x000fea0003800200 */
.L_x_202:
        /* <DEDUP_REMOVED lines=11> */
.L_x_205:
[----:B------:R-:W-:Y:S05]  /*b470*/  BSYNC.RECONVERGENT B5 ;  /* 0x0000000000057941 */ /* 0x000fea0003800200 */
.L_x_204:
        /* <DEDUP_REMOVED lines=21> */
.L_x_206:
        /* <DEDUP_REMOVED lines=30> */
.L_x_209:
[----:B------:R-:W-:-:S11]  /*b7b0*/  DADD R8, R2, R16 ;  /* 0x0000000002087229 */ /* 0x000fd60000000010 */
.L_x_208:
[----:B------:R-:W-:Y:S05]  /*b7c0*/  BSYNC.RECONVERGENT B1 ;  /* 0x0000000000017941 */ /* 0x000fea0003800200 */
.L_x_207:
        /* <DEDUP_REMOVED lines=24> */
.L_x_211:
[----:B------:R-:W-:Y:S05]  /*b950*/  BSYNC.RECONVERGENT B5 ;  /* 0x0000000000057941 */ /* 0x000fea0003800200 */
.L_x_210:
[----:B------:R-:W-:Y:S01]  /*b960*/  ISETP.NE.AND P0, PT, R14, R70, PT ;  /* 0x000000460e00720c */ /* 0x000fe20003f05270 */
[----:B------:R-:W-:-:S12]  /*b970*/  DFMA R18, R6, R26, R18 ;  /* 0x0000001a0612722b */ /* 0x000fd80000000012 */
[----:B------:R-:W-:Y:S05]  /*b980*/  @P0 BRA `(.L_x_212) ;  /* 0xfffffff400780947 */ /* 0x000fea000383ffff */
[----:B------:R-:W-:Y:S05]  /*b990*/  BSYNC.RECONVERGENT B4 ;  /* 0x0000000000047941 */ /* 0x000fea0003800200 */
.L_x_200:
[----:B------:R-:W-:-:S07]  /*b9a0*/  IMAD.MOV.U32 R7, RZ, RZ, R70 ;  /* 0x000000ffff077224 */ /* 0x000fce00078e0046 */
.L_x_199:
        /* <DEDUP_REMOVED lines=24> */
.L_x_213:
        /* <DEDUP_REMOVED lines=29> */
.L_x_216:
[----:B------:R-:W-:-:S11]  /*bd00*/  DADD R8, R2, R14 ;  /* 0x0000000002087229 */ /* 0x000fd6000000000e */
.L_x_215:
[----:B------:R-:W-:Y:S05]  /*bd10*/  BSYNC.RECONVERGENT B1 ;  /* 0x0000000000017941 */ /* 0x000fea0003800200 */
.L_x_214:
        /* <DEDUP_REMOVED lines=24> */
.L_x_218:
[----:B------:R-:W-:Y:S05]  /*bea0*/  BSYNC.RECONVERGENT B4 ;  /* 0x0000000000047941 */ /* 0x000fea0003800200 */
.L_x_217:
[----:B------:R-:W-:-:S11]  /*beb0*/  DFMA R18, R6, R2, R18 ;  /* 0x000000020612722b */ /* 0x000fd60000000012 */
.L_x_198:
[----:B------:R-:W0:Y:S02]  /*bec0*/  LDC.64 R2, c[0x0][0x380] ;  /* 0x0000e000ff027b82 */ /* 0x000e240000000a00 */
[----:B0-----:R-:W-:Y:S01]  /*bed0*/  DFMA R2, R2, 0.5, -R18 ;  /* 0x3fe000000202782b */ /* 0x001fe20000000812 */
[----:B------:R-:W-:Y:S10]  /*bee0*/  BRA `(.L_x_219) ;  /* 0x0000001000087947 */ /* 0x000ff40003800000 */
.L_x_197:
[----:B------:R-:W-:Y:S02]  /*bef0*/  ISETP.GE.AND P0, PT, R6, 0x1, PT ;  /* 0x000000010600780c */ /* 0x000fe40003f06270 */
[----:B------:R-:W-:-:S11]  /*bf00*/  CS2R R18, SRZ ;  /* 0x0000000000127805 */ /* 0x000fd6000001ff00 */
[----:B------:R-:W-:Y:S05]  /*bf10*/  @!P0 BRA `(.L_x_220) ;  /* 0x0000000c00f48947 */ /* 0x000fea0003800000 */
[----:B------:R-:W-:Y:S01]  /*bf20*/  ISETP.NE.AND P0, PT, R124, RZ, PT ;  /* 0x000000ff7c00720c */ /* 0x000fe20003f05270 */
[----:B------:R-:W-:Y:S01]  /*bf30*/  DADD R2, -R44, R68 ;  /* 0x000000002c027229 */ /* 0x000fe20000000144 */
[----:B------:R-:W-:Y:S01]  /*bf40*/  IMAD.MOV.U32 R7, RZ, RZ, RZ ;  /* 0x000000ffff077224 */ /* 0x000fe200078e00ff */
[----:B------:R-:W-:-:S10]  /*bf50*/  CS2R R18, SRZ ;  /* 0x0000000000127805 */ /* 0x000fd4000001ff00 */
[----:B------:R-:W-:Y:S05]  /*bf60*/  @!P0 BRA `(.L_x_221) ;  /* 0x00000008009c8947 */ /* 0x000fea0003800000 */
[----:B------:R-:W-:Y:S01]  /*bf70*/  BSSY.RECONVERGENT B4, `(.L_x_222) ;  /* 0x00000a5000047945 */ /* 0x000fe20003800200 */
[----:B------:R-:W-:Y:S01]  /*bf80*/  IMAD.MOV.U32 R14, RZ, RZ, RZ ;  /* 0x000000ffff0e7224 */ /* 0x000fe200078e00ff */
[----:B------:R-:W-:-:S07]  /*bf90*/  CS2R R18, SRZ ;  /* 0x0000000000127805 */ /* 0x000fce000001ff00 */
.L_x_234:
        /* <DEDUP_REMOVED lines=22> */
.L_x_223:
        /* <DEDUP_REMOVED lines=46> */
.L_x_225:
[----:B------:R-:W-:Y:S05]  /*c3e0*/  BSYNC.RECONVERGENT B1 ;  /* 0x0000000000017941 */ /* 0x000fea0003800200 */
.L_x_224:
        /* <DEDUP_REMOVED lines=11> */
.L_x_227:
[----:B------:R-:W-:Y:S05]  /*c4a0*/  BSYNC.RECONVERGENT B5 ;  /* 0x0000000000057941 */ /* 0x000fea0003800200 */
.L_x_226:
        /* <DEDUP_REMOVED lines=21> */
.L_x_228:
        /* <DEDUP_REMOVED lines=30> */
.L_x_231:
[----:B------:R-:W-:-:S11]  /*c7e0*/  DADD R8, R2, R16 ;  /* 0x0000000002087229 */ /* 0x000fd60000000010 */
.L_x_230:
[----:B------:R-:W-:Y:S05]  /*c7f0*/  BSYNC.RECONVERGENT B1 ;  /* 0x0000000000017941 */ /* 0x000fea0003800200 */
.L_x_229:
        /* <DEDUP_REMOVED lines=24> */
.L_x_233:
[----:B------:R-:W-:Y:S05]  /*c980*/  BSYNC.RECONVERGENT B5 ;  /* 0x0000000000057941 */ /* 0x000fea0003800200 */
.L_x_232:
[----:B------:R-:W-:Y:S01]  /*c990*/  ISETP.NE.AND P0, PT, R14, R70, PT ;  /* 0x000000460e00720c */ /* 0x000fe20003f05270 */
[----:B------:R-:W-:-:S12]  /*c9a0*/  DFMA R18, R6, R26, R18 ;  /* 0x0000001a0612722b */ /* 0x000fd80000000012 */
[----:B------:R-:W-:Y:S05]  /*c9b0*/  @P0 BRA `(.L_x_234) ;  /* 0xfffffff400780947 */ /* 0x000fea000383ffff */
[----:B------:R-:W-:Y:S05]  /*c9c0*/  BSYNC.RECONVERGENT B4 ;  /* 0x0000000000047941 */ /* 0x000fea0003800200 */
.L_x_222:
[----:B------:R-:W-:-:S07]  /*c9d0*/  IMAD.MOV.U32 R7, RZ, RZ, R70 ;  /* 0x000000ffff077224 */ /* 0x000fce00078e0046 */
.L_x_221:
        /* <DEDUP_REMOVED lines=24> */
.L_x_235:
        /* <DEDUP_REMOVED lines=29> */
.L_x_238:
[----:B------:R-:W-:-:S11]  /*cd30*/  DADD R8, R2, R14 ;  /* 0x0000000002087229 */ /* 0x000fd6000000000e */
.L_x_237:
[----:B------:R-:W-:Y:S05]  /*cd40*/  BSYNC.RECONVERGENT B1 ;  /* 0x0000000000017941 */ /* 0x000fea0003800200 */
.L_x_236:
        /* <DEDUP_REMOVED lines=24> */
.L_x_240:
[----:B------:R-:W-:Y:S05]  /*ced0*/  BSYNC.RECONVERGENT B4 ;  /* 0x0000000000047941 */ /* 0x000fea0003800200 */
.L_x_239:
[----:B------:R-:W-:-:S11]  /*cee0*/  DFMA R18, R6, R2, R18 ;  /* 0x000000020612722b */ /* 0x000fd60000000012 */
.L_x_220:
[----:B------:R-:W0:Y:S02]  /*cef0*/  LDC.64 R2, c[0x0][0x380] ;  /* 0x0000e000ff027b82 */ /* 0x000e240000000a00 */
[----:B0-----:R-:W-:-:S11]  /*cf00*/  DFMA R2, R2, 0.5, R18 ;  /* 0x3fe000000202782b */ /* 0x001fd60000000012 */
.L_x_219:
[----:B------:R-:W-:Y:S05]  /*cf10*/  BSYNC.RECONVERGENT B3 ;  /* 0x0000000000037941 */ /* 0x000fea0003800200 */
.L_x_196:
[----:B------:R-:W0:Y:S01]  /*cf20*/  MUFU.RCP64H R7, 8.31597900390625 ;  /* 0x4020a1c800077908 */ /* 0x000e220000001800 */
[----:B------:R-:W-:Y:S01]  /*cf30*/  IMAD.MOV.U32 R10, RZ, RZ, 0x33fff0aa ;  /* 0x33fff0aaff0a7424 */ /* 0x000fe200078e00ff */
[----:B------:R-:W-:Y:S01]  /*cf40*/  FSETP.GEU.AND P1, PT, |R73|, 6.5827683646048100446e-37, PT ;  /* 0x036000004900780b */ /* 0x000fe20003f2e200 */
[----:B------:R-:W-:Y:S01]  /*cf50*/  IMAD.MOV.U32 R11, RZ, RZ, 0x4020a1c8 ;  /* 0x4020a1c8ff0b7424 */ /* 0x000fe200078e00ff */
[----:B------:R-:W-:Y:S01]  /*cf60*/  BSSY.RECONVERGENT B3, `(.L_x_241) ;  /* 0x0000016000037945 */ /* 0x000fe20003800200 */
[----:B------:R-:W-:Y:S01]  /*cf70*/  IMAD.MOV.U32 R6, RZ, RZ, 0x1 ;  /* 0x00000001ff067424 */ /* 0x000fe200078e00ff */
[----:B------:R-:W-:-:S05]  /*cf80*/  DADD R2, -R2, R82 ;  /* 0x0000000002027229 */ /* 0x000fca0000000152 */
[----:B0-----:R-:W-:-:S08]  /*cf90*/  DFMA R8, R6, -R10, 1 ;  /* 0x3ff000000608742b */ /* 0x001fd0000000080a */
[----:B------:R-:W-:-:S08]  /*cfa0*/  DFMA R8, R8, R8, R8 ;  /* 0x000000080808722b */ /* 0x000fd00000000008 */
[----:B------:R-:W-:-:S08]  /*cfb0*/  DFMA R8, R6, R8, R6 ;  /* 0x000000080608722b */ /* 0x000fd00000000006 */
[----:B------:R-:W-:-:S08]  /*cfc0*/  DFMA R6, R8, -R10, 1 ;  /* 0x3ff000000806742b */ /* 0x000fd0000000080a */
[----:B------:R-:W-:-:S08]  /*cfd0*/  DFMA R6, R8, R6, R8 ;  /* 0x000000060806722b */ /* 0x000fd00000000008 */
[----:B------:R-:W-:-:S08]  /*cfe0*/  DMUL R20, R6, R72 ;  /* 0x0000004806147228 */ /* 0x000fd00000000000 */
[----:B------:R-:W-:-:S08]  /*cff0*/  DFMA R8, R20, -R10, R72 ;  /* 0x8000000a1408722b */ /* 0x000fd00000000048 */
[----:B------:R-:W-:-:S10]  /*d000*/  DFMA R20, R6, R8, R20 ;  /* 0x000000080614722b */ /* 0x000fd40000000014 */
[----:B------:R-:W-:-:S05]  /*d010*/  FFMA R0, RZ, 2.5098743438720703125, R21 ;  /* 0x4020a1c8ff007823 */ /* 0x000fca0000000015 */
[----:B------:R-:W-:-:S13]  /*d020*/  FSETP.GT.AND P0, PT, |R0|, 1.469367938527859385e-39, PT ;  /* 0x001000000000780b */ /* 0x000fda0003f04200 */
[----:B------:R-:W-:Y:S05]  /*d030*/  @P0 BRA P1, `(.L_x_242) ;  /* 0x0000000000200947 */ /* 0x000fea0000800000 */
[----:B------:R-:W-:Y:S01]  /*d040*/  IMAD.MOV.U32 R8, RZ, RZ, R72 ;  /* 0x000000ffff087224 */ /* 0x000fe200078e0048 */
[----:B------:R-:W-:Y:S01]  /*d050*/  MOV R0, 0xd0a0 ;  /* 0x0000d0a000007802 */ /* 0x000fe20000000f00 */
[----:B------:R-:W-:Y:S02]  /*d060*/  IMAD.MOV.U32 R9, RZ, RZ, R73 ;  /* 0x000000ffff097224 */ /* 0x000fe400078e0049 */
[----:B------:R-:W-:Y:S02]  /*d070*/  IMAD.MOV.U32 R6, RZ, RZ, 0x33fff0aa ;  /* 0x33fff0aaff067424 */ /* 0x000fe400078e00ff */
[----:B------:R-:W-:-:S07]  /*d080*/  IMAD.MOV.U32 R7, RZ, RZ, 0x4020a1c8 ;  /* 0x4020a1c8ff077424 */ /* 0x000fce00078e00ff */
[----:B------:R-:W-:Y:S05]  /*d090*/  CALL.REL.NOINC `($__internal_0_$__cuda_sm20_div_rn_f64_full) ;  /* 0x0000081400b87944 */ /* 0x000fea0003c00000 */
[----:B------:R-:W-:Y:S02]  /*d0a0*/  IMAD.MOV.U32 R20, RZ, RZ, R6 ;  /* 0x000000ffff147224 */ /* 0x000fe400078e0006 */
[----:B------:R-:W-:-:S07]  /*d0b0*/  IMAD.MOV.U32 R21, RZ, RZ, R7 ;  /* 0x000000ffff157224 */ /* 0x000fce00078e0007 */
.L_x_242:
[----:B------:R-:W-:Y:S05]  /*d0c0*/  BSYNC.RECONVERGENT B3 ;  /* 0x0000000000037941 */ /* 0x000fea0003800200 */
.L_x_241:
[----:B------:R-:W-:Y:S01]  /*d0d0*/  DADD R8, -RZ, |R20| ;  /* 0x00000000ff087229 */ /* 0x000fe20000000514 */
[----:B------:R-:W-:Y:S01]  /*d0e0*/  BSSY.RECONVERGENT B1, `(.L_x_243) ;  /* 0x0000006000017945 */ /* 0x000fe20003800200 */
[----:B------:R-:W-:Y:S01]  /*d0f0*/  IMAD.MOV.U32 R6, RZ, RZ, RZ ;  /* 0x000000ffff067224 */ /* 0x000fe200078e00ff */
[----:B------:R-:W-:Y:S01]  /*d100*/  MOV R0, 0xd140 ;  /* 0x0000d14000007802 */ /* 0x000fe20000000f00 */
[----:B------:R-:W-:-:S06]  /*d110*/  IMAD.MOV.U32 R7, RZ, RZ, 0x40000000 ;  /* 0x40000000ff077424 */ /* 0x000fcc00078e00ff */
[----:B------:R-:W-:-:S07]  /*d120*/  IMAD.MOV.U32 R10, RZ, RZ, R8 ;  /* 0x000000ffff0a7224 */ /* 0x000fce00078e0008 */
[----:B------:R-:W-:Y:S05]  /*d130*/  CALL.REL.NOINC `($_Z13distributor_PdPdS_S_iii$__internal_accurate_pow) ;  /* 0x0000082400707944 */ /* 0x000fea0003c00000 */
[----:B------:R-:W-:Y:S05]  /*d140*/  BSYNC.RECONVERGENT B1 ;  /* 0x0000000000017941 */ /* 0x000fea0003800200 */
.L_x_243:
[C---:B------:R-:W-:Y:S01]  /*d150*/  DADD R60, R20.reuse, 2 ;  /* 0x40000000143c7429 */ /* 0x040fe20000000000 */
[----:B------:R-:W-:Y:S01]  /*d160*/  BSSY.RECONVERGENT B1, `(.L_x_244) ;  /* 0x0000011000017945 */ /* 0x000fe20003800200 */
[----:B------:R-:W-:-:S06]  /*d170*/  DSETP.NEU.AND P0, PT, R20, RZ, PT ;  /* 0x000000ff1400722a */ /* 0x000fcc0003f0d000 */
[----:B------:R-:W-:Y:S02]  /*d180*/  FSEL R48, R8, RZ, P0 ;  /* 0x000000ff08307208 */ /* 0x000fe40000000000 */
[----:B------:R-:W-:Y:S02]  /*d190*/  LOP3.LUT R60, R61, 0x7ff00000, RZ, 0xc0, !PT ;  /* 0x7ff000003d3c7812 */ /* 0x000fe400078ec0ff */
[----:B------:R-:W-:Y:S01]  /*d1a0*/  FSEL R49, R11, RZ, P0 ;  /* 0x000000ff0b317208 */ /* 0x000fe20000000000 */
[----:B------:R-:W-:Y:S01]  /*d1b0*/  IMAD.MOV.U32 R6, RZ, RZ, R48 ;  /* 0x000000ffff067224 */ /* 0x000fe200078e0030 */
[----:B------:R-:W-:-:S03]  /*d1c0*/  ISETP.NE.AND P1, PT, R60, 0x7ff00000, PT ;  /* 0x7ff000003c00780c */ /* 0x000fc60003f25270 */
[----:B------:R-:W-:-:S10]  /*d1d0*/  IMAD.MOV.U32 R7, RZ, RZ, R49 ;  /* 0x000000ffff077224 */ /* 0x000fd400078e0031 */
[----:B------:R-:W-:Y:S05]  /*d1e0*/  @P1 BRA `(.L_x_245) ;  /* 0x0000000000201947 */ /* 0x000fea0003800000 */
[----:B------:R-:W-:-:S14]  /*d1f0*/  DSETP.NAN.AND P0, PT, R20, R20, PT ;  /* 0x000000141400722a */ /* 0x000fdc0003f08000 */
[----:B------:R-:W-:Y:S01]  /*d200*/  @P0 DADD R6, R20, 2 ;  /* 0x4000000014060429 */ /* 0x000fe20000000000 */
[----:B------:R-:W-:Y:S10]  /*d210*/  @P0 BRA `(.L_x_245) ;  /* 0x0000000000140947 */ /* 0x000ff40003800000 */
[----:B------:R-:W-:Y:S01]  /*d220*/  DSETP.NEU.AND P0, PT, |R20|, +INF , PT ;  /* 0x7ff000001400742a */ /* 0x000fe20003f0d200 */
[----:B------:R-:W-:Y:S02]  /*d230*/  IMAD.MOV.U32 R6, RZ, RZ, R48 ;  /* 0x000000ffff067224 */ /* 0x000fe400078e0030 */
[----:B------:R-:W-:-:S11]  /*d240*/  IMAD.MOV.U32 R7, RZ, RZ, R49 ;  /* 0x000000ffff077224 */ /* 0x000fd600078e0031 */
[----:B------:R-:W-:Y:S02]  /*d250*/  @!P0 IMAD.MOV.U32 R6, RZ, RZ, 0x0 ;  /* 0x00000000ff068424 */ /* 0x000fe400078e00ff */
[----:B------:R-:W-:-:S07]  /*d260*/  @!P0 IMAD.MOV.U32 R7, RZ, RZ, 0x7ff00000 ;  /* 0x7ff00000ff078424 */ /* 0x000fce00078e00ff */
.L_x_245:
[----:B------:R-:W-:Y:S05]  /*d270*/  BSYNC.RECONVERGENT B1 ;  /* 0x0000000000017941 */ /* 0x000fea0003800200 */
.L_x_244:
[----:B------:R-:W-:Y:S01]  /*d280*/  DADD R30, R6, 1 ;  /* 0x3ff00000061e7429 */ /* 0x000fe20000000000 */
[----:B------:R-:W-:Y:S01]  /*d290*/  IMAD.MOV.U32 R10, RZ, RZ, 0x0 ;  /* 0x00000000ff0a7424 */ /* 0x000fe200078e00ff */
[----:B------:R-:W-:Y:S01]  /*d2a0*/  BSSY.RECONVERGENT B3, `(.L_x_246) ;  /* 0x0000017000037945 */ /* 0x000fe20003800200 */
[----:B------:R-:W-:Y:S01]  /*d2b0*/  IMAD.MOV.U32 R11, RZ, RZ, 0x3fd80000 ;  /* 0x3fd80000ff0b7424 */ /* 0x000fe200078e00ff */
[----:B------:R-:W-:Y:S02]  /*d2c0*/  DSETP.NEU.AND P1, PT, R20, 1, PT ;  /* 0x3ff000001400742a */ /* 0x000fe40003f2d000 */
[----:B------:R-:W0:Y:S04]  /*d2d0*/  MUFU.RSQ64H R7, R31 ;  /* 0x0000001f00077308 */ /* 0x000e280000001c00 */
[----:B------:R-:W-:-:S05]  /*d2e0*/  VIADD R6, R31, 0xfcb00000 ;  /* 0xfcb000001f067836 */ /* 0x000fca0000000000 */
[----:B------:R-:W-:Y:S01]  /*d2f0*/  ISETP.GE.U32.AND P0, PT, R6, 0x7ca00000, PT ;  /* 0x7ca000000600780c */ /* 0x000fe20003f06070 */
[----:B0-----:R-:W-:-:S08]  /*d300*/  DMUL R8, R6, R6 ;  /* 0x0000000606087228 */ /* 0x001fd00000000000 */
[----:B------:R-:W-:-:S08]  /*d310*/  DFMA R8, R30, -R8, 1 ;  /* 0x3ff000001e08742b */ /* 0x000fd00000000808 */
[----:B------:R-:W-:Y:S02]  /*d320*/  DFMA R10, R8, R10, 0.5 ;  /* 0x3fe00000080a742b */ /* 0x000fe4000000000a */
[----:B------:R-:W-:-:S08]  /*d330*/  DMUL R8, R6, R8 ;  /* 0x0000000806087228 */ /* 0x000fd00000000000 */
[----:B------:R-:W-:-:S08]  /*d340*/  DFMA R14, R10, R8, R6 ;  /* 0x000000080a0e722b */ /* 0x000fd00000000006 */
[----:B------:R-:W-:Y:S02]  /*d350*/  DMUL R28, R30, R14 ;  /* 0x0000000e1e1c7228 */ /* 0x000fe40000000000 */
[----:B------:R-:W-:Y:S02]  /*d360*/  VIADD R11, R15, 0xfff00000 ;  /* 0xfff000000f0b7836 */ /* 0x000fe40000000000 */
[----:B------:R-:W-:-:S04]  /*d370*/  IMAD.MOV.U32 R10, RZ, RZ, R14 ;  /* 0x000000ffff0a7224 */ /* 0x000fc800078e000e */
[----:B------:R-:W-:-:S08]  /*d380*/  DFMA R16, R28, -R28, R30 ;  /* 0x8000001c1c10722b */ /* 0x000fd0000000001e */
[----:B------:R-:W-:Y:S01]  /*d390*/  DFMA R8, R16, R10, R28 ;  /* 0x0000000a1008722b */ /* 0x000fe2000000001c */
[----:B------:R-:W-:Y:S10]  /*d3a0*/  @!P0 BRA `(.L_x_247) ;  /* 0x0000000000188947 */ /* 0x000ff40003800000 */
[----:B------:R-:W-:Y:S01]  /*d3b0*/  IMAD.MOV.U32 R10, RZ, RZ, R14 ;  /* 0x000000ffff0a7224 */ /* 0x000fe200078e000e */
[----:B------:R-:W-:Y:S01]  /*d3c0*/  MOV R0, 0xd410 ;  /* 0x0000d41000007802 */ /* 0x000fe20000000f00 */
[----:B------:R-:W-:Y:S02]  /*d3d0*/  IMAD.MOV.U32 R7, RZ, RZ, R31 ;  /* 0x000000ffff077224 */ /* 0x000fe400078e001f */
[----:B------:R-:W-:Y:S02]  /*d3e0*/  IMAD.MOV.U32 R8, RZ, RZ, R16 ;  /* 0x000000ffff087224 */ /* 0x000fe400078e0010 */
[----:B------:R-:W-:-:S07]  /*d3f0*/  IMAD.MOV.U32 R9, RZ, RZ, R17 ;  /* 0x000000ffff097224 */ /* 0x000fce00078e0011 */
[----:B------:R-:W-:Y:S05]  /*d400*/  CALL.REL.NOINC `($__internal_1_$__cuda_sm20_dsqrt_rn_f64_mediumpath_v1) ;  /* 0x0000081800707944 */ /* 0x000fea0003c00000 */
.L_x_247:
[----:B------:R-:W-:Y:S05]  /*d410*/  BSYNC.RECONVERGENT B3 ;  /* 0x0000000000037941 */ /* 0x000fea0003800200 */
.L_x_246:
[----:B------:R-:W-:Y:S01]  /*d420*/  DMUL R8, R8, 1.5 ;  /* 0x3ff8000008087828 */ /* 0x000fe20000000000 */
[----:B------:R-:W-:Y:S01]  /*d430*/  BSSY.RECONVERGENT B1, `(.L_x_248) ;  /* 0x0000009000017945 */ /* 0x000fe20003800200 */
[----:B------:R-:W-:Y:S01]  /*d440*/  IMAD.MOV.U32 R6, RZ, RZ, RZ ;  /* 0x000000ffff067224 */ /* 0x000fe200078e00ff */
[----:B------:R-:W-:Y:S01]  /*d450*/  MOV R0, 0xd4c0 ;  /* 0x0000d4c000007802 */ /* 0x000fe20000000f00 */
[----:B------:R-:W-:-:S06]  /*d460*/  IMAD.MOV.U32 R7, RZ, RZ, 0x40100000 ;  /* 0x40100000ff077424 */ /* 0x000fcc00078e00ff */
[----:B------:R-:W-:Y:S02]  /*d470*/  FSEL R14, R8, -117139152, P1 ;  /* 0xccdf6cda080e7808 */ /* 0x000fe40000800000 */
[----:B------:R-:W-:-:S06]  /*d480*/  FSEL R15, R9, 2.0151648521423339844, P1 ;  /* 0x4000f876090f7808 */ /* 0x000fcc0000800000 */
[----:B------:R-:W-:-:S10]  /*d490*/  DADD R8, -RZ, |R14| ;  /* 0x00000000ff087229 */ /* 0x000fd4000000050e */
[----:B------:R-:W-:-:S07]  /*d4a0*/  IMAD.MOV.U32 R10, RZ, RZ, R8 ;  /* 0x000000ffff0a7224 */ /* 0x000fce00078e0008 */
[----:B------:R-:W-:Y:S05]  /*d4b0*/  CALL.REL.NOINC `($_Z13distributor_PdPdS_S_iii$__internal_accurate_pow) ;  /* 0x0000082000907944 */ /* 0x000fea0003c00000 */
[----:B------:R-:W-:Y:S05]  /*d4c0*/  BSYNC.RECONVERGENT B1 ;  /* 0x0000000000017941 */ /* 0x000fea0003800200 */
.L_x_248:
[C---:B------:R-:W-:Y:S01]  /*d4d0*/  DADD R6, R14.reuse, 4 ;  /* 0x401000000e067429 */ /* 0x040fe20000000000 */
[----:B------:R-:W-:Y:S01]  /*d4e0*/  BSSY.RECONVERGENT B1, `(.L_x_249) ;  /* 0x000000e000017945 */ /* 0x000fe20003800200 */
[C---:B------:R-:W-:Y:S02]  /*d4f0*/  DSETP.NEU.AND P0, PT, R14.reuse, RZ, PT ;  /* 0x000000ff0e00722a */ /* 0x040fe40003f0d000 */
[----:B------:R-:W-:-:S06]  /*d500*/  DSETP.NEU.AND P2, PT, R14, 1, PT ;  /* 0x3ff000000e00742a */ /* 0x000fcc0003f4d000 */
[----:B------:R-:W-:Y:S02]  /*d510*/  LOP3.LUT R6, R7, 0x7ff00000, RZ, 0xc0, !PT ;  /* 0x7ff0000007067812 */ /* 0x000fe400078ec0ff */
[----:B------:R-:W-:Y:S02]  /*d520*/  FSEL R7, R11, RZ, P0 ;  /* 0x000000ff0b077208 */ /* 0x000fe40000000000 */
[----:B------:R-:W-:Y:S02]  /*d530*/  ISETP.NE.AND P1, PT, R6, 0x7ff00000, PT ;  /* 0x7ff000000600780c */ /* 0x000fe40003f25270 */
[----:B------:R-:W-:-:S11]  /*d540*/  FSEL R6, R8, RZ, P0 ;  /* 0x000000ff08067208 */ /* 0x000fd60000000000 */
[----:B------:R-:W-:Y:S05]  /*d550*/  @P1 BRA `(.L_x_250) ;  /* 0x0000000000181947 */ /* 0x000fea0003800000 */
[----:B------:R-:W-:-:S14]  /*d560*/  DSETP.NAN.AND P0, PT, R14, R14, PT ;  /* 0x0000000e0e00722a */ /* 0x000fdc0003f08000 */
[----:B------:R-:W-:Y:S01]  /*d570*/  @P0 DADD R6, R14, 4 ;  /* 0x401000000e060429 */ /* 0x000fe20000000000 */
[----:B------:R-:W-:Y:S10]  /*d580*/  @P0 BRA `(.L_x_250) ;  /* 0x00000000000c0947 */ /* 0x000ff40003800000 */
[----:B------:R-:W-:-:S14]  /*d590*/  DSETP.NEU.AND P0, PT, |R14|, +INF , PT ;  /* 0x7ff000000e00742a */ /* 0x000fdc0003f0d200 */
[----:B------:R-:W-:Y:S02]  /*d5a0*/  @!P0 IMAD.MOV.U32 R6, RZ, RZ, 0x0 ;  /* 0x00000000ff068424 */ /* 0x000fe400078e00ff */
[----:B------:R-:W-:-:S07]  /*d5b0*/  @!P0 IMAD.MOV.U32 R7, RZ, RZ, 0x7ff00000 ;  /* 0x7ff00000ff078424 */ /* 0x000fce00078e00ff */
.L_x_250:
[----:B------:R-:W-:Y:S05]  /*d5c0*/  BSYNC.RECONVERGENT B1 ;  /* 0x0000000000017941 */ /* 0x000fea0003800200 */
.L_x_249:
[----:B------:R-:W-:Y:S01]  /*d5d0*/  FSEL R9, R7, 1.875, P2 ;  /* 0x3ff0000007097808 */ /* 0x000fe20001000000 */
[----:B------:R-:W-:Y:S01]  /*d5e0*/  BSSY.RECONVERGENT B3, `(.L_x_251) ;  /* 0x0000016000037945 */ /* 0x000fe20003800200 */
[----:B------:R-:W-:Y:S01]  /*d5f0*/  FSEL R8, R6, RZ, P2 ;  /* 0x000000ff06087208 */ /* 0x000fe20001000000 */
[----:B------:R-:W-:Y:S01]  /*d600*/  IMAD.MOV.U32 R6, RZ, RZ, 0x1 ;  /* 0x00000001ff067424 */ /* 0x000fe200078e00ff */
[----:B------:R-:W0:Y:S01]  /*d610*/  MUFU.RCP64H R7, R9 ;  /* 0x0000000900077308 */ /* 0x000e220000001800 */
[----:B------:R-:W-:-:S04]  /*d620*/  FSETP.GEU.AND P1, PT, |R23|, 6.5827683646048100446e-37, PT ;  /* 0x036000001700780b */ /* 0x000fc80003f2e200 */
        /* <DEDUP_REMOVED lines=17> */
.L_x_252:
[----:B------:R-:W-:Y:S05]  /*d740*/  BSYNC.RECONVERGENT B3 ;  /* 0x0000000000037941 */ /* 0x000fea0003800200 */
.L_x_251:
[----:B------:R-:W-:Y:S01]  /*d750*/  DADD R8, -RZ, |R2| ;  /* 0x00000000ff087229 */ /* 0x000fe20000000502 */
[----:B------:R-:W-:Y:S01]  /*d760*/  BSSY.RECONVERGENT B1, `(.L_x_253) ;  /* 0x0000007000017945 */ /* 0x000fe20003800200 */
[----:B------:R-:W-:Y:S01]  /*d770*/  DMUL R18, R6, 4 ;  /* 0x4010000006127828 */ /* 0x000fe20000000000 */
[----:B------:R-:W-:Y:S01]  /*d780*/  MOV R0, 0xd7d0 ;  /* 0x0000d7d000007802 */ /* 0x000fe20000000f00 */
[----:B------:R-:W-:Y:S02]  /*d790*/  IMAD.MOV.U32 R6, RZ, RZ, RZ ;  /* 0x000000ffff067224 */ /* 0x000fe400078e00ff */
[----:B------:R-:W-:-:S04]  /*d7a0*/  IMAD.MOV.U32 R7, RZ, RZ, 0x40000000 ;  /* 0x40000000ff077424 */ /* 0x000fc800078e00ff */
[----:B------:R-:W-:-:S07]  /*d7b0*/  IMAD.MOV.U32 R10, RZ, RZ, R8 ;  /* 0x000000ffff0a7224 */ /* 0x000fce00078e0008 */
[----:B------:R-:W-:Y:S05]  /*d7c0*/  CALL.REL.NOINC `($_Z13distributor_PdPdS_S_iii$__internal_accurate_pow) ;  /* 0x0000081c00cc7944 */ /* 0x000fea0003c00000 */
[----:B------:R-:W-:Y:S05]  /*d7d0*/  BSYNC.RECONVERGENT B1 ;  /* 0x0000000000017941 */ /* 0x000fea0003800200 */
.L_x_253:
[C---:B------:R-:W-:Y:S01]  /*d7e0*/  DADD R6, R2.reuse, 2 ;  /* 0x4000000002067429 */ /* 0x040fe20000000000 */
[----:B------:R-:W-:Y:S01]  /*d7f0*/  BSSY.RECONVERGENT B1, `(.L_x_254) ;  /* 0x0000011000017945 */ /* 0x000fe20003800200 */
[C---:B------:R-:W-:Y:S02]  /*d800*/  DSETP.NEU.AND P0, PT, R2.reuse, RZ, PT ;  /* 0x000000ff0200722a */ /* 0x040fe40003f0d000 */
[----:B------:R-:W-:-:S04]  /*d810*/  DSETP.NEU.AND P2, PT, R2, 1, PT ;  /* 0x3ff000000200742a */ /* 0x000fc80003f4d000 */
[----:B------:R-:W-:Y:S02]  /*d820*/  FSEL R14, R8, RZ, P0 ;  /* 0x000000ff080e7208 */ /* 0x000fe40000000000 */
[----:B------:R-:W-:Y:S01]  /*d830*/  LOP3.LUT R0, R7, 0x7ff00000, RZ, 0xc0, !PT ;  /* 0x7ff0000007007812 */ /* 0x000fe200078ec0ff */
[----:B------:R-:W-:Y:S01]  /*d840*/  DADD R6, -RZ, |R64| ;  /* 0x00000000ff067229 */ /* 0x000fe20000000540 */
[----:B------:R-:W-:Y:S02]  /*d850*/  FSEL R15, R11, RZ, P0 ;  /* 0x000000ff0b0f7208 */ /* 0x000fe40000000000 */
[----:B------:R-:W-:-:S07]  /*d860*/  ISETP.NE.AND P1, PT, R0, 0x7ff00000, PT ;  /* 0x7ff000000000780c */ /* 0x000fce0003f25270 */
[----:B------:R-:W-:Y:S02]  /*d870*/  IMAD.MOV.U32 R10, RZ, RZ, R6 ;  /* 0x000000ffff0a7224 */ /* 0x000fe400078e0006 */
[----:B------:R-:W-:-:S04]  /*d880*/  IMAD.MOV.U32 R9, RZ, RZ, R7 ;  /* 0x000000ffff097224 */ /* 0x000fc800078e0007 */
[----:B------:R-:W-:Y:S05]  /*d890*/  @P1 BRA `(.L_x_255) ;  /* 0x0000000000181947 */ /* 0x000fea0003800000 */
[----:B------:R-:W-:-:S14]  /*d8a0*/  DSETP.NAN.AND P0, PT, R2, R2, PT ;  /* 0x000000020200722a */ /* 0x000fdc0003f08000 */
[----:B------:R-:W-:Y:S01]  /*d8b0*/  @P0 DADD R14, R2, 2 ;  /* 0x40000000020e0429 */ /* 0x000fe20000000000 */
[----:B------:R-:W-:Y:S10]  /*d8c0*/  @P0 BRA `(.L_x_255) ;  /* 0x00000000000c0947 */ /* 0x000ff40003800000 */
[----:B------:R-:W-:-:S14]  /*d8d0*/  DSETP.NEU.AND P0, PT, |R2|, +INF , PT ;  /* 0x7ff000000200742a */ /* 0x000fdc0003f0d200 */
[----:B------:R-:W-:Y:S02]  /*d8e0*/  @!P0 IMAD.MOV.U32 R14, RZ, RZ, 0x0 ;  /* 0x00000000ff0e8424 */ /* 0x000fe400078e00ff */
[----:B------:R-:W-:-:S07]  /*d8f0*/  @!P0 IMAD.MOV.U32 R15, RZ, RZ, 0x7ff00000 ;  /* 0x7ff00000ff0f8424 */ /* 0x000fce00078e00ff */
.L_x_255:
[----:B------:R-:W-:Y:S05]  /*d900*/  BSYNC.RECONVERGENT B1 ;  /* 0x0000000000017941 */ /* 0x000fea0003800200 */
.L_x_254:
[----:B------:R-:W-:Y:S01]  /*d910*/  BSSY.RECONVERGENT B1, `(.L_x_256) ;  /* 0x0000007000017945 */ /* 0x000fe20003800200 */
[----:B------:R-:W-:Y:S01]  /*d920*/  FSEL R14, R14, RZ, P2 ;  /* 0x000000ff0e0e7208 */ /* 0x000fe20001000000 */
[----:B------:R-:W-:Y:S01]  /*d930*/  IMAD.MOV.U32 R6, RZ, RZ, RZ ;  /* 0x000000ffff067224 */ /* 0x000fe200078e00ff */
[----:B------:R-:W-:Y:S01]  /*d940*/  FSEL R15, R15, 1.875, P2 ;  /* 0x3ff000000f0f7808 */ /* 0x000fe20001000000 */
[----:B------:R-:W-:Y:S01]  /*d950*/  IMAD.MOV.U32 R7, RZ, RZ, 0x40000000 ;  /* 0x40000000ff077424 */ /* 0x000fe200078e00ff */
[----:B------:R-:W-:-:S07]  /*d960*/  MOV R0, 0xd980 ;  /* 0x0000d98000007802 */ /* 0x000fce0000000f00 */
[----:B------:R-:W-:Y:S05]  /*d970*/  CALL.REL.NOINC `($_Z13distributor_PdPdS_S_iii$__internal_accurate_pow) ;  /* 0x0000081c00607944 */ /* 0x000fea0003c00000 */
[----:B------:R-:W-:Y:S05]  /*d980*/  BSYNC.RECONVERGENT B1 ;  /* 0x0000000000017941 */ /* 0x000fea0003800200 */
.L_x_256:
[C---:B------:R-:W-:Y:S01]  /*d990*/  DADD R62, R64.reuse, 2 ;  /* 0x40000000403e7429 */ /* 0x040fe20000000000 */
[----:B------:R-:W-:Y:S01]  /*d9a0*/  BSSY.RECONVERGENT B1, `(.L_x_257) ;  /* 0x0000014000017945 */ /* 0x000fe20003800200 */
[----:B------:R-:W-:Y:S01]  /*d9b0*/  DSETP.NEU.AND P0, PT, R64, RZ, PT ;  /* 0x000000ff4000722a */ /* 0x000fe20003f0d000 */
[----:B------:R-:W-:Y:S01]  /*d9c0*/  ISETP.NE.AND P2, PT, R60, 0x7ff00000, PT ;  /* 0x7ff000003c00780c */ /* 0x000fe20003f45270 */
[----:B------:R-:W-:-:S04]  /*d9d0*/  IMAD.MOV.U32 R9, RZ, RZ, R49 ;  /* 0x000000ffff097224 */ /* 0x000fc800078e0031 */
[----:B------:R-:W-:Y:S01]  /*d9e0*/  FSEL R56, R8, RZ, P0 ;  /* 0x000000ff08387208 */ /* 0x000fe20000000000 */
[----:B------:R-:W-:Y:S01]  /*d9f0*/  IMAD.MOV.U32 R8, RZ, RZ, R48 ;  /* 0x000000ffff087224 */ /* 0x000fe200078e0030 */
        /* <DEDUP_REMOVED lines=14> */
.L_x_258:
[----:B------:R-:W-:Y:S05]  /*dae0*/  BSYNC.RECONVERGENT B1 ;  /* 0x0000000000017941 */ /* 0x000fea0003800200 */
.L_x_257:
[----:B------:R-:W-:Y:S04]  /*daf0*/  BSSY.RECONVERGENT B1, `(.L_x_259) ;  /* 0x000000a000017945 */ /* 0x000fe80003800200 */
        /* <DEDUP_REMOVED lines=9> */
.L_x_260:
[----:B------:R-:W-:Y:S05]  /*db90*/  BSYNC.RECONVERGENT B1 ;  /* 0x0000000000017941 */ /* 0x000fea0003800200 */
.L_x_259:
[----:B------:R-:W-:Y:S01]  /*dba0*/  DADD R30, R8, 1 ;  /* 0x3ff00000081e7429 */ /* 0x000fe20000000000 */
[----:B------:R-:W-:Y:S01]  /*dbb0*/  IMAD.MOV.U32 R10, RZ, RZ, 0x0 ;  /* 0x00000000ff0a7424 */ /* 0x000fe200078e00ff */
[----:B------:R-:W-:Y:S01]  /*dbc0*/  DSETP.NEU.AND P0, PT, R64, 1, PT ;  /* 0x3ff000004000742a */ /* 0x000fe20003f0d000 */
[----:B------:R-:W-:Y:S01]  /*dbd0*/  IMAD.MOV.U32 R11, RZ, RZ, 0x3fd80000 ;  /* 0x3fd80000ff0b7424 */ /* 0x000fe200078e00ff */
[----:B------:R-:W-:Y:S01]  /*dbe0*/  BSSY.RECONVERGENT B3, `(.L_x_261) ;  /* 0x000001c000037945 */ /* 0x000fe20003800200 */
[----:B------:R-:W-:Y:S01]  /*dbf0*/  DSETP.NEU.AND P1, PT, R20, 1, PT ;  /* 0x3ff000001400742a */ /* 0x000fe20003f2d000 */
[----:B------:R-:W0:Y:S02]  /*dc00*/  MUFU.RSQ64H R27, R31 ;  /* 0x0000001f001b7308 */ /* 0x000e240000001c00 */
[----:B------:R-:W-:Y:S02]  /*dc10*/  FSEL R16, R6, RZ, P0 ;  /* 0x000000ff06107208 */ /* 0x000fe40000000000 */
[----:B------:R-:W-:Y:S01]  /*dc20*/  VIADD R26, R31, 0xfcb00000 ;  /* 0xfcb000001f1a7836 */ /* 0x000fe20000000000 */
[----:B------:R-:W-:-:S04]  /*dc30*/  FSEL R17, R7, 1.875, P0 ;  /* 0x3ff0000007117808 */ /* 0x000fc80000000000 */
[----:B------:R-:W-:Y:S02]  /*dc40*/  ISETP.GE.U32.AND P0, PT, R26, 0x7ca00000, PT ;  /* 0x7ca000001a00780c */ /* 0x000fe40003f06070 */
[----:B------:R-:W-:Y:S02]  /*dc50*/  DADD R16, R14, R16 ;  /* 0x000000000e107229 */ /* 0x000fe40000000010 */
        /* <DEDUP_REMOVED lines=15> */
[----:B------:R-:W-:Y:S02]  /*dd50*/  IMAD.MOV.U32 R9, RZ, RZ, R35 ;  /* 0x000000ffff097224 */ /* 0x000fe400078e0023 */
[----:B------:R-:W-:Y:S02]  /*dd60*/  IMAD.MOV.U32 R28, RZ, RZ, R32 ;  /* 0x000000ffff1c7224 */ /* 0x000fe400078e0020 */
[----:B------:R-:W-:-:S02]  /*dd70*/  IMAD.MOV.U32 R29, RZ, RZ, R33 ;  /* 0x000000ffff1d7224 */ /* 0x000fc400078e0021 */
[----:B------:R-:W-:-:S07]  /*dd80*/  IMAD.MOV.U32 R6, RZ, RZ, R26 ;  /* 0x000000ffff067224 */ /* 0x000fce00078e001a */
[----:B------:R-:W-:Y:S05]  /*dd90*/  CALL.REL.NOINC `($__internal_1_$__cuda_sm20_dsqrt_rn_f64_mediumpath_v1) ;  /* 0x00000810000c7944 */ /* 0x000fea0003c00000 */
.L_x_262:
[----:B------:R-:W-:Y:S05]  /*dda0*/  BSYNC.RECONVERGENT B3 ;  /* 0x0000000000037941 */ /* 0x000fea0003800200 */
.L_x_261:
        /* <DEDUP_REMOVED lines=11> */
.L_x_263:
        /* <DEDUP_REMOVED lines=15> */
.L_x_265:
[----:B------:R-:W-:Y:S05]  /*df50*/  BSYNC.RECONVERGENT B1 ;  /* 0x0000000000017941 */ /* 0x000fea0003800200 */
.L_x_264:
[----:B------:R-:W-:Y:S01]  /*df60*/  FSEL R11, R7, 1.875, P2 ;  /* 0x3ff00000070b7808 */ /* 0x000fe20001000000 */
[----:B------:R-:W-:Y:S01]  /*df70*/  DMUL R16, R16, -2 ;  /* 0xc000000010107828 */ /* 0x000fe20000000000 */
[----:B------:R-:W-:Y:S01]  /*df80*/  FSEL R10, R6, RZ, P2 ;  /* 0x000000ff060a7208 */ /* 0x000fe20001000000 */
[----:B------:R-:W-:Y:S01]  /*df90*/  IMAD.MOV.U32 R6, RZ, RZ, 0x1 ;  /* 0x00000001ff067424 */ /* 0x000fe200078e00ff */
[----:B------:R-:W0:Y:S01]  /*dfa0*/  MUFU.RCP64H R7, R11 ;  /* 0x0000000b00077308 */ /* 0x000e220000001800 */
[----:B------:R-:W-:Y:S06]  /*dfb0*/  BSSY.RECONVERGENT B3, `(.L_x_266) ;  /* 0x0000013000037945 */ /* 0x000fec0003800200 */
[----:B------:R-:W-:Y:S01]  /*dfc0*/  FSETP.GEU.AND P1, PT, |R17|, 6.5827683646048100446e-37, PT ;  /* 0x036000001100780b */ /* 0x000fe20003f2e200 */
        /* <DEDUP_REMOVED lines=17> */
.L_x_267:
[----:B------:R-:W-:Y:S05]  /*e0e0*/  BSYNC.RECONVERGENT B3 ;  /* 0x0000000000037941 */ /* 0x000fea0003800200 */
.L_x_266:
[----:B------:R-:W-:Y:S01]  /*e0f0*/  IMAD.MOV.U32 R8, RZ, RZ, 0x652b82fe ;  /* 0x652b82feff087424 */ /* 0x000fe200078e00ff */
[----:B------:R-:W-:Y:S01]  /*e100*/  UMOV UR4, 0xfefa39ef ;  /* 0xfefa39ef00047882 */ /* 0x000fe20000000000 */
[----:B------:R-:W-:Y:S01]  /*e110*/  IMAD.MOV.U32 R9, RZ, RZ, 0x3ff71547 ;  /* 0x3ff71547ff097424 */ /* 0x000fe200078e00ff */
[----:B------:R-:W-:Y:S01]  /*e120*/  UMOV UR5, 0x3fe62e42 ;  /* 0x3fe62e4200057882 */ /* 0x000fe20000000000 */
[----:B------:R-:W-:Y:S01]  /*e130*/  FSETP.GEU.AND P0, PT, |R7|, 4.1917929649353027344, PT ;  /* 0x4086232b0700780b */ /* 0x000fe20003f0e200 */
[----:B------:R-:W-:Y:S01]  /*e140*/  BSSY.RECONVERGENT B1, `(.L_x_268) ;  /* 0x0000038000017945 */ /* 0x000fe20003800200 */
[----:B------:R-:W-:Y:S02]  /*e150*/  DSETP.GEU.AND P2, PT, R68, R44, PT ;  /* 0x0000002c4400722a */ /* 0x000fe40003f4e000 */
[----:B------:R-:W-:Y:S02]  /*e160*/  DFMA R14, R6, R8, 6.75539944105574400000e+15 ;  /* 0x43380000060e742b */ /* 0x000fe40000000008 */
[----:B------:R-:W-:-:S06]  /*e170*/  DMUL R18, R2, R18 ;  /* 0x0000001202127228 */ /* 0x000fcc0000000000 */
[----:B------:R-:W-:-:S08]  /*e180*/  DADD R8, R14, -6.75539944105574400000e+15 ;  /* 0xc33800000e087429 */ /* 0x000fd00000000000 */
[----:B------:R-:W-:Y:S01]  /*e190*/  DFMA R10, R8, -UR4, R6 ;  /* 0x80000004080a7c2b */ /* 0x000fe20008000006 */
[----:B------:R-:W-:Y:S01]  /*e1a0*/  UMOV UR4, 0x3b39803f ;  /* 0x3b39803f00047882 */ /* 0x000fe20000000000 */
[----:B------:R-:W-:-:S06]  /*e1b0*/  UMOV UR5, 0x3c7abc9e ;  /* 0x3c7abc9e00057882 */ /* 0x000fcc0000000000 */
[----:B------:R-:W-:Y:S01]  /*e1c0*/  DFMA R10, R8, -UR4, R10 ;  /* 0x80000004080a7c2b */ /* 0x000fe2000800000a */
[----:B------:R-:W-:Y:S01]  /*e1d0*/  UMOV UR4, 0x69ce2bdf ;  /* 0x69ce2bdf00047882 */ /* 0x000fe20000000000 */
[----:B------:R-:W-:Y:S01]  /*e1e0*/  IMAD.MOV.U32 R8, RZ, RZ, -0x35dec16 ;  /* 0xfca213eaff087424 */ /* 0x000fe200078e00ff */
[----:B------:R-:W-:Y:S01]  /*e1f0*/  UMOV UR5, 0x3e5ade15 ;  /* 0x3e5ade1500057882 */ /* 0x000fe20000000000 */
[----:B------:R-:W-:-:S06]  /*e200*/  IMAD.MOV.U32 R9, RZ, RZ, 0x3e928af3 ;  /* 0x3e928af3ff097424 */ /* 0x000fcc00078e00ff */
[----:B------:R-:W-:Y:S01]  /*e210*/  DFMA R8, R10, UR4, R8 ;  /* 0x000000040a087c2b */ /* 0x000fe20008000008 */
[----:B------:R-:W-:Y:S01]  /*e220*/  UMOV UR4, 0x62401315 ;  /* 0x6240131500047882 */ /* 0x000fe20000000000 */
[----:B------:R-:W-:-:S06]  /*e230*/  UMOV UR5, 0x3ec71dee ;  /* 0x3ec71dee00057882 */ /* 0x000fcc0000000000 */
[----:B------:R-:W-:Y:S01]  /*e240*/  DFMA R8, R10, R8, UR4 ;  /* 0x000000040a087e2b */ /* 0x000fe20008000008 */
        /* <DEDUP_REMOVED lines=20> */
[----:B------:R-:W-:-:S08]  /*e390*/  DFMA R8, R10, R8, UR4 ;  /* 0x000000040a087e2b */ /* 0x000fd00008000008 */
[----:B------:R-:W-:-:S08]  /*e3a0*/  DFMA R8, R10, R8, 1 ;  /* 0x3ff000000a08742b */ /* 0x000fd00000000008 */
[----:B------:R-:W-:-:S10]  /*e3b0*/  DFMA R8, R10, R8, 1 ;  /* 0x3ff000000a08742b */ /* 0x000fd40000000008 */
[----:B------:R-:W-:Y:S02]  /*e3c0*/  IMAD R81, R14, 0x100000, R9 ;  /* 0x001000000e517824 */ /* 0x000fe400078e0209 */
[----:B------:R-:W-:Y:S01]  /*e3d0*/  IMAD.MOV.U32 R80, RZ, RZ, R8 ;  /* 0x000000ffff507224 */ /* 0x000fe200078e0008 */
[----:B------:R-:W-:Y:S06]  /*e3e0*/  @!P0 BRA `(.L_x_269) ;  /* 0x0000000000348947 */ /* 0x000fec0003800000 */
[----:B------:R-:W-:Y:S01]  /*e3f0*/  FSETP.GEU.AND P1, PT, |R7|, 4.2275390625, PT ;  /* 0x408748000700780b */ /* 0x000fe20003f2e200 */
[C---:B------:R-:W-:Y:S02]  /*e400*/  DADD R10, R6.reuse, +INF ;  /* 0x7ff00000060a7429 */ /* 0x040fe40000000000 */
[----:B------:R-:W-:-:S08]  /*e410*/  DSETP.GEU.AND P0, PT, R6, RZ, PT ;  /* 0x000000ff0600722a */ /* 0x000fd00003f0e000 */
[----:B------:R-:W-:Y:S02]  /*e420*/  FSEL R80, R10, RZ, P0 ;  /* 0x000000ff0a507208 */ /* 0x000fe40000000000 */
[----:B------:R-:W-:Y:S01]  /*e430*/  @!P1 LEA.HI R0, R14, R14, RZ, 0x1 ;  /* 0x0000000e0e009211 */ /* 0x000fe200078f08ff */
[----:B------:R-:W-:Y:S01]  /*e440*/  @!P1 IMAD.MOV.U32 R2, RZ, RZ, R8 ;  /* 0x000000ffff029224 */ /* 0x000fe200078e0008 */
[----:B------:R-:W-:Y:S02]  /*e450*/  FSEL R81, R11, RZ, P0 ;  /* 0x000000ff0b517208 */ /* 0x000fe40000000000 */
[----:B------:R-:W-:-:S05]  /*e460*/  @!P1 SHF.R.S32.HI R3, RZ, 0x1, R0 ;  /* 0x00000001ff039819 */ /* 0x000fca0000011400 */
[----:B------:R-:W-:Y:S02]  /*e470*/  @!P1 IMAD.IADD R6, R14, 0x1, -R3 ;  /* 0x000000010e069824 */ /* 0x000fe400078e0a03 */
[----:B------:R-:W-:-:S03]  /*e480*/  @!P1 IMAD R3, R3, 0x100000, R9 ;  /* 0x0010000003039824 */ /* 0x000fc600078e0209 */
[----:B------:R-:W-:Y:S01]  /*e490*/  @!P1 LEA R7, R6, 0x3ff00000, 0x14 ;  /* 0x3ff0000006079811 */ /* 0x000fe200078ea0ff */
[----:B------:R-:W-:-:S06]  /*e4a0*/  @!P1 IMAD.MOV.U32 R6, RZ, RZ, RZ ;  /* 0x000000ffff069224 */ /* 0x000fcc00078e00ff */
[----:B------:R-:W-:-:S11]  /*e4b0*/  @!P1 DMUL R80, R2, R6 ;  /* 0x0000000602509228 */ /* 0x000fd60000000000 */
.L_x_269:
[----:B------:R-:W-:Y:S05]  /*e4c0*/  BSYNC.RECONVERGENT B1 ;  /* 0x0000000000017941 */ /* 0x000fea0003800200 */
.L_x_268:
[----:B------:R-:W-:Y:S01]  /*e4d0*/  BSSY.RECONVERGENT B3, `(.L_x_270) ;  /* 0x000020a000037945 */ /* 0x000fe20003800200 */
[----:B------:R-:W-:-:S03]  /*e4e0*/  DMUL R80, R18, R80 ;  /* 0x0000005012507228 */ /* 0x000fc60000000000 */
[----:B------:R-:W-:Y:S08]  /*e4f0*/  @P2 BRA `(.L_x_271) ;  /* 0x0000001000102947 */ /* 0x000ff00003800000 */
[----:B------:R-:W0:Y:S01]  /*e500*/  LDCU UR4, c[0x0][0x3a4] ;  /* 0x00007480ff0477ac */ /* 0x000e220008000800 */
[----:B------:R-:W-:Y:S01]  /*e510*/  CS2R R18, SRZ ;  /* 0x0000000000127805 */ /* 0x000fe2000001ff00 */
[----:B0-----:R-:W-:-:S09]  /*e520*/  UISETP.GE.AND UP0, UPT, UR4, 0x1, UPT ;  /* 0x000000010400788c */ /* 0x001fd2000bf06270 */
[----:B------:R-:W-:Y:S05]  /*e530*/  BRA.U !UP0, `(.L_x_272) ;  /* 0x0000000d08f47547 */ /* 0x000fea000b800000 */
        /* <DEDUP_REMOVED lines=8> */
.L_x_286:
        /* <DEDUP_REMOVED lines=22> */
.L_x_275:
        /* <DEDUP_REMOVED lines=46> */
.L_x_277:
[----:B------:R-:W-:Y:S05]  /*ea00*/  BSYNC.RECONVERGENT B1 ;  /* 0x0000000000017941 */ /* 0x000fea0003800200 */
.L_x_276:
        /* <DEDUP_REMOVED lines=11> */
.L_x_279:
[----:B------:R-:W-:Y:S05]  /*eac0*/  BSYNC.RECONVERGENT B5 ;  /* 0x0000000000057941 */ /* 0x000fea0003800200 */
.L_x_278:
        /* <DEDUP_REMOVED lines=21> */
.L_x_280:
        /* <DEDUP_REMOVED lines=30> */
.L_x_283:
[----:B------:R-:W-:-:S11]  /*ee00*/  DADD R8, R2, R16 ;  /* 0x0000000002087229 */ /* 0x000fd60000000010 */
.L_x_282:
[----:B------:R-:W-:Y:S05]  /*ee10*/  BSYNC.RECONVERGENT B1 ;  /* 0x0000000000017941 */ /* 0x000fea0003800200 */
.L_x_281:
        /* <DEDUP_REMOVED lines=24> */
.L_x_285:
[----:B------:R-:W-:Y:S05]  /*efa0*/  BSYNC.RECONVERGENT B5 ;  /* 0x0000000000057941 */ /* 0x000fea0003800200 */
.L_x_284:
[----:B------:R-:W-:Y:S01]  /*efb0*/  ISETP.NE.AND P0, PT, R14, R70, PT ;  /* 0x000000460e00720c */ /* 0x000fe20003f05270 */
[----:B------:R-:W-:-:S12]  /*efc0*/  DFMA R18, R6, R42, R18 ;  /* 0x0000002a0612722b */ /* 0x000fd80000000012 */
[----:B------:R-:W-:Y:S05]  /*efd0*/  @P0 BRA `(.L_x_286) ;  /* 0xfffffff400780947 */ /* 0x000fea000383ffff */
[----:B------:R-:W-:Y:S05]  /*efe0*/  BSYNC.RECONVERGENT B4 ;  /* 0x0000000000047941 */ /* 0x000fea0003800200 */
.L_x_274:
[----:B------:R-:W-:-:S07]  /*eff0*/  IMAD.MOV.U32 R7, RZ, RZ, R70 ;  /* 0x000000ffff077224 */ /* 0x000fce00078e0046 */
.L_x_273:
        /* <DEDUP_REMOVED lines=24> */
.L_x_287:
        /* <DEDUP_REMOVED lines=29> */
.L_x_290:
[----:B------:R-:W-:-:S11]  /*f350*/  DADD R8, R2, R14 ;  /* 0x0000000002087229 */ /* 0x000fd6000000000e */
.L_x_289:
[----:B------:R-:W-:Y:S05]  /*f360*/  BSYNC.RECONVERGENT B1 ;  /* 0x0000000000017941 */ /* 0x000fea0003800200 */
.L_x_288:
        /* <DEDUP_REMOVED lines=24> */
.L_x_292:
[----:B------:R-:W-:Y:S05]  /*f4f0*/  BSYNC.RECONVERGENT B4 ;  /* 0x0000000000047941 */ /* 0x000fea0003800200 */
.L_x_291:
[----:B------:R-:W-:-:S11]  /*f500*/  DFMA R18, R6, R2, R18 ;  /* 0x000000020612722b */ /* 0x000fd60000000012 */
.L_x_272:
[----:B------:R-:W0:Y:S02]  /*f510*/  LDC.64 R2, c[0x0][0x380] ;  /* 0x0000e000ff027b82 */ /* 0x000e240000000a00 */
[----:B0-----:R-:W-:Y:S01]  /*f520*/  DFMA R2, R2, 0.5, -R18 ;  /* 0x3fe000000202782b */ /* 0x001fe20000000812 */
[----:B------:R-:W-:Y:S10]  /*f530*/  BRA `(.L_x_293) ;  /* 0x00000010000c7947 */ /* 0x000ff40003800000 */
.L_x_271:
[----:B------:R-:W0:Y:S01]  /*f540*/  LDCU UR4, c[0x0][0x3a4] ;  /* 0x00007480ff0477ac */ /* 0x000e220008000800 */
[----:B------:R-:W-:Y:S01]  /*f550*/  CS2R R18, SRZ ;  /* 0x0000000000127805 */ /* 0x000fe2000001ff00 */
[----:B0-----:R-:W-:-:S09]  /*f560*/  UISETP.GE.AND UP0, UPT, UR4, 0x1, UPT ;  /* 0x000000010400788c */ /* 0x001fd2000bf06270 */
[----:B------:R-:W-:Y:S05]  /*f570*/  BRA.U !UP0, `(.L_x_294) ;  /* 0x0000000d08f47547 */ /* 0x000fea000b800000 */
        /* <DEDUP_REMOVED lines=8> */
.L_x_308:
        /* <DEDUP_REMOVED lines=22> */
.L_x_297:
        /* <DEDUP_REMOVED lines=46> */
.L_x_299:
[----:B------:R-:W-:Y:S05]  /*fa40*/  BSYNC.RECONVERGENT B1 ;  /* 0x0000000000017941 */ /* 0x000fea0003800200 */
.L_x_298:
        /* <DEDUP_REMOVED lines=11> */
.L_x_301:
[----:B------:R-:W-:Y:S05]  /*fb00*/  BSYNC.RECONVERGENT B5 ;  /* 0x0000000000057941 */ /* 0x000fea0003800200 */
.L_x_300:
        /* <DEDUP_REMOVED lines=21> */
.L_x_302:
        /* <DEDUP_REMOVED lines=30> */
.L_x_305:
[----:B------:R-:W-:-:S11]  /*fe40*/  DADD R8, R2, R16 ;  /* 0x0000000002087229 */ /* 0x000fd60000000010 */
.L_x_304:
[----:B------:R-:W-:Y:S05]  /*fe50*/  BSYNC.RECONVERGENT B1 ;  /* 0x0000000000017941 */ /* 0x000fea0003800200 */
.L_x_303:
        /* <DEDUP_REMOVED lines=24> */
.L_x_307:
[----:B------:R-:W-:Y:S05]  /*ffe0*/  BSYNC.RECONVERGENT B5 ;  /* 0x0000000000057941 */ /* 0x000fea0003800200 */
.L_x_306:
[----:B------:R-:W-:Y:S01]  /*fff0*/  ISETP.NE.AND P0, PT, R14, R70, PT ;  /* 0x000000460e00720c */ /* 0x000fe20003f05270 */
[----:B------:R-:W-:-:S12]  /*10000*/  DFMA R18, R6, R42, R18 ;  /* 0x0000002a0612722b */ /* 0x000fd80000000012 */
[----:B------:R-:W-:Y:S05]  /*10010*/  @P0 BRA `(.L_x_308) ;  /* 0xfffffff400780947 */ /* 0x000fea000383ffff */
[----:B------:R-:W-:Y:S05]  /*10020*/  BSYNC.RECONVERGENT B4 ;  /* 0x0000000000047941 */ /* 0x000fea0003800200 */
.L_x_296:
[----:B------:R-:W-:-:S07]  /*10030*/  IMAD.MOV.U32 R7, RZ, RZ, R70 ;  /* 0x000000ffff077224 */ /* 0x000fce00078e0046 */
.L_x_295:
        /* <DEDUP_REMOVED lines=24> */
.L_x_309:
        /* <DEDUP_REMOVED lines=29> */
.L_x_312:
[----:B------:R-:W-:-:S11]  /*10390*/  DADD R8, R2, R14 ;  /* 0x0000000002087229 */ /* 0x000fd6000000000e */
.L_x_311:
[----:B------:R-:W-:Y:S05]  /*103a0*/  BSYNC.RECONVERGENT B1 ;  /* 0x0000000000017941 */ /* 0x000fea0003800200 */
.L_x_310:
        /* <DEDUP_REMOVED lines=24> */
.L_x_314:
[----:B------:R-:W-:Y:S05]  /*10530*/  BSYNC.RECONVERGENT B4 ;  /* 0x0000000000047941 */ /* 0x000fea0003800200 */
.L_x_313:
[----:B------:R-:W-:-:S11]  /*10540*/  DFMA R18, R6, R2, R18 ;  /* 0x000000020612722b */ /* 0x000fd60000000012 */
.L_x_294:
[----:B------:R-:W0:Y:S02]  /*10550*/  LDC.64 R2, c[0x0][0x380] ;  /* 0x0000e000ff027b82 */ /* 0x000e240000000a00 */
[----:B0-----:R-:W-:-:S11]  /*10560*/  DFMA R2, R2, 0.5, R18 ;  /* 0x3fe000000202782b */ /* 0x001fd60000000012 */
.L_x_293:
[----:B------:R-:W-:Y:S05]  /*10570*/  BSYNC.RECONVERGENT B3 ;  /* 0x0000000000037941 */ /* 0x000fea0003800200 */
.L_x_270:
[----:B------:R-:W-:Y:S01]  /*10580*/  ISETP.NE.AND P0, PT, R60, 0x7ff00000, PT ;  /* 0x7ff000003c00780c */ /* 0x000fe20003f05270 */
[----:B------:R-:W-:Y:S01]  /*10590*/  BSSY.RECONVERGENT B1, `(.L_x_315) ;  /* 0x000000c000017945 */ /* 0x000fe20003800200 */
[----:B------:R-:W-:Y:S02]  /*105a0*/  IMAD.MOV.U32 R6, RZ, RZ, R48 ;  /* 0x000000ffff067224 */ /* 0x000fe400078e0030 */
[----:B------:R-:W-:-:S09]  /*105b0*/  IMAD.MOV.U32 R7, RZ, RZ, R49 ;  /* 0x000000ffff077224 */ /* 0x000fd200078e0031 */
        /* <DEDUP_REMOVED lines=9> */
.L_x_316:
[----:B------:R-:W-:Y:S05]  /*10650*/  BSYNC.RECONVERGENT B1 ;  /* 0x0000000000017941 */ /* 0x000fea0003800200 */
.L_x_315:
[----:B------:R-:W-:Y:S01]  /*10660*/  DADD R30, R6, 1 ;  /* 0x3ff00000061e7429 */ /* 0x000fe20000000000 */
[----:B------:R-:W-:Y:S01]  /*10670*/  IMAD.MOV.U32 R10, RZ, RZ, 0x0 ;  /* 0x00000000ff0a7424 */ /* 0x000fe200078e00ff */
[----:B------:R-:W-:Y:S01]  /*10680*/  BSSY.RECONVERGENT B3, `(.L_x_317) ;  /* 0x0000018000037945 */ /* 0x000fe20003800200 */
[----:B------:R-:W-:Y:S01]  /*10690*/  IMAD.MOV.U32 R11, RZ, RZ, 0x3fd80000 ;  /* 0x3fd80000ff0b7424 */ /* 0x000fe200078e00ff */
[----:B------:R-:W-:Y:S02]  /*106a0*/  DADD R2, -R2, R82 ;  /* 0x0000000002027229 */ /* 0x000fe40000000152 */
[----:B------:R-:W0:Y:S01]  /*106b0*/  MUFU.RSQ64H R7, R31 ;  /* 0x0000001f00077308 */ /* 0x000e220000001c00 */
[----:B------:R-:W-:-:S03]  /*106c0*/  DSETP.NEU.AND P1, PT, R20, 1, PT ;  /* 0x3ff000001400742a */ /* 0x000fc60003f2d000 */
        /* <DEDUP_REMOVED lines=19> */
.L_x_318:
[----:B------:R-:W-:Y:S05]  /*10800*/  BSYNC.RECONVERGENT B3 ;  /* 0x0000000000037941 */ /* 0x000fea0003800200 */
.L_x_317:
        /* <DEDUP_REMOVED lines=11> */
.L_x_319:
        /* <DEDUP_REMOVED lines=15> */
.L_x_321:
[----:B------:R-:W-:Y:S05]  /*109b0*/  BSYNC.RECONVERGENT B1 ;  /* 0x0000000000017941 */ /* 0x000fea0003800200 */
.L_x_320:
        /* <DEDUP_REMOVED lines=23> */
.L_x_323:
[----:B------:R-:W-:Y:S05]  /*10b30*/  BSYNC.RECONVERGENT B3 ;  /* 0x0000000000037941 */ /* 0x000fea0003800200 */
.L_x_322:
        /* <DEDUP_REMOVED lines=9> */
.L_x_324:
[C---:B------:R-:W-:Y:S01]  /*10bd0*/  DADD R6, R2.reuse, 2 ;  /* 0x4000000002067429 */ /* 0x040fe20000000000 */
[----:B------:R-:W-:Y:S01]  /*10be0*/  BSSY.RECONVERGENT B1, `(.L_x_325) ;  /* 0x0000013000017945 */ /* 0x000fe20003800200 */
[----:B------:R-:W-:Y:S01]  /*10bf0*/  DSETP.NEU.AND P1, PT, R2, RZ, PT ;  /* 0x000000ff0200722a */ /* 0x000fe20003f2d000 */
[----:B------:R-:W-:Y:S01]  /*10c00*/  ISETP.NE.AND P3, PT, R62, 0x7ff00000, PT ;  /* 0x7ff000003e00780c */ /* 0x000fe20003f65270 */
[----:B------:R-:W-:Y:S01]  /*10c10*/  IMAD.MOV.U32 R9, RZ, RZ, R49 ;  /* 0x000000ffff097224 */ /* 0x000fe200078e0031 */
[----:B------:R-:W-:-:S03]  /*10c20*/  ISETP.NE.AND P0, PT, R60, 0x7ff00000, PT ;  /* 0x7ff000003c00780c */ /* 0x000fc60003f05270 */
[----:B------:R-:W-:Y:S01]  /*10c30*/  FSEL R14, R8, RZ, P1 ;  /* 0x000000ff080e7208 */ /* 0x000fe20000800000 */
[----:B------:R-:W-:Y:S01]  /*10c40*/  IMAD.MOV.U32 R8, RZ, RZ, R48 ;  /* 0x000000ffff087224 */ /* 0x000fe200078e0030 */
[----:B------:R-:W-:Y:S01]  /*10c50*/  LOP3.LUT R6, R7, 0x7ff00000, RZ, 0xc0, !PT ;  /* 0x7ff0000007067812 */ /* 0x000fe200078ec0ff */
[----:B------:R-:W-:Y:S01]  /*10c60*/  IMAD.MOV.U32 R7, RZ, RZ, R57 ;  /* 0x000000ffff077224 */ /* 0x000fe200078e0039 */
[----:B------:R-:W-:Y:S02]  /*10c70*/  FSEL R15, R11, RZ, P1 ;  /* 0x000000ff0b0f7208 */ /* 0x000fe40000800000 */
[----:B------:R-:W-:Y:S01]  /*10c80*/  ISETP.NE.AND P2, PT, R6, 0x7ff00000, PT ;  /* 0x7ff000000600780c */ /* 0x000fe20003f45270 */
[----:B------:R-:W-:-:S12]  /*10c90*/  IMAD.MOV.U32 R6, RZ, RZ, R56 ;  /* 0x000000ffff067224 */ /* 0x000fd800078e0038 */
[----:B------:R-:W-:Y:S05]  /*10ca0*/  @P2 BRA `(.L_x_326) ;  /* 0x0000000000182947 */ /* 0x000fea0003800000 */
[----:B------:R-:W-:-:S14]  /*10cb0*/  DSETP.NAN.AND P1, PT, R2, R2, PT ;  /* 0x000000020200722a */ /* 0x000fdc0003f28000 */
[----:B------:R-:W-:Y:S01]  /*10cc0*/  @P1 DADD R14, R2, 2 ;  /* 0x40000000020e1429 */ /* 0x000fe20000000000 */
[----:B------:R-:W-:Y:S10]  /*10cd0*/  @P1 BRA `(.L_x_326) ;  /* 0x00000000000c1947 */ /* 0x000ff40003800000 */
[----:B------:R-:W-:-:S14]  /*10ce0*/  DSETP.NEU.AND P1, PT, |R2|, +INF , PT ;  /* 0x7ff000000200742a */ /* 0x000fdc0003f2d200 */
[----:B------:R-:W-:Y:S02]  /*10cf0*/  @!P1 IMAD.MOV.U32 R14, RZ, RZ, 0x0 ;  /* 0x00000000ff0e9424 */ /* 0x000fe400078e00ff */
[----:B------:R-:W-:-:S07]  /*10d00*/  @!P1 IMAD.MOV.U32 R15, RZ, RZ, 0x7ff00000 ;  /* 0x7ff00000ff0f9424 */ /* 0x000fce00078e00ff */
.L_x_326:
[----:B------:R-:W-:Y:S05]  /*10d10*/  BSYNC.RECONVERGENT B1 ;  /* 0x0000000000017941 */ /* 0x000fea0003800200 */
.L_x_325:
        /* <DEDUP_REMOVED lines=10> */
.L_x_328:
[----:B------:R-:W-:Y:S05]  /*10dc0*/  BSYNC.RECONVERGENT B1 ;  /* 0x0000000000017941 */ /* 0x000fea0003800200 */
.L_x_327:
        /* <DEDUP_REMOVED lines=10> */
.L_x_330:
[----:B------:R-:W-:Y:S05]  /*10e70*/  BSYNC.RECONVERGENT B1 ;  /* 0x0000000000017941 */ /* 0x000fea0003800200 */
.L_x_329:
[----:B------:R-:W-:Y:S01]  /*10e80*/  DADD R30, R8, 1 ;  /* 0x3ff00000081e7429 */ /* 0x000fe20000000000 */
[----:B------:R-:W-:Y:S01]  /*10e90*/  IMAD.MOV.U32 R10, RZ, RZ, 0x0 ;  /* 0x00000000ff0a7424 */ /* 0x000fe200078e00ff */
[----:B------:R-:W-:Y:S01]  /*10ea0*/  DSETP.NEU.AND P0, PT, R2, 1, PT ;  /* 0x3ff000000200742a */ /* 0x000fe20003f0d000 */
[----:B------:R-:W-:Y:S01]  /*10eb0*/  IMAD.MOV.U32 R11, RZ, RZ, 0x3fd80000 ;  /* 0x3fd80000ff0b7424 */ /* 0x000fe200078e00ff */
[----:B------:R-:W-:Y:S01]  /*10ec0*/  DSETP.NEU.AND P1, PT, R64, 1, PT ;  /* 0x3ff000004000742a */ /* 0x000fe20003f2d000 */
[----:B------:R-:W-:Y:S01]  /*10ed0*/  BSSY.RECONVERGENT B3, `(.L_x_331) ;  /* 0x000001c000037945 */ /* 0x000fe20003800200 */
[----:B------:R-:W0:Y:S02]  /*10ee0*/  MUFU.RSQ64H R19, R31 ;  /* 0x0000001f00137308 */ /* 0x000e240000001c00 */
[----:B------:R-:W-:Y:S02]  /*10ef0*/  FSEL R14, R14, RZ, P0 ;  /* 0x000000ff0e0e7208 */ /* 0x000fe40000000000 */
[----:B------:R-:W-:Y:S01]  /*10f00*/  VIADD R18, R31, 0xfcb00000 ;  /* 0xfcb000001f127836 */ /* 0x000fe20000000000 */
[----:B------:R-:W-:-:S02]  /*10f10*/  FSEL R15, R15, 1.875, P0 ;  /* 0x3ff000000f0f7808 */ /* 0x000fc40000000000 */
[----:B------:R-:W-:Y:S02]  /*10f20*/  FSEL R2, R6, RZ, P1 ;  /* 0x000000ff06027208 */ /* 0x000fe40000800000 */
[----:B------:R-:W-:Y:S02]  /*10f30*/  ISETP.GE.U32.AND P0, PT, R18, 0x7ca00000, PT ;  /* 0x7ca000001200780c */ /* 0x000fe40003f06070 */
[----:B------:R-:W-:Y:S01]  /*10f40*/  FSEL R3, R7, 1.875, P1 ;  /* 0x3ff0000007037808 */ /* 0x000fe20000800000 */
[----:B------:R-:W-:Y:S02]  /*10f50*/  DSETP.NEU.AND P1, PT, R20, 1, PT ;  /* 0x3ff000001400742a */ /* 0x000fe40003f2d000 */
[----:B0-----:R-:W-:-:S03]  /*10f60*/  DMUL R8, R18, R18 ;  /* 0x0000001212087228 */ /* 0x001fc60000000000 */
[----:B------:R-:W-:-:S05]  /*10f70*/  DADD R14, R14, R2 ;  /* 0x000000000e0e7229 */ /* 0x000fca0000000002 */
        /* <DEDUP_REMOVED lines=15> */
[----:B------:R-:W-:-:S07]  /*11070*/  IMAD.MOV.U32 R6, RZ, RZ, R18 ;  /* 0x000000ffff067224 */ /* 0x000fce00078e0012 */
[----:B------:R-:W-:Y:S05]  /*11080*/  CALL.REL.NOINC `($__internal_1_$__cuda_sm20_dsqrt_rn_f64_mediumpath_v1) ;  /* 0x000007dc00507944 */ /* 0x000fea0003c00000 */
.L_x_332:
[----:B------:R-:W-:Y:S05]  /*11090*/  BSYNC.RECONVERGENT B3 ;  /* 0x0000000000037941 */ /* 0x000fea0003800200 */
.L_x_331:
        /* <DEDUP_REMOVED lines=11> */
.L_x_333:
        /* <DEDUP_REMOVED lines=15> */
.L_x_335:
[----:B------:R-:W-:Y:S05]  /*11240*/  BSYNC.RECONVERGENT B1 ;  /* 0x0000000000017941 */ /* 0x000fea0003800200 */
.L_x_334:
        /* <DEDUP_REMOVED lines=24> */
.L_x_337:
[----:B------:R-:W-:Y:S05]  /*113d0*/  BSYNC.RECONVERGENT B3 ;  /* 0x0000000000037941 */ /* 0x000fea0003800200 */
.L_x_336:
        /* <DEDUP_REMOVED lines=52> */
[----:B------:R-:W-:Y:S02]  /*11720*/  @!P1 LEA.HI R0, R10, R10, RZ, 0x1 ;  /* 0x0000000a0a009211 */ /* 0x000fe400078f08ff */
[----:B------:R-:W-:Y:S02]  /*11730*/  FSEL R67, R9, RZ, P0 ;  /* 0x000000ff09437208 */ /* 0x000fe40000000000 */
[----:B------:R-:W-:-:S05]  /*11740*/  @!P1 SHF.R.S32.HI R7, RZ, 0x1, R0 ;  /* 0x00000001ff079819 */ /* 0x000fca0000011400 */
[----:B------:R-:W-:Y:S02]  /*11750*/  @!P1 IMAD.IADD R6, R10, 0x1, -R7 ;  /* 0x000000010a069824 */ /* 0x000fe400078e0a07 */
[----:B------:R-:W-:-:S03]  /*11760*/  @!P1 IMAD R3, R7, 0x100000, R3 ;  /* 0x0010000007039824 */ /* 0x000fc600078e0203 */
[----:B------:R-:W-:Y:S01]  /*11770*/  @!P1 LEA R7, R6, 0x3ff00000, 0x14 ;  /* 0x3ff0000006079811 */ /* 0x000fe200078ea0ff */
[----:B------:R-:W-:-:S06]  /*11780*/  @!P1 IMAD.MOV.U32 R6, RZ, RZ, RZ ;  /* 0x000000ffff069224 */ /* 0x000fcc00078e00ff */
[----:B------:R-:W-:-:S11]  /*11790*/  @!P1 DMUL R66, R2, R6 ;  /* 0x0000000602429228 */ /* 0x000fd60000000000 */
.L_x_339:
[----:B------:R-:W-:Y:S05]  /*117a0*/  BSYNC.RECONVERGENT B1 ;  /* 0x0000000000017941 */ /* 0x000fea0003800200 */
.L_x_338:
        /* <DEDUP_REMOVED lines=15> */
.L_x_356:
        /* <DEDUP_REMOVED lines=22> */
.L_x_345:
        /* <DEDUP_REMOVED lines=46> */
.L_x_347:
[----:B------:R-:W-:Y:S05]  /*11ce0*/  BSYNC.RECONVERGENT B1 ;  /* 0x0000000000017941 */ /* 0x000fea0003800200 */
.L_x_346:
        /* <DEDUP_REMOVED lines=11> */
.L_x_349:
[----:B------:R-:W-:Y:S05]  /*11da0*/  BSYNC.RECONVERGENT B5 ;  /* 0x0000000000057941 */ /* 0x000fea0003800200 */
.L_x_348:
        /* <DEDUP_REMOVED lines=21> */
.L_x_350:
        /* <DEDUP_REMOVED lines=30> */
.L_x_353:
[----:B------:R-:W-:-:S11]  /*120e0*/  DADD R8, R2, R16 ;  /* 0x0000000002087229 */ /* 0x000fd60000000010 */
.L_x_352:
[----:B------:R-:W-:Y:S05]  /*120f0*/  BSYNC.RECONVERGENT B1 ;  /* 0x0000000000017941 */ /* 0x000fea0003800200 */
.L_x_351:
        /* <DEDUP_REMOVED lines=24> */
.L_x_355:
[----:B------:R-:W-:Y:S05]  /*12280*/  BSYNC.RECONVERGENT B5 ;  /* 0x0000000000057941 */ /* 0x000fea0003800200 */
.L_x_354:
[----:B------:R-:W-:Y:S01]  /*12290*/  ISETP.NE.AND P0, PT, R14, R70, PT ;  /* 0x000000460e00720c */ /* 0x000fe20003f05270 */
[----:B------:R-:W-:-:S12]  /*122a0*/  DFMA R18, R6, R42, R18 ;  /* 0x0000002a0612722b */ /* 0x000fd80000000012 */
[----:B------:R-:W-:Y:S05]  /*122b0*/  @P0 BRA `(.L_x_356) ;  /* 0xfffffff400780947 */ /* 0x000fea000383ffff */
[----:B------:R-:W-:Y:S05]  /*122c0*/  BSYNC.RECONVERGENT B4 ;  /* 0x0000000000047941 */ /* 0x000fea0003800200 */
.L_x_344:
[----:B------:R-:W-:-:S07]  /*122d0*/  IMAD.MOV.U32 R7, RZ, RZ, R70 ;  /* 0x000000ffff077224 */ /* 0x000fce00078e0046 */
.L_x_343:
        /* <DEDUP_REMOVED lines=24> */
.L_x_357:
        /* <DEDUP_REMOVED lines=29> */
.L_x_360:
[----:B------:R-:W-:-:S11]  /*12630*/  DADD R8, R2, R14 ;  /* 0x0000000002087229 */ /* 0x000fd6000000000e */
.L_x_359:
[----:B------:R-:W-:Y:S05]  /*12640*/  BSYNC.RECONVERGENT B1 ;  /* 0x0000000000017941 */ /* 0x000fea0003800200 */
.L_x_358:
        /* <DEDUP_REMOVED lines=24> */
.L_x_362:
[----:B------:R-:W-:Y:S05]  /*127d0*/  BSYNC.RECONVERGENT B4 ;  /* 0x0000000000047941 */ /* 0x000fea0003800200 */
.L_x_361:
[----:B------:R-:W-:-:S11]  /*127e0*/  DFMA R18, R6, R2, R18 ;  /* 0x000000020612722b */ /* 0x000fd60000000012 */
.L_x_342:
[----:B------:R-:W0:Y:S02]  /*127f0*/  LDC.64 R14, c[0x0][0x380] ;  /* 0x0000e000ff0e7b82 */ /* 0x000e240000000a00 */
[----:B0-----:R-:W-:Y:S01]  /*12800*/  DFMA R14, R14, 0.5, -R18 ;  /* 0x3fe000000e0e782b */ /* 0x001fe20000000812 */
[----:B------:R-:W-:Y:S10]  /*12810*/  BRA `(.L_x_363) ;  /* 0x00000010000c7947 */ /* 0x000ff40003800000 */
.L_x_341:
        /* <DEDUP_REMOVED lines=12> */
.L_x_378:
        /* <DEDUP_REMOVED lines=22> */
.L_x_367:
        /* <DEDUP_REMOVED lines=46> */
.L_x_369:
[----:B------:R-:W-:Y:S05]  /*12d20*/  BSYNC.RECONVERGENT B1 ;  /* 0x0000000000017941 */ /* 0x000fea0003800200 */
.L_x_368:
        /* <DEDUP_REMOVED lines=11> */
.L_x_371:
[----:B------:R-:W-:Y:S05]  /*12de0*/  BSYNC.RECONVERGENT B5 ;  /* 0x0000000000057941 */ /* 0x000fea0003800200 */
.L_x_370:
        /* <DEDUP_REMOVED lines=21> */
.L_x_372:
        /* <DEDUP_REMOVED lines=30> */
.L_x_375:
[----:B------:R-:W-:-:S11]  /*13120*/  DADD R8, R2, R16 ;  /* 0x0000000002087229 */ /* 0x000fd60000000010 */
.L_x_374:
[----:B------:R-:W-:Y:S05]  /*13130*/  BSYNC.RECONVERGENT B1 ;  /* 0x0000000000017941 */ /* 0x000fea0003800200 */
.L_x_373:
        /* <DEDUP_REMOVED lines=24> */
.L_x_377:
[----:B------:R-:W-:Y:S05]  /*132c0*/  BSYNC.RECONVERGENT B5 ;  /* 0x0000000000057941 */ /* 0x000fea0003800200 */
.L_x_376:
[----:B------:R-:W-:Y:S01]  /*132d0*/  ISETP.NE.AND P0, PT, R14, R70, PT ;  /* 0x000000460e00720c */ /* 0x000fe20003f05270 */
[----:B------:R-:W-:-:S12]  /*132e0*/  DFMA R18, R6, R42, R18 ;  /* 0x0000002a0612722b */ /* 0x000fd80000000012 */
[----:B------:R-:W-:Y:S05]  /*132f0*/  @P0 BRA `(.L_x_378) ;  /* 0xfffffff400780947 */ /* 0x000fea000383ffff */
[----:B------:R-:W-:Y:S05]  /*13300*/  BSYNC.RECONVERGENT B4 ;  /* 0x0000000000047941 */ /* 0x000fea0003800200 */
.L_x_366:
[----:B------:R-:W-:-:S07]  /*13310*/  IMAD.MOV.U32 R7, RZ, RZ, R70 ;  /* 0x000000ffff077224 */ /* 0x000fce00078e0046 */
.L_x_365:
        /* <DEDUP_REMOVED lines=24> */
.L_x_379:
        /* <DEDUP_REMOVED lines=29> */
.L_x_382:
[----:B------:R-:W-:-:S11]  /*13670*/  DADD R8, R2, R14 ;  /* 0x0000000002087229 */ /* 0x000fd6000000000e */
.L_x_381:
[----:B------:R-:W-:Y:S05]  /*13680*/  BSYNC.RECONVERGENT B1 ;  /* 0x0000000000017941 */ /* 0x000fea0003800200 */
.L_x_380:
        /* <DEDUP_REMOVED lines=24> */
.L_x_384:
[----:B------:R-:W-:Y:S05]  /*13810*/  BSYNC.RECONVERGENT B4 ;  /* 0x0000000000047941 */ /* 0x000fea0003800200 */
.L_x_383:
[----:B------:R-:W-:-:S11]  /*13820*/  DFMA R18, R6, R2, R18 ;  /* 0x000000020612722b */ /* 0x000fd60000000012 */
.L_x_364:
[----:B------:R-:W0:Y:S02]  /*13830*/  LDC.64 R14, c[0x0][0x380] ;  /* 0x0000e000ff0e7b82 */ /* 0x000e240000000a00 */
[----:B0-----:R-:W-:-:S11]  /*13840*/  DFMA R14, R14, 0.5, R18 ;  /* 0x3fe000000e0e782b */ /* 0x001fd60000000012 */
.L_x_363:
[----:B------:R-:W-:Y:S05]  /*13850*/  BSYNC.RECONVERGENT B3 ;  /* 0x0000000000037941 */ /* 0x000fea0003800200 */
.L_x_340:
        /* <DEDUP_REMOVED lines=13> */
.L_x_386:
[----:B------:R-:W-:Y:S05]  /*13930*/  BSYNC.RECONVERGENT B1 ;  /* 0x0000000000017941 */ /* 0x000fea0003800200 */
.L_x_385:
        /* <DEDUP_REMOVED lines=26> */
.L_x_388:
[----:B------:R-:W-:Y:S05]  /*13ae0*/  BSYNC.RECONVERGENT B3 ;  /* 0x0000000000037941 */ /* 0x000fea0003800200 */
.L_x_387:
[----:B------:R-:W-:Y:S01]  /*13af0*/  DMUL R8, R8, 1.5 ;  /* 0x3ff8000008087828 */ /* 0x000fe20000000000 */
[----:B------:R-:W-:Y:S01]  /*13b00*/  IMAD.MOV.U32 R6, RZ, RZ, 0x1 ;  /* 0x00000001ff067424 */ /* 0x000fe200078e00ff */
[----:B------:R-:W-:Y:S08]  /*13b10*/  BSSY.RECONVERGENT B3, `(.L_x_389) ;  /* 0x0000017000037945 */ /* 0x000ff00003800200 */
[----:B------:R-:W-:-:S02]  /*13b20*/  FSEL R3, R9, 2.0151648521423339844, P1 ;  /* 0x4000f87609037808 */ /* 0x000fc40000800000 */
[----:B------:R-:W-:Y:S02]  /*13b30*/  FSEL R2, R8, -117139152, P1 ;  /* 0xccdf6cda08027808 */ /* 0x000fe40000800000 */
[----:B------:R-:W0:Y:S04]  /*13b40*/  MUFU.RCP64H R7, R3 ;  /* 0x0000000300077308 */ /* 0x000e280000001800 */
[----:B0-----:R-:W-:-:S08]  /*13b50*/  DFMA R8, -R2, R6, 1 ;  /* 0x3ff000000208742b */ /* 0x001fd00000000106 */
[----:B------:R-:W-:-:S08]  /*13b60*/  DFMA R8, R8, R8, R8 ;  /* 0x000000080808722b */ /* 0x000fd00000000008 */
[----:B------:R-:W-:-:S08]  /*13b70*/  DFMA R8, R6, R8, R6 ;  /* 0x000000080608722b */ /* 0x000fd00000000006 */
[----:B------:R-:W-:-:S08]  /*13b80*/  DFMA R6, -R2, R8, 1 ;  /* 0x3ff000000206742b */ /* 0x000fd00000000108 */
[----:B------:R-:W-:-:S08]  /*13b90*/  DFMA R6, R8, R6, R8 ;  /* 0x000000060806722b */ /* 0x000fd00000000008 */
[----:B------:R-:W-:-:S08]  /*13ba0*/  DMUL R16, R6, 1.5 ;  /* 0x3ff8000006107828 */ /* 0x000fd00000000000 */
[----:B------:R-:W-:-:S08]  /*13bb0*/  DFMA R8, -R2, R16, 1.5 ;  /* 0x3ff800000208742b */ /* 0x000fd00000000110 */
[----:B------:R-:W-:-:S10]  /*13bc0*/  DFMA R16, R6, R8, R16 ;  /* 0x000000080610722b */ /* 0x000fd40000000010 */
[----:B------:R-:W-:-:S05]  /*13bd0*/  FFMA R0, RZ, R3, R17 ;  /* 0x00000003ff007223 */ /* 0x000fca0000000011 */
[----:B------:R-:W-:-:S13]  /*13be0*/  FSETP.GT.AND P0, PT, |R0|, 1.469367938527859385e-39, PT ;  /* 0x001000000000780b */ /* 0x000fda0003f04200 */
[----:B------:R-:W-:Y:S05]  /*13bf0*/  @P0 BRA `(.L_x_390) ;  /* 0x0000000000200947 */ /* 0x000fea0003800000 */
[----:B------:R-:W-:Y:S01]  /*13c00*/  IMAD.MOV.U32 R6, RZ, RZ, R2 ;  /* 0x000000ffff067224 */ /* 0x000fe200078e0002 */
[----:B------:R-:W-:Y:S01]  /*13c10*/  MOV R0, 0x13c60 ;  /* 0x00013c6000007802 */ /* 0x000fe20000000f00 */
[----:B------:R-:W-:Y:S02]  /*13c20*/  IMAD.MOV.U32 R7, RZ, RZ, R3 ;  /* 0x000000ffff077224 */ /* 0x000fe400078e0003 */
[----:B------:R-:W-:Y:S02]  /*13c30*/  IMAD.MOV.U32 R8, RZ, RZ, RZ ;  /* 0x000000ffff087224 */ /* 0x000fe400078e00ff */
[----:B------:R-:W-:-:S07]  /*13c40*/  IMAD.MOV.U32 R9, RZ, RZ, 0x3ff80000 ;  /* 0x3ff80000ff097424 */ /* 0x000fce00078e00ff */
[----:B------:R-:W-:Y:S05]  /*13c50*/  CALL.REL.NOINC `($__internal_0_$__cuda_sm20_div_rn_f64_full) ;  /* 0x000007a800c87944 */ /* 0x000fea0003c00000 */
[----:B------:R-:W-:Y:S02]  /*13c60*/  IMAD.MOV.U32 R16, RZ, RZ, R6 ;  /* 0x000000ffff107224 */ /* 0x000fe400078e0006 */
[----:B------:R-:W-:-:S07]  /*13c70*/  IMAD.MOV.U32 R17, RZ, RZ, R7 ;  /* 0x000000ffff117224 */ /* 0x000fce00078e0007 */
.L_x_390:
[----:B------:R-:W-:Y:S05]  /*13c80*/  BSYNC.RECONVERGENT B3 ;  /* 0x0000000000037941 */ /* 0x000fea0003800200 */
.L_x_389:
        /* <DEDUP_REMOVED lines=8> */
.L_x_391:
[C---:B------:R-:W-:Y:S01]  /*13d10*/  DADD R6, R16.reuse, 4 ;  /* 0x4010000010067429 */ /* 0x040fe20000000000 */
[----:B------:R-:W-:Y:S01]  /*13d20*/  BSSY.RECONVERGENT B1, `(.L_x_392) ;  /* 0x000000e000017945 */ /* 0x000fe20003800200 */
[----:B------:R-:W-:Y:S02]  /*13d30*/  DSETP.NEU.AND P0, PT, R16, RZ, PT ;  /* 0x000000ff1000722a */ /* 0x000fe40003f0d000 */
[----:B------:R-:W-:-:S06]  /*13d40*/  DADD R18, -RZ, |R14| ;  /* 0x00000000ff127229 */ /* 0x000fcc000000050e */
        /* <DEDUP_REMOVED lines=11> */
.L_x_393:
[----:B------:R-:W-:Y:S05]  /*13e00*/  BSYNC.RECONVERGENT B1 ;  /* 0x0000000000017941 */ /* 0x000fea0003800200 */
.L_x_392:
[----:B------:R-:W-:Y:S01]  /*13e10*/  DADD R6, R6, R6 ;  /* 0x0000000006067229 */ /* 0x000fe20000000006 */
[----:B------:R-:W-:Y:S01]  /*13e20*/  BSSY.RECONVERGENT B1, `(.L_x_394) ;  /* 0x000000a000017945 */ /* 0x000fe20003800200 */
[----:B------:R-:W-:Y:S01]  /*13e30*/  DSETP.NEU.AND P0, PT, R16, 1, PT ;  /* 0x3ff000001000742a */ /* 0x000fe20003f0d000 */
[----:B------:R-:W-:Y:S01]  /*13e40*/  IMAD.MOV.U32 R10, RZ, RZ, R18 ;  /* 0x000000ffff0a7224 */ /* 0x000fe200078e0012 */
[----:B------:R-:W-:Y:S01]  /*13e50*/  MOV R0, 0x13ec0 ;  /* 0x00013ec000007802 */ /* 0x000fe20000000f00 */
[----:B------:R-:W-:-:S05]  /*13e60*/  IMAD.MOV.U32 R9, RZ, RZ, R19 ;  /* 0x000000ffff097224 */ /* 0x000fca00078e0013 */
[----:B------:R-:W-:Y:S01]  /*13e70*/  FSEL R26, R6, RZ, P0 ;  /* 0x000000ff061a7208 */ /* 0x000fe20000000000 */
[----:B------:R-:W-:Y:S01]  /*13e80*/  IMAD.MOV.U32 R6, RZ, RZ, RZ ;  /* 0x000000ffff067224 */ /* 0x000fe200078e00ff */
[----:B------:R-:W-:Y:S01]  /*13e90*/  FSEL R27, R7, 2, P0 ;  /* 0x40000000071b7808 */ /* 0x000fe20000000000 */
[----:B------:R-:W-:-:S07]  /*13ea0*/  IMAD.MOV.U32 R7, RZ, RZ, 0x40000000 ;  /* 0x40000000ff077424 */ /* 0x000fce00078e00ff */
[----:B------:R-:W-:Y:S05]  /*13eb0*/  CALL.REL.NOINC `($_Z13distributor_PdPdS_S_iii$__internal_accurate_pow) ;  /* 0x000007b800107944 */ /* 0x000fea0003c00000 */
[----:B------:R-:W-:Y:S05]  /*13ec0*/  BSYNC.RECONVERGENT B1 ;  /* 0x0000000000017941 */ /* 0x000fea0003800200 */
.L_x_394:
[C---:B------:R-:W-:Y:S01]  /*13ed0*/  DADD R46, R14.reuse, 2 ;  /* 0x400000000e2e7429 */ /* 0x040fe20000000000 */
[----:B------:R-:W-:Y:S01]  /*13ee0*/  BSSY.RECONVERGENT B1, `(.L_x_395) ;  /* 0x0000017000017945 */ /* 0x000fe20003800200 */
[----:B------:R-:W-:Y:S01]  /*13ef0*/  DSETP.NEU.AND P2, PT, R14, RZ, PT ;  /* 0x000000ff0e00722a */ /* 0x000fe20003f4d000 */
[----:B------:R-:W-:Y:S01]  /*13f00*/  ISETP.NE.AND P4, PT, R62, 0x7ff00000, PT ;  /* 0x7ff000003e00780c */ /* 0x000fe20003f85270 */
[----:B------:R-:W-:Y:S01]  /*13f10*/  DSETP.NEU.AND P0, PT, R64, 1, PT ;  /* 0x3ff000004000742a */ /* 0x000fe20003f0d000 */
[----:B------:R-:W-:Y:S01]  /*13f20*/  IMAD.MOV.U32 R9, RZ, RZ, R57 ;  /* 0x000000ffff097224 */ /* 0x000fe200078e0039 */
[----:B------:R-:W-:Y:S02]  /*13f30*/  DSETP.NEU.AND P1, PT, R14, 1, PT ;  /* 0x3ff000000e00742a */ /* 0x000fe40003f2d000 */
[----:B------:R-:W-:Y:S01]  /*13f40*/  FSEL R18, R8, RZ, P2 ;  /* 0x000000ff08127208 */ /* 0x000fe20001000000 */
[----:B------:R-:W-:Y:S01]  /*13f50*/  IMAD.MOV.U32 R8, RZ, RZ, R56 ;  /* 0x000000ffff087224 */ /* 0x000fe200078e0038 */
[----:B------:R-:W-:-:S02]  /*13f60*/  LOP3.LUT R46, R47, 0x7ff00000, RZ, 0xc0, !PT ;  /* 0x7ff000002f2e7812 */ /* 0x000fc400078ec0ff */
[----:B------:R-:W-:Y:S01]  /*13f70*/  FSEL R19, R11, RZ, P2 ;  /* 0x000000ff0b137208 */ /* 0x000fe20001000000 */
[----:B------:R-:W-:Y:S01]  /*13f80*/  DADD R10, -RZ, |R2| ;  /* 0x00000000ff0a7229 */ /* 0x000fe20000000502 */
[----:B------:R-:W-:Y:S01]  /*13f90*/  ISETP.NE.AND P3, PT, R46, 0x7ff00000, PT ;  /* 0x7ff000002e00780c */ /* 0x000fe20003f65270 */
[----:B------:R-:W-:Y:S02]  /*13fa0*/  IMAD.MOV.U32 R6, RZ, RZ, R18 ;  /* 0x000000ffff067224 */ /* 0x000fe400078e0012 */
        /* <DEDUP_REMOVED lines=10> */
.L_x_396:
[----:B------:R-:W-:Y:S05]  /*14050*/  BSYNC.RECONVERGENT B1 ;  /* 0x0000000000017941 */ /* 0x000fea0003800200 */
.L_x_395:
        /* <DEDUP_REMOVED lines=10> */
.L_x_398:
[----:B------:R-:W-:Y:S05]  /*14100*/  BSYNC.RECONVERGENT B1 ;  /* 0x0000000000017941 */ /* 0x000fea0003800200 */
.L_x_397:
[----:B------:R-:W-:Y:S01]  /*14110*/  FSEL R8, R8, RZ, P0 ;  /* 0x000000ff08087208 */ /* 0x000fe20000000000 */
[----:B------:R-:W-:Y:S01]  /*14120*/  BSSY.RECONVERGENT B1, `(.L_x_399) ;  /* 0x000000a000017945 */ /* 0x000fe20003800200 */
[----:B------:R-:W-:Y:S02]  /*14130*/  FSEL R9, R9, 1.875, P0 ;  /* 0x3ff0000009097808 */ /* 0x000fe40000000000 */
[----:B------:R-:W-:Y:S01]  /*14140*/  FSEL R16, R6, RZ, P1 ;  /* 0x000000ff06107208 */ /* 0x000fe20000800000 */
[----:B------:R-:W-:Y:S01]  /*14150*/  IMAD.MOV.U32 R6, RZ, RZ, RZ ;  /* 0x000000ffff067224 */ /* 0x000fe200078e00ff */
[----:B------:R-:W-:Y:S01]  /*14160*/  FSEL R17, R7, 1.875, P1 ;  /* 0x3ff0000007117808 */ /* 0x000fe20000800000 */
[----:B------:R-:W-:Y:S01]  /*14170*/  IMAD.MOV.U32 R7, RZ, RZ, 0x40000000 ;  /* 0x40000000ff077424 */ /* 0x000fe200078e00ff */
[----:B------:R-:W-:-:S04]  /*14180*/  MOV R0, 0x141c0 ;  /* 0x000141c000007802 */ /* 0x000fc80000000f00 */
[----:B------:R-:W-:Y:S01]  /*14190*/  DADD R16, R16, R8 ;  /* 0x0000000010107229 */ /* 0x000fe20000000008 */
[----:B------:R-:W-:-:S10]  /*141a0*/  IMAD.MOV.U32 R9, RZ, RZ, R11 ;  /* 0x000000ffff097224 */ /* 0x000fd400078e000b */
[----:B------:R-:W-:Y:S05]  /*141b0*/  CALL.REL.NOINC `($_Z13distributor_PdPdS_S_iii$__internal_accurate_pow) ;  /* 0x000007b400507944 */ /* 0x000fea0003c00000 */
[----:B------:R-:W-:Y:S05]  /*141c0*/  BSYNC.RECONVERGENT B1 ;  /* 0x0000000000017941 */ /* 0x000fea0003800200 */
.L_x_399:
        /* <DEDUP_REMOVED lines=15> */
.L_x_401:
[----:B------:R-:W-:Y:S05]  /*142c0*/  BSYNC.RECONVERGENT B1 ;  /* 0x0000000000017941 */ /* 0x000fea0003800200 */
.L_x_400:
[----:B------:R-:W-:Y:S01]  /*142d0*/  FSEL R3, R7, 1.875, P2 ;  /* 0x3ff0000007037808 */ /* 0x000fe20001000000 */
[----:B------:R-:W-:Y:S01]  /*142e0*/  BSSY.RECONVERGENT B3, `(.L_x_402) ;  /* 0x0000017000037945 */ /* 0x000fe20003800200 */
[----:B------:R-:W-:Y:S01]  /*142f0*/  FSEL R2, R6, RZ, P2 ;  /* 0x000000ff06027208 */ /* 0x000fe20001000000 */
[----:B------:R-:W-:Y:S01]  /*14300*/  IMAD.MOV.U32 R6, RZ, RZ, 0x1 ;  /* 0x00000001ff067424 */ /* 0x000fe200078e00ff */
[----:B------:R-:W0:Y:S01]  /*14310*/  MUFU.RCP64H R7, R3 ;  /* 0x0000000300077308 */ /* 0x000e220000001800 */
[----:B------:R-:W-:Y:S02]  /*14320*/  FSETP.GEU.AND P2, PT, |R17|, 6.5827683646048100446e-37, PT ;  /* 0x036000001100780b */ /* 0x000fe40003f4e200 */
[----:B------:R-:W-:Y:S02]  /*14330*/  ISETP.NE.AND P0, PT, R46, 0x7ff00000, PT ;  /* 0x7ff000002e00780c */ /* 0x000fe40003f05270 */
        /* <DEDUP_REMOVED lines=17> */
.L_x_403:
[----:B------:R-:W-:Y:S05]  /*14450*/  BSYNC.RECONVERGENT B3 ;  /* 0x0000000000037941 */ /* 0x000fea0003800200 */
.L_x_402:
[----:B------:R-:W0:Y:S01]  /*14460*/  MUFU.RCP64H R3, R59 ;  /* 0x0000003b00037308 */ /* 0x000e220000001800 */
[----:B------:R-:W-:Y:S01]  /*14470*/  IMAD.MOV.U32 R2, RZ, RZ, 0x1 ;  /* 0x00000001ff027424 */ /* 0x000fe200078e00ff */
[----:B------:R-:W-:Y:S01]  /*14480*/  FSETP.GEU.AND P2, PT, |R73|, 6.5827683646048100446e-37, PT ;  /* 0x036000004900780b */ /* 0x000fe20003f4e200 */
[----:B------:R-:W-:Y:S01]  /*14490*/  DADD R6, R6, R6 ;  /* 0x0000000006067229 */ /* 0x000fe20000000006 */
[----:B------:R-:W-:Y:S07]  /*144a0*/  BSSY.RECONVERGENT B3, `(.L_x_404) ;  /* 0x0000015000037945 */ /* 0x000fee0003800200 */
[----:B------:R-:W-:-:S02]  /*144b0*/  DADD R42, -R6, 1 ;  /* 0x3ff00000062a7429 */ /* 0x000fc40000000100 */
        /* <DEDUP_REMOVED lines=19> */
.L_x_405:
[----:B------:R-:W-:Y:S05]  /*145f0*/  BSYNC.RECONVERGENT B3 ;  /* 0x0000000000037941 */ /* 0x000fea0003800200 */
.L_x_404:
[----:B------:R-:W-:Y:S01]  /*14600*/  BSSY.RECONVERGENT B1, `(.L_x_406) ;  /* 0x000000a000017945 */ /* 0x000fe20003800200 */
[----:B------:R-:W-:Y:S02]  /*14610*/  ISETP.NE.AND P1, PT, R62, 0x7ff00000, PT ;  /* 0x7ff000003e00780c */ /* 0x000fe40003f25270 */
[----:B------:R-:W-:Y:S01]  /*14620*/  ISETP.NE.AND P2, PT, R60, 0x7ff00000, PT ;  /* 0x7ff000003c00780c */ /* 0x000fe20003f45270 */
[----:B------:R-:W-:-:S12]  /*14630*/  @P0 BRA `(.L_x_407) ;  /* 0x0000000000180947 */ /* 0x000fd80003800000 */
[----:B------:R-:W-:-:S14]  /*14640*/  DSETP.NAN.AND P0, PT, R14, R14, PT ;  /* 0x0000000e0e00722a */ /* 0x000fdc0003f08000 */
[----:B------:R-:W-:Y:S01]  /*14650*/  @P0 DADD R18, R14, 2 ;  /* 0x400000000e120429 */ /* 0x000fe20000000000 */
[----:B------:R-:W-:Y:S10]  /*14660*/  @P0 BRA `(.L_x_407) ;  /* 0x00000000000c0947 */ /* 0x000ff40003800000 */
[----:B------:R-:W-:-:S14]  /*14670*/  DSETP.NEU.AND P0, PT, |R14|, +INF , PT ;  /* 0x7ff000000e00742a */ /* 0x000fdc0003f0d200 */
[----:B------:R-:W-:Y:S02]  /*14680*/  @!P0 IMAD.MOV.U32 R18, RZ, RZ, 0x0 ;  /* 0x00000000ff128424 */ /* 0x000fe400078e00ff */
[----:B------:R-:W-:-:S07]  /*14690*/  @!P0 IMAD.MOV.U32 R19, RZ, RZ, 0x7ff00000 ;  /* 0x7ff00000ff138424 */ /* 0x000fce00078e00ff */
.L_x_407:
[----:B------:R-:W-:Y:S05]  /*146a0*/  BSYNC.RECONVERGENT B1 ;  /* 0x0000000000017941 */ /* 0x000fea0003800200 */
.L_x_406:
[----:B------:R-:W-:Y:S04]  /*146b0*/  BSSY.RECONVERGENT B1, `(.L_x_408) ;  /* 0x0000008000017945 */ /* 0x000fe80003800200 */
[----:B------:R-:W-:Y:S05]  /*146c0*/  @P1 BRA `(.L_x_409) ;  /* 0x0000000000181947 */ /* 0x000fea0003800000 */
[----:B------:R-:W-:-:S14]  /*146d0*/  DSETP.NAN.AND P0, PT, R64, R64, PT ;  /* 0x000000404000722a */ /* 0x000fdc0003f08000 */
[----:B------:R-:W-:Y:S01]  /*146e0*/  @P0 DADD R56, R64, 2 ;  /* 0x4000000040380429 */ /* 0x000fe20000000000 */
[----:B------:R-:W-:Y:S10]  /*146f0*/  @P0 BRA `(.L_x_409) ;  /* 0x00000000000c0947 */ /* 0x000ff40003800000 */
[----:B------:R-:W-:-:S14]  /*14700*/  DSETP.NEU.AND P0, PT, |R64|, +INF , PT ;  /* 0x7ff000004000742a */ /* 0x000fdc0003f0d200 */
[----:B------:R-:W-:Y:S02]  /*14710*/  @!P0 IMAD.MOV.U32 R56, RZ, RZ, 0x0 ;  /* 0x00000000ff388424 */ /* 0x000fe400078e00ff */
[----:B------:R-:W-:-:S07]  /*14720*/  @!P0 IMAD.MOV.U32 R57, RZ, RZ, 0x7ff00000 ;  /* 0x7ff00000ff398424 */ /* 0x000fce00078e00ff */
.L_x_409:
[----:B------:R-:W-:Y:S05]  /*14730*/  BSYNC.RECONVERGENT B1 ;  /* 0x0000000000017941 */ /* 0x000fea0003800200 */
.L_x_408:
        /* <DEDUP_REMOVED lines=8> */
.L_x_411:
[----:B------:R-:W-:Y:S05]  /*147c0*/  BSYNC.RECONVERGENT B1 ;  /* 0x0000000000017941 */ /* 0x000fea0003800200 */
.L_x_410:
[----:B------:R-:W-:Y:S01]  /*147d0*/  DADD R30, R48, 1 ;  /* 0x3ff00000301e7429 */ /* 0x000fe20000000000 */
[----:B------:R-:W-:Y:S01]  /*147e0*/  IMAD.MOV.U32 R10, RZ, RZ, 0x0 ;  /* 0x00000000ff0a7424 */ /* 0x000fe200078e00ff */
[----:B------:R-:W-:Y:S01]  /*147f0*/  DSETP.NEU.AND P0, PT, R14, 1, PT ;  /* 0x3ff000000e00742a */ /* 0x000fe20003f0d000 */
[----:B------:R-:W-:Y:S01]  /*14800*/  IMAD.MOV.U32 R11, RZ, RZ, 0x3fd80000 ;  /* 0x3fd80000ff0b7424 */ /* 0x000fe200078e00ff */
[----:B------:R-:W-:Y:S01]  /*14810*/  DSETP.NEU.AND P2, PT, R64, 1, PT ;  /* 0x3ff000004000742a */ /* 0x000fe20003f4d000 */
[----:B------:R-:W-:Y:S01]  /*14820*/  BSSY.RECONVERGENT B3, `(.L_x_412) ;  /* 0x000001f000037945 */ /* 0x000fe20003800200 */
[----:B------:R-:W0:Y:S01]  /*14830*/  MUFU.RSQ64H R7, R31 ;  /* 0x0000001f00077308 */ /* 0x000e220000001c00 */
[----:B------:R-:W-:Y:S01]  /*14840*/  DMUL R16, R2, R26 ;  /* 0x0000001a02107228 */ /* 0x000fe20000000000 */
[----:B------:R-:W-:Y:S01]  /*14850*/  FSEL R14, R18, RZ, P0 ;  /* 0x000000ff120e7208 */ /* 0x000fe20000000000 */
[----:B------:R-:W-:Y:S01]  /*14860*/  DSETP.NEU.AND P1, PT, R20, 1, PT ;  /* 0x3ff000001400742a */ /* 0x000fe20003f2d000 */
[----:B------:R-:W-:Y:S01]  /*14870*/  VIADD R6, R31, 0xfcb00000 ;  /* 0xfcb000001f067836 */ /* 0x000fe20000000000 */
[----:B------:R-:W-:-:S02]  /*14880*/  FSEL R15, R19, 1.875, P0 ;  /* 0x3ff00000130f7808 */ /* 0x000fc40000000000 */
[----:B------:R-:W-:Y:S02]  /*14890*/  FSEL R2, R56, RZ, P2 ;  /* 0x000000ff38027208 */ /* 0x000fe40001000000 */
[----:B------:R-:W-:Y:S01]  /*148a0*/  ISETP.GE.U32.AND P0, PT, R6, 0x7ca00000, PT ;  /* 0x7ca000000600780c */ /* 0x000fe20003f06070 */
[----:B------:R-:W-:Y:S01]  /*148b0*/  DMUL R16, R42, R16 ;  /* 0x000000102a107228 */ /* 0x000fe20000000000 */
[----:B------:R-:W-:Y:S01]  /*148c0*/  FSEL R3, R57, 1.875, P2 ;  /* 0x3ff0000039037808 */ /* 0x000fe20001000000 */
[----:B0-----:R-:W-:-:S05]  /*148d0*/  DMUL R8, R6, R6 ;  /* 0x0000000606087228 */ /* 0x001fca0000000000 */
[----:B------:R-:W-:-:S03]  /*148e0*/  DADD R14, R14, R2 ;  /* 0x000000000e0e7229 */ /* 0x000fc60000000002 */
        /* <DEDUP_REMOVED lines=16> */
[----:B------:R-:W-:-:S07]  /*149f0*/  IMAD.MOV.U32 R29, RZ, RZ, R33 ;  /* 0x000000ffff1d7224 */ /* 0x000fce00078e0021 */
[----:B------:R-:W-:Y:S05]  /*14a00*/  CALL.REL.NOINC `($__internal_1_$__cuda_sm20_dsqrt_rn_f64_mediumpath_v1) ;  /* 0x000007a000f07944 */ /* 0x000fea0003c00000 */
.L_x_413:
[----:B------:R-:W-:Y:S05]  /*14a10*/  BSYNC.RECONVERGENT B3 ;  /* 0x0000000000037941 */ /* 0x000fea0003800200 */
.L_x_412:
        /* <DEDUP_REMOVED lines=11> */
.L_x_414:
        /* <DEDUP_REMOVED lines=15> */
.L_x_416:
[----:B------:R-:W-:Y:S05]  /*14bc0*/  BSYNC.RECONVERGENT B1 ;  /* 0x0000000000017941 */ /* 0x000fea0003800200 */
.L_x_415:
        /* <DEDUP_REMOVED lines=24> */
.L_x_418:
[----:B------:R-:W-:Y:S05]  /*14d50*/  BSYNC.RECONVERGENT B3 ;  /* 0x0000000000037941 */ /* 0x000fea0003800200 */
.L_x_417:
[----:B------:R-:W-:Y:S01]  /*14d60*/  IMAD.MOV.U32 R10, RZ, RZ, 0x652b82fe ;  /* 0x652b82feff0a7424 */ /* 0x000fe200078e00ff */
[----:B------:R-:W-:Y:S01]  /*14d70*/  UMOV UR4, 0xfefa39ef ;  /* 0xfefa39ef00047882 */ /* 0x000fe20000000000 */
[----:B------:R-:W-:Y:S01]  /*14d80*/  IMAD.MOV.U32 R11, RZ, RZ, 0x3ff71547 ;  /* 0x3ff71547ff0b7424 */ /* 0x000fe200078e00ff */
[----:B------:R-:W-:Y:S01]  /*14d90*/  UMOV UR5, 0x3fe62e42 ;  /* 0x3fe62e4200057882 */ /* 0x000fe20000000000 */
[----:B------:R-:W-:Y:S01]  /*14da0*/  FSETP.GEU.AND P0, PT, |R7|, 4.1917929649353027344, PT ;  /* 0x4086232b0700780b */ /* 0x000fe20003f0e200 */
[----:B------:R-:W-:Y:S03]  /*14db0*/  BSSY.RECONVERGENT B1, `(.L_x_419) ;  /* 0x0000036000017945 */ /* 0x000fe60003800200 */
[----:B------:R-:W-:-:S08]  /*14dc0*/  DFMA R10, R6, R10, 6.75539944105574400000e+15 ;  /* 0x43380000060a742b */ /* 0x000fd0000000000a */
        /* <DEDUP_REMOVED lines=45> */
[----:B------:R-:W-:Y:S01]  /*150a0*/  FSEL R3, R3, RZ, P0 ;  /* 0x000000ff03037208 */ /* 0x000fe20000000000 */
[----:B------:R-:W-:Y:S01]  /*150b0*/  @!P1 IMAD.MOV.U32 R8, RZ, RZ, RZ ;  /* 0x000000ffff089224 */ /* 0x000fe200078e00ff */
[----:B------:R-:W-:-:S05]  /*150c0*/  @!P1 SHF.R.S32.HI R7, RZ, 0x1, R0 ;  /* 0x00000001ff079819 */ /* 0x000fca0000011400 */
[----:B------:R-:W-:Y:S02]  /*150d0*/  @!P1 IMAD.IADD R10, R10, 0x1, -R7 ;  /* 0x000000010a0a9824 */ /* 0x000fe400078e0a07 */
[----:B------:R-:W-:-:S03]  /*150e0*/  @!P1 IMAD R7, R7, 0x100000, R9 ;  /* 0x0010000007079824 */ /* 0x000fc600078e0209 */
[----:B------:R-:W-:-:S06]  /*150f0*/  @!P1 LEA R9, R10, 0x3ff00000, 0x14 ;  /* 0x3ff000000a099811 */ /* 0x000fcc00078ea0ff */
[----:B------:R-:W-:-:S11]  /*15100*/  @!P1 DMUL R2, R6, R8 ;  /* 0x0000000806029228 */ /* 0x000fd60000000000 */
.L_x_420:
[----:B------:R-:W-:Y:S05]  /*15110*/  BSYNC.RECONVERGENT B1 ;  /* 0x0000000000017941 */ /* 0x000fea0003800200 */
.L_x_419:
[----:B------:R-:W-:Y:S01]  /*15120*/  UMOV UR4, 0x7bc71f63 ;  /* 0x7bc71f6300047882 */ /* 0x000fe20000000000 */
[----:B------:R-:W-:Y:S01]  /*15130*/  UMOV UR5, 0x3fd87db9 ;  /* 0x3fd87db900057882 */ /* 0x000fe20000000000 */
[----:B------:R-:W-:Y:S01]  /*15140*/  DMUL R16, R16, R2 ;  /* 0x0000000210107228 */ /* 0x000fe20000000000 */
[----:B------:R-:W-:Y:S01]  /*15150*/  BSSY.RECONVERGENT B3, `(.L_x_421) ;  /* 0x000021a000037945 */ /* 0x000fe20003800200 */
[----:B------:R-:W-:Y:S02]  /*15160*/  DMUL R90, R66, -UR4 ;  /* 0x80000004425a7c28 */ /* 0x000fe40008000000 */
[----:B------:R-:W-:Y:S02]  /*15170*/  DFMA R66, R24, 0.25, R68 ;  /* 0x3fd000001842782b */ /* 0x000fe40000000044 */
[----:B------:R-:W-:Y:S02]  /*15180*/  DMUL R80, R80, -UR4 ;  /* 0x8000000450507c28 */ /* 0x000fe40008000000 */
[----:B------:R-:W-:-:S02]  /*15190*/  DMUL R16, R16, -UR4 ;  /* 0x8000000410107c28 */ /* 0x000fc40008000000 */
[----:B------:R-:W-:Y:S02]  /*151a0*/  DMUL R100, R24, R76 ;  /* 0x0000004c18647228 */ /* 0x000fe40000000000 */
[----:B------:R-:W-:Y:S02]  /*151b0*/  DSETP.GEU.AND P0, PT, R66, R44, PT ;  /* 0x0000002c4200722a */ /* 0x000fe40003f0e000 */
[C---:B------:R-:W-:Y:S02]  /*151c0*/  DMUL R98, R24.reuse, R78 ;  /* 0x0000004e18627228 */ /* 0x040fe40000000000 */
[C---:B------:R-:W-:Y:S02]  /*151d0*/  DMUL R102, R24.reuse, R74 ;  /* 0x0000004a18667228 */ /* 0x040fe40000000000 */
[C---:B------:R-:W-:Y:S02]  /*151e0*/  DMUL R86, R24.reuse, R80 ;  /* 0x0000005018567228 */ /* 0x040fe40000000000 */
[----:B------:R-:W-:-:S02]  /*151f0*/  DMUL R90, R24, R90 ;  /* 0x0000005a185a7228 */ /* 0x000fc40000000000 */
[----:B------:R-:W-:Y:S02]  /*15200*/  DMUL R88, R24, R16 ;  /* 0x0000001018587228 */ /* 0x000fe40000000000 */
[----:B------:R-:W-:Y:S02]  /*15210*/  DFMA R84, R100, 0.25, R82 ;  /* 0x3fd000006454782b */ /* 0x000fe40000000052 */
[----:B------:R-:W-:Y:S02]  /*15220*/  DFMA R48, R98, 0.25, R64 ;  /* 0x3fd000006230782b */ /* 0x000fe40000000040 */
[----:B------:R-:W-:Y:S02]  /*15230*/  DFMA R62, R102, 0.25, R72 ;  /* 0x3fd00000663e782b */ /* 0x000fe40000000048 */
[----:B------:R-:W-:Y:S02]  /*15240*/  DFMA R96, R86, 0.25, R76 ;  /* 0x3fd000005660782b */ /* 0x000fe4000000004c */
[----:B------:R-:W-:-:S02]  /*15250*/  DFMA R94, R90, 0.25, R78 ;  /* 0x3fd000005a5e782b */ /* 0x000fc4000000004e */
[----:B------:R-:W-:Y:S01]  /*15260*/  DFMA R92, R88, 0.25, R74 ;  /* 0x3fd00000585c782b */ /* 0x000fe2000000004a */
[----:B------:R-:W-:Y:S10]  /*15270*/  @P0 BRA `(.L_x_422) ;  /* 0x0000001000100947 */ /* 0x000ff40003800000 */
        /* <DEDUP_REMOVED lines=12> */
.L_x_437:
        /* <DEDUP_REMOVED lines=22> */
.L_x_426:
        /* <DEDUP_REMOVED lines=46> */
.L_x_428:
[----:B------:R-:W-:Y:S05]  /*15780*/  BSYNC.RECONVERGENT B1 ;  /* 0x0000000000017941 */ /* 0x000fea0003800200 */
.L_x_427:
        /* <DEDUP_REMOVED lines=11> */
.L_x_430:
[----:B------:R-:W-:Y:S05]  /*15840*/  BSYNC.RECONVERGENT B5 ;  /* 0x0000000000057941 */ /* 0x000fea0003800200 */
.L_x_429:
        /* <DEDUP_REMOVED lines=21> */
.L_x_431:
        /* <DEDUP_REMOVED lines=30> */
.L_x_434:
[----:B------:R-:W-:-:S11]  /*15b80*/  DADD R8, R2, R16 ;  /* 0x0000000002087229 */ /* 0x000fd60000000010 */
.L_x_433:
[----:B------:R-:W-:Y:S05]  /*15b90*/  BSYNC.RECONVERGENT B1 ;  /* 0x0000000000017941 */ /* 0x000fea0003800200 */
.L_x_432:
        /* <DEDUP_REMOVED lines=24> */
.L_x_436:
[----:B------:R-:W-:Y:S05]  /*15d20*/  BSYNC.RECONVERGENT B5 ;  /* 0x0000000000057941 */ /* 0x000fea0003800200 */
.L_x_435:
[----:B------:R-:W-:Y:S01]  /*15d30*/  ISETP.NE.AND P0, PT, R14, R70, PT ;  /* 0x000000460e00720c */ /* 0x000fe20003f05270 */
[----:B------:R-:W-:-:S12]  /*15d40*/  DFMA R18, R6, R26, R18 ;  /* 0x0000001a0612722b */ /* 0x000fd80000000012 */
[----:B------:R-:W-:Y:S05]  /*15d50*/  @P0 BRA `(.L_x_437) ;  /* 0xfffffff400780947 */ /* 0x000fea000383ffff */
[----:B------:R-:W-:Y:S05]  /*15d60*/  BSYNC.RECONVERGENT B4 ;  /* 0x0000000000047941 */ /* 0x000fea0003800200 */
.L_x_425:
[----:B------:R-:W-:-:S07]  /*15d70*/  IMAD.MOV.U32 R7, RZ, RZ, R70 ;  /* 0x000000ffff077224 */ /* 0x000fce00078e0046 */
.L_x_424:
        /* <DEDUP_REMOVED lines=24> */
.L_x_438:
        /* <DEDUP_REMOVED lines=29> */
.L_x_441:
[----:B------:R-:W-:-:S11]  /*160d0*/  DADD R8, R2, R14 ;  /* 0x0000000002087229 */ /* 0x000fd6000000000e */
.L_x_440:
[----:B------:R-:W-:Y:S05]  /*160e0*/  BSYNC.RECONVERGENT B1 ;  /* 0x0000000000017941 */ /* 0x000fea0003800200 */
.L_x_439:
        /* <DEDUP_REMOVED lines=24> */
.L_x_443:
[----:B------:R-:W-:Y:S05]  /*16270*/  BSYNC.RECONVERGENT B4 ;  /* 0x0000000000047941 */ /* 0x000fea0003800200 */
.L_x_442:
[----:B------:R-:W-:-:S11]  /*16280*/  DFMA R18, R6, R2, R18 ;  /* 0x000000020612722b */ /* 0x000fd60000000012 */
.L_x_423:
[----:B------:R-:W0:Y:S02]  /*16290*/  LDC.64 R2, c[0x0][0x380] ;  /* 0x0000e000ff027b82 */ /* 0x000e240000000a00 */
[----:B0-----:R-:W-:Y:S01]  /*162a0*/  DFMA R2, R2, 0.5, -R18 ;  /* 0x3fe000000202782b */ /* 0x001fe20000000812 */
[----:B------:R-:W-:Y:S10]  /*162b0*/  BRA `(.L_x_444) ;  /* 0x00000010000c7947 */ /* 0x000ff40003800000 */
.L_x_422:
        /* <DEDUP_REMOVED lines=12> */
.L_x_459:
        /* <DEDUP_REMOVED lines=22> */
.L_x_448:
        /* <DEDUP_REMOVED lines=46> */
.L_x_450:
[----:B------:R-:W-:Y:S05]  /*167c0*/  BSYNC.RECONVERGENT B1 ;  /* 0x0000000000017941 */ /* 0x000fea0003800200 */
.L_x_449:
        /* <DEDUP_REMOVED lines=11> */
.L_x_452:
[----:B------:R-:W-:Y:S05]  /*16880*/  BSYNC.RECONVERGENT B5 ;  /* 0x0000000000057941 */ /* 0x000fea0003800200 */
.L_x_451:
        /* <DEDUP_REMOVED lines=21> */
.L_x_453:
        /* <DEDUP_REMOVED lines=30> */
.L_x_456:
[----:B------:R-:W-:-:S11]  /*16bc0*/  DADD R8, R2, R16 ;  /* 0x0000000002087229 */ /* 0x000fd60000000010 */
.L_x_455:
[----:B------:R-:W-:Y:S05]  /*16bd0*/  BSYNC.RECONVERGENT B1 ;  /* 0x0000000000017941 */ /* 0x000fea0003800200 */
.L_x_454:
        /* <DEDUP_REMOVED lines=24> */
.L_x_458:
[----:B------:R-:W-:Y:S05]  /*16d60*/  BSYNC.RECONVERGENT B5 ;  /* 0x0000000000057941 */ /* 0x000fea0003800200 */
.L_x_457:
[----:B------:R-:W-:Y:S01]  /*16d70*/  ISETP.NE.AND P0, PT, R14, R70, PT ;  /* 0x000000460e00720c */ /* 0x000fe20003f05270 */
[----:B------:R-:W-:-:S12]  /*16d80*/  DFMA R18, R6, R26, R18 ;  /* 0x0000001a0612722b */ /* 0x000fd80000000012 */
[----:B------:R-:W-:Y:S05]  /*16d90*/  @P0 BRA `(.L_x_459) ;  /* 0xfffffff400780947 */ /* 0x000fea000383ffff */
[----:B------:R-:W-:Y:S05]  /*16da0*/  BSYNC.RECONVERGENT B4 ;  /* 0x0000000000047941 */ /* 0x000fea0003800200 */
.L_x_447:
[----:B------:R-:W-:-:S07]  /*16db0*/  IMAD.MOV.U32 R7, RZ, RZ, R70 ;  /* 0x000000ffff077224 */ /* 0x000fce00078e0046 */
.L_x_446:
        /* <DEDUP_REMOVED lines=24> */
.L_x_460:
        /* <DEDUP_REMOVED lines=29> */
.L_x_463:
[----:B------:R-:W-:-:S11]  /*17110*/  DADD R8, R2, R14 ;  /* 0x0000000002087229 */ /* 0x000fd6000000000e */
.L_x_462:
[----:B------:R-:W-:Y:S05]  /*17120*/  BSYNC.RECONVERGENT B1 ;  /* 0x0000000000017941 */ /* 0x000fea0003800200 */
.L_x_461:
        /* <DEDUP_REMOVED lines=24> */
.L_x_465:
[----:B------:R-:W-:Y:S05]  /*172b0*/  BSYNC.RECONVERGENT B4 ;  /* 0x0000000000047941 */ /* 0x000fea0003800200 */
.L_x_464:
[----:B------:R-:W-:-:S11]  /*172c0*/  DFMA R18, R6, R2, R18 ;  /* 0x000000020612722b */ /* 0x000fd60000000012 */
.L_x_445:
[----:B------:R-:W0:Y:S02]  /*172d0*/  LDC.64 R2, c[0x0][0x380] ;  /* 0x0000e000ff027b82 */ /* 0x000e240000000a00 */
[----:B0-----:R-:W-:-:S11]  /*172e0*/  DFMA R2, R2, 0.5, R18 ;  /* 0x3fe000000202782b */ /* 0x001fd60000000012 */
.L_x_444:
[----:B------:R-:W-:Y:S05]  /*172f0*/  BSYNC.RECONVERGENT B3 ;  /* 0x0000000000037941 */ /* 0x000fea0003800200 */
.L_x_421:
[----:B------:R-:W0:Y:S01]  /*17300*/  MUFU.RCP64H R7, 8.31597900390625 ;  /* 0x4020a1c800077908 */ /* 0x000e220000001800 */
[----:B------:R-:W-:Y:S01]  /*17310*/  IMAD.MOV.U32 R8, RZ, RZ, 0x33fff0aa ;  /* 0x33fff0aaff087424 */ /* 0x000fe200078e00ff */
[----:B------:R-:W-:Y:S01]  /*17320*/  FSETP.GEU.AND P1, PT, |R63|, 6.5827683646048100446e-37, PT ;  /* 0x036000003f00780b */ /* 0x000fe20003f2e200 */
[----:B------:R-:W-:Y:S01]  /*17330*/  IMAD.MOV.U32 R9, RZ, RZ, 0x4020a1c8 ;  /* 0x4020a1c8ff097424 */ /* 0x000fe200078e00ff */
[----:B------:R-:W-:Y:S01]  /*17340*/  BSSY.RECONVERGENT B3, `(.L_x_466) ;  /* 0x0000016000037945 */ /* 0x000fe20003800200 */
[----:B------:R-:W-:Y:S01]  /*17350*/  IMAD.MOV.U32 R6, RZ, RZ, 0x1 ;  /* 0x00000001ff067424 */ /* 0x000fe200078e00ff */
[----:B------:R-:W-:-:S05]  /*17360*/  DADD R2, R84, -R2 ;  /* 0x0000000054027229 */ /* 0x000fca0000000802 */
        /* <DEDUP_REMOVED lines=19> */
.L_x_467:
[----:B------:R-:W-:Y:S05]  /*174a0*/  BSYNC.RECONVERGENT B3 ;  /* 0x0000000000037941 */ /* 0x000fea0003800200 */
.L_x_466:
        /* <DEDUP_REMOVED lines=8> */
.L_x_468:
        /* <DEDUP_REMOVED lines=18> */
.L_x_470:
[----:B------:R-:W-:Y:S05]  /*17650*/  BSYNC.RECONVERGENT B1 ;  /* 0x0000000000017941 */ /* 0x000fea0003800200 */
.L_x_469:
        /* <DEDUP_REMOVED lines=25> */
.L_x_472:
[----:B------:R-:W-:Y:S05]  /*177f0*/  BSYNC.RECONVERGENT B3 ;  /* 0x0000000000037941 */ /* 0x000fea0003800200 */
.L_x_471:
        /* <DEDUP_REMOVED lines=11> */
.L_x_473:
        /* <DEDUP_REMOVED lines=15> */
.L_x_475:
[----:B------:R-:W-:Y:S05]  /*179a0*/  BSYNC.RECONVERGENT B1 ;  /* 0x0000000000017941 */ /* 0x000fea0003800200 */
.L_x_474:
        /* <DEDUP_REMOVED lines=23> */
.L_x_477:
[----:B------:R-:W-:Y:S05]  /*17b20*/  BSYNC.RECONVERGENT B3 ;  /* 0x0000000000037941 */ /* 0x000fea0003800200 */
.L_x_476:
        /* <DEDUP_REMOVED lines=9> */
.L_x_478:
        /* <DEDUP_REMOVED lines=18> */
.L_x_480:
[----:B------:R-:W-:Y:S05]  /*17ce0*/  BSYNC.RECONVERGENT B1 ;  /* 0x0000000000017941 */ /* 0x000fea0003800200 */
.L_x_479:
        /* <DEDUP_REMOVED lines=8> */
.L_x_481:
        /* <DEDUP_REMOVED lines=21> */
.L_x_483:
[----:B------:R-:W-:Y:S05]  /*17ec0*/  BSYNC.RECONVERGENT B1 ;  /* 0x0000000000017941 */ /* 0x000fea0003800200 */
.L_x_482:
        /* <DEDUP_REMOVED lines=10> */
.L_x_485:
[----:B------:R-:W-:Y:S05]  /*17f70*/  BSYNC.RECONVERGENT B1 ;  /* 0x0000000000017941 */ /* 0x000fea0003800200 */
.L_x_484:
        /* <DEDUP_REMOVED lines=32> */
.L_x_487:
[----:B------:R-:W-:Y:S05]  /*18180*/  BSYNC.RECONVERGENT B3 ;  /* 0x0000000000037941 */ /* 0x000fea0003800200 */
.L_x_486:
        /* <DEDUP_REMOVED lines=11> */
.L_x_488:
        /* <DEDUP_REMOVED lines=15> */
.L_x_490:
[----:B------:R-:W-:Y:S05]  /*18330*/  BSYNC.RECONVERGENT B1 ;  /* 0x0000000000017941 */ /* 0x000fea0003800200 */
.L_x_489:
        /* <DEDUP_REMOVED lines=24> */
.L_x_492:
[----:B------:R-:W-:Y:S05]  /*184c0*/  BSYNC.RECONVERGENT B3 ;  /* 0x0000000000037941 */ /* 0x000fea0003800200 */
.L_x_491:
        /* <DEDUP_REMOVED lines=61> */
.L_x_494:
[----:B------:R-:W-:Y:S05]  /*188a0*/  BSYNC.RECONVERGENT B1 ;  /* 0x0000000000017941 */ /* 0x000fea0003800200 */
.L_x_493:
        /* <DEDUP_REMOVED lines=15> */
.L_x_511:
        /* <DEDUP_REMOVED lines=22> */
.L_x_500:
        /* <DEDUP_REMOVED lines=46> */
.L_x_502:
[----:B------:R-:W-:Y:S05]  /*18de0*/  BSYNC.RECONVERGENT B1 ;  /* 0x0000000000017941 */ /* 0x000fea0003800200 */
.L_x_501:
        /* <DEDUP_REMOVED lines=11> */
.L_x_504:
[----:B------:R-:W-:Y:S05]  /*18ea0*/  BSYNC.RECONVERGENT B5 ;  /* 0x0000000000057941 */ /* 0x000fea0003800200 */
.L_x_503:
        /* <DEDUP_REMOVED lines=21> */
.L_x_505:
        /* <DEDUP_REMOVED lines=30> */
.L_x_508:
[----:B------:R-:W-:-:S11]  /*191e0*/  DADD R8, R2, R16 ;  /* 0x0000000002087229 */ /* 0x000fd60000000010 */
.L_x_507:
[----:B------:R-:W-:Y:S05]  /*191f0*/  BSYNC.RECONVERGENT B1 ;  /* 0x0000000000017941 */ /* 0x000fea0003800200 */
.L_x_506:
        /* <DEDUP_REMOVED lines=24> */
.L_x_510:
[----:B------:R-:W-:Y:S05]  /*19380*/  BSYNC.RECONVERGENT B5 ;  /* 0x0000000000057941 */ /* 0x000fea0003800200 */
.L_x_509:
[----:B------:R-:W-:Y:S01]  /*19390*/  ISETP.NE.AND P0, PT, R14, R70, PT ;  /* 0x000000460e00720c */ /* 0x000fe20003f05270 */
[----:B------:R-:W-:-:S12]  /*193a0*/  DFMA R18, R6, R42, R18 ;  /* 0x0000002a0612722b */ /* 0x000fd80000000012 */
[----:B------:R-:W-:Y:S05]  /*193b0*/  @P0 BRA `(.L_x_511) ;  /* 0xfffffff400780947 */ /* 0x000fea000383ffff */
[----:B------:R-:W-:Y:S05]  /*193c0*/  BSYNC.RECONVERGENT B4 ;  /* 0x0000000000047941 */ /* 0x000fea0003800200 */
.L_x_499:
[----:B------:R-:W-:-:S07]  /*193d0*/  IMAD.MOV.U32 R7, RZ, RZ, R70 ;  /* 0x000000ffff077224 */ /* 0x000fce00078e0046 */
.L_x_498:
        /* <DEDUP_REMOVED lines=24> */
.L_x_512:
        /* <DEDUP_REMOVED lines=29> */
.L_x_515:
[----:B------:R-:W-:-:S11]  /*19730*/  DADD R8, R2, R14 ;  /* 0x0000000002087229 */ /* 0x000fd6000000000e */
.L_x_514:
[----:B------:R-:W-:Y:S05]  /*19740*/  BSYNC.RECONVERGENT B1 ;  /* 0x0000000000017941 */ /* 0x000fea0003800200 */
.L_x_513:
        /* <DEDUP_REMOVED lines=24> */
.L_x_517:
[----:B------:R-:W-:Y:S05]  /*198d0*/  BSYNC.RECONVERGENT B4 ;  /* 0x0000000000047941 */ /* 0x000fea0003800200 */
.L_x_516:
[----:B------:R-:W-:-:S11]  /*198e0*/  DFMA R18, R6, R2, R18 ;  /* 0x000000020612722b */ /* 0x000fd60000000012 */
.L_x_497:
[----:B------:R-:W0:Y:S02]  /*198f0*/  LDC.64 R2, c[0x0][0x380] ;  /* 0x0000e000ff027b82 */ /* 0x000e240000000a00 */
[----:B0-----:R-:W-:Y:S01]  /*19900*/  DFMA R2, R2, 0.5, -R18 ;  /* 0x3fe000000202782b */ /* 0x001fe20000000812 */
[----:B------:R-:W-:Y:S10]  /*19910*/  BRA `(.L_x_518) ;  /* 0x00000010000c7947 */ /* 0x000ff40003800000 */
.L_x_496:
        /* <DEDUP_REMOVED lines=12> */
.L_x_533:
        /* <DEDUP_REMOVED lines=22> */
.L_x_522:
        /* <DEDUP_REMOVED lines=46> */
.L_x_524:
[----:B------:R-:W-:Y:S05]  /*19e20*/  BSYNC.RECONVERGENT B1 ;  /* 0x0000000000017941 */ /* 0x000fea0003800200 */
.L_x_523:
        /* <DEDUP_REMOVED lines=11> */
.L_x_526:
[----:B------:R-:W-:Y:S05]  /*19ee0*/  BSYNC.RECONVERGENT B5 ;  /* 0x0000000000057941 */ /* 0x000fea0003800200 */
.L_x_525:
        /* <DEDUP_REMOVED lines=21> */
.L_x_527:
        /* <DEDUP_REMOVED lines=30> */
.L_x_530:
[----:B------:R-:W-:-:S11]  /*1a220*/  DADD R8, R2, R16 ;  /* 0x0000000002087229 */ /* 0x000fd60000000010 */
.L_x_529:
[----:B------:R-:W-:Y:S05]  /*1a230*/  BSYNC.RECONVERGENT B1 ;  /* 0x0000000000017941 */ /* 0x000fea0003800200 */
.L_x_528:
        /* <DEDUP_REMOVED lines=24> */
.L_x_532:
[----:B------:R-:W-:Y:S05]  /*1a3c0*/  BSYNC.RECONVERGENT B5 ;  /* 0x0000000000057941 */ /* 0x000fea0003800200 */
.L_x_531:
[----:B------:R-:W-:Y:S01]  /*1a3d0*/  ISETP.NE.AND P0, PT, R14, R70, PT ;  /* 0x000000460e00720c */ /* 0x000fe20003f05270 */
[----:B------:R-:W-:-:S12]  /*1a3e0*/  DFMA R18, R6, R42, R18 ;  /* 0x0000002a0612722b */ /* 0x000fd80000000012 */
[----:B------:R-:W-:Y:S05]  /*1a3f0*/  @P0 BRA `(.L_x_533) ;  /* 0xfffffff400780947 */ /* 0x000fea000383ffff */
[----:B------:R-:W-:Y:S05]  /*1a400*/  BSYNC.RECONVERGENT B4 ;  /* 0x0000000000047941 */ /* 0x000fea0003800200 */
.L_x_521:
[----:B------:R-:W-:-:S07]  /*1a410*/  IMAD.MOV.U32 R7, RZ, RZ, R70 ;  /* 0x000000ffff077224 */ /* 0x000fce00078e0046 */
.L_x_520:
        /* <DEDUP_REMOVED lines=24> */
.L_x_534:
        /* <DEDUP_REMOVED lines=29> */
.L_x_537:
[----:B------:R-:W-:-:S11]  /*1a770*/  DADD R8, R2, R14 ;  /* 0x0000000002087229 */ /* 0x000fd6000000000e */
.L_x_536:
[----:B------:R-:W-:Y:S05]  /*1a780*/  BSYNC.RECONVERGENT B1 ;  /* 0x0000000000017941 */ /* 0x000fea0003800200 */
.L_x_535:
        /* <DEDUP_REMOVED lines=24> */
.L_x_539:
[----:B------:R-:W-:Y:S05]  /*1a910*/  BSYNC.RECONVERGENT B4 ;  /* 0x0000000000047941 */ /* 0x000fea0003800200 */
.L_x_538:
[----:B------:R-:W-:-:S11]  /*1a920*/  DFMA R18, R6, R2, R18 ;  /* 0x000000020612722b */ /* 0x000fd60000000012 */
.L_x_519:
[----:B------:R-:W0:Y:S02]  /*1a930*/  LDC.64 R2, c[0x0][0x380] ;  /* 0x0000e000ff027b82 */ /* 0x000e240000000a00 */
[----:B0-----:R-:W-:-:S11]  /*1a940*/  DFMA R2, R2, 0.5, R18 ;  /* 0x3fe000000202782b */ /* 0x001fd60000000012 */
.L_x_518:
[----:B------:R-:W-:Y:S05]  /*1a950*/  BSYNC.RECONVERGENT B3 ;  /* 0x0000000000037941 */ /* 0x000fea0003800200 */
.L_x_495:
        /* <DEDUP_REMOVED lines=13> */
.L_x_541:
[----:B------:R-:W-:Y:S05]  /*1aa30*/  BSYNC.RECONVERGENT B1 ;  /* 0x0000000000017941 */ /* 0x000fea0003800200 */
.L_x_540:
[----:B------:R-:W-:Y:S01]  /*1aa40*/  DADD R30, R6, 1 ;  /* 0x3ff00000061e7429 */ /* 0x000fe20000000000 */
[----:B------:R-:W-:Y:S01]  /*1aa50*/  IMAD.MOV.U32 R10, RZ, RZ, 0x0 ;  /* 0x00000000ff0a7424 */ /* 0x000fe200078e00ff */
[----:B------:R-:W-:Y:S01]  /*1aa60*/  BSSY.RECONVERGENT B3, `(.L_x_542) ;  /* 0x0000018000037945 */ /* 0x000fe20003800200 */
[----:B------:R-:W-:Y:S01]  /*1aa70*/  IMAD.MOV.U32 R11, RZ, RZ, 0x3fd80000 ;  /* 0x3fd80000ff0b7424 */ /* 0x000fe200078e00ff */
[----:B------:R-:W-:Y:S02]  /*1aa80*/  DADD R2, R84, -R2 ;  /* 0x0000000054027229 */ /* 0x000fe40000000802 */
        /* <DEDUP_REMOVED lines=21> */
.L_x_543:
[----:B------:R-:W-:Y:S05]  /*1abe0*/  BSYNC.RECONVERGENT B3 ;  /* 0x0000000000037941 */ /* 0x000fea0003800200 */
.L_x_542:
        /* <DEDUP_REMOVED lines=11> */
.L_x_544:
        /* <DEDUP_REMOVED lines=15> */
.L_x_546:
[----:B------:R-:W-:Y:S05]  /*1ad90*/  BSYNC.RECONVERGENT B1 ;  /* 0x0000000000017941 */ /* 0x000fea0003800200 */
.L_x_545:
        /* <DEDUP_REMOVED lines=23> */
.L_x_548:
[----:B------:R-:W-:Y:S05]  /*1af10*/  BSYNC.RECONVERGENT B3 ;  /* 0x0000000000037941 */ /* 0x000fea0003800200 */
.L_x_547:
        /* <DEDUP_REMOVED lines=9> */
.L_x_549:
        /* <DEDUP_REMOVED lines=20> */
.L_x_551:
[----:B------:R-:W-:Y:S05]  /*1b0f0*/  BSYNC.RECONVERGENT B1 ;  /* 0x0000000000017941 */ /* 0x000fea0003800200 */
.L_x_550:
        /* <DEDUP_REMOVED lines=10> */
.L_x_553:
[----:B------:R-:W-:Y:S05]  /*1b1a0*/  BSYNC.RECONVERGENT B1 ;  /* 0x0000000000017941 */ /* 0x000fea0003800200 */
.L_x_552:
        /* <DEDUP_REMOVED lines=10> */
.L_x_555:
[----:B------:R-:W-:Y:S05]  /*1b250*/  BSYNC.RECONVERGENT B1 ;  /* 0x0000000000017941 */ /* 0x000fea0003800200 */
.L_x_554:
        /* <DEDUP_REMOVED lines=33> */
.L_x_557:
[----:B------:R-:W-:Y:S05]  /*1b470*/  BSYNC.RECONVERGENT B3 ;  /* 0x0000000000037941 */ /* 0x000fea0003800200 */
.L_x_556:
        /* <DEDUP_REMOVED lines=11> */
.L_x_558:
        /* <DEDUP_REMOVED lines=15> */
.L_x_560:
[----:B------:R-:W-:Y:S05]  /*1b620*/  BSYNC.RECONVERGENT B1 ;  /* 0x0000000000017941 */ /* 0x000fea0003800200 */
.L_x_559:
        /* <DEDUP_REMOVED lines=24> */
.L_x_562:
[----:B------:R-:W-:Y:S05]  /*1b7b0*/  BSYNC.RECONVERGENT B3 ;  /* 0x0000000000037941 */ /* 0x000fea0003800200 */
.L_x_561:
        /* <DEDUP_REMOVED lines=60> */
.L_x_564:
[----:B------:R-:W-:Y:S05]  /*1bb80*/  BSYNC.RECONVERGENT B1 ;  /* 0x0000000000017941 */ /* 0x000fea0003800200 */
.L_x_563:
        /* <DEDUP_REMOVED lines=15> */
.L_x_581:
        /* <DEDUP_REMOVED lines=22> */
.L_x_570:
        /* <DEDUP_REMOVED lines=46> */
.L_x_572:
[----:B------:R-:W-:Y:S05]  /*1c0c0*/  BSYNC.RECONVERGENT B1 ;  /* 0x0000000000017941 */ /* 0x000fea0003800200 */
.L_x_571:
        /* <DEDUP_REMOVED lines=11> */
.L_x_574:
[----:B------:R-:W-:Y:S05]  /*1c180*/  BSYNC.RECONVERGENT B5 ;  /* 0x0000000000057941 */ /* 0x000fea0003800200 */
.L_x_573:
        /* <DEDUP_REMOVED lines=21> */
.L_x_575:
        /* <DEDUP_REMOVED lines=30> */
.L_x_578:
[----:B------:R-:W-:-:S11]  /*1c4c0*/  DADD R8, R2, R16 ;  /* 0x0000000002087229 */ /* 0x000fd60000000010 */
.L_x_577:
[----:B------:R-:W-:Y:S05]  /*1c4d0*/  BSYNC.RECONVERGENT B1 ;  /* 0x0000000000017941 */ /* 0x000fea0003800200 */
.L_x_576:
        /* <DEDUP_REMOVED lines=24> */
.L_x_580:
[----:B------:R-:W-:Y:S05]  /*1c660*/  BSYNC.RECONVERGENT B5 ;  /* 0x0000000000057941 */ /* 0x000fea0003800200 */
.L_x_579:
[----:B------:R-:W-:Y:S01]  /*1c670*/  ISETP.NE.AND P0, PT, R14, R70, PT ;  /* 0x000000460e00720c */ /* 0x000fe20003f05270 */
[----:B------:R-:W-:-:S12]  /*1c680*/  DFMA R18, R6, R42, R18 ;  /* 0x0000002a0612722b */ /* 0x000fd80000000012 */
[----:B------:R-:W-:Y:S05]  /*1c690*/  @P0 BRA `(.L_x_581) ;  /* 0xfffffff400780947 */ /* 0x000fea000383ffff */
[----:B------:R-:W-:Y:S05]  /*1c6a0*/  BSYNC.RECONVERGENT B4 ;  /* 0x0000000000047941 */ /* 0x000fea0003800200 */
.L_x_569:
[----:B------:R-:W-:-:S07]  /*1c6b0*/  IMAD.MOV.U32 R7, RZ, RZ, R70 ;  /* 0x000000ffff077224 */ /* 0x000fce00078e0046 */
.L_x_568:
        /* <DEDUP_REMOVED lines=24> */
.L_x_582:
        /* <DEDUP_REMOVED lines=29> */
.L_x_585:
[----:B------:R-:W-:-:S11]  /*1ca10*/  DADD R8, R2, R14 ;  /* 0x0000000002087229 */ /* 0x000fd6000000000e */
.L_x_584:
[----:B------:R-:W-:Y:S05]  /*1ca20*/  BSYNC.RECONVERGENT B1 ;  /* 0x0000000000017941 */ /* 0x000fea0003800200 */
.L_x_583:
        /* <DEDUP_REMOVED lines=24> */
.L_x_587:
[----:B------:R-:W-:Y:S05]  /*1cbb0*/  BSYNC.RECONVERGENT B4 ;  /* 0x0000000000047941 */ /* 0x000fea0003800200 */
.L_x_586:
[----:B------:R-:W-:-:S11]  /*1cbc0*/  DFMA R18, R6, R2, R18 ;  /* 0x000000020612722b */ /* 0x000fd60000000012 */
.L_x_567:
[----:B------:R-:W0:Y:S02]  /*1cbd0*/  LDC.64 R14, c[0x0][0x380] ;  /* 0x0000e000ff0e7b82 */ /* 0x000e240000000a00 */
[----:B0-----:R-:W-:Y:S01]  /*1cbe0*/  DFMA R14, R14, 0.5, -R18 ;  /* 0x3fe000000e0e782b */ /* 0x001fe20000000812 */
[----:B------:R-:W-:Y:S10]  /*1cbf0*/  BRA `(.L_x_588) ;  /* 0x00000010000c7947 */ /* 0x000ff40003800000 */
.L_x_566:
        /* <DEDUP_REMOVED lines=12> */
.L_x_603:
        /* <DEDUP_REMOVED lines=22> */
.L_x_592:
        /* <DEDUP_REMOVED lines=46> */
.L_x_594:
[----:B------:R-:W-:Y:S05]  /*1d100*/  BSYNC.RECONVERGENT B1 ;  /* 0x0000000000017941 */ /* 0x000fea0003800200 */
.L_x_593:
        /* <DEDUP_REMOVED lines=11> */
.L_x_596:
[----:B------:R-:W-:Y:S05]  /*1d1c0*/  BSYNC.RECONVERGENT B5 ;  /* 0x0000000000057941 */ /* 0x000fea0003800200 */
.L_x_595:
        /* <DEDUP_REMOVED lines=21> */
.L_x_597:
        /* <DEDUP_REMOVED lines=30> */
.L_x_600:
[----:B------:R-:W-:-:S11]  /*1d500*/  DADD R8, R2, R16 ;  /* 0x0000000002087229 */ /* 0x000fd60000000010 */
.L_x_599:
[----:B------:R-:W-:Y:S05]  /*1d510*/  BSYNC.RECONVERGENT B1 ;  /* 0x0000000000017941 */ /* 0x000fea0003800200 */
.L_x_598:
        /* <DEDUP_REMOVED lines=24> */
.L_x_602:
[----:B------:R-:W-:Y:S05]  /*1d6a0*/  BSYNC.RECONVERGENT B5 ;  /* 0x0000000000057941 */ /* 0x000fea0003800200 */
.L_x_601:
[----:B------:R-:W-:Y:S01]  /*1d6b0*/  ISETP.NE.AND P0, PT, R14, R70, PT ;  /* 0x000000460e00720c */ /* 0x000fe20003f05270 */
[----:B------:R-:W-:-:S12]  /*1d6c0*/  DFMA R18, R6, R42, R18 ;  /* 0x0000002a0612722b */ /* 0x000fd80000000012 */
[----:B------:R-:W-:Y:S05]  /*1d6d0*/  @P0 BRA `(.L_x_603) ;  /* 0xfffffff400780947 */ /* 0x000fea000383ffff */
[----:B------:R-:W-:Y:S05]  /*1d6e0*/  BSYNC.RECONVERGENT B4 ;  /* 0x0000000000047941 */ /* 0x000fea0003800200 */
.L_x_591:
[----:B------:R-:W-:-:S07]  /*1d6f0*/  IMAD.MOV.U32 R7, RZ, RZ, R70 ;  /* 0x000000ffff077224 */ /* 0x000fce00078e0046 */
.L_x_590:
        /* <DEDUP_REMOVED lines=24> */
.L_x_604:
        /* <DEDUP_REMOVED lines=29> */
.L_x_607:
[----:B------:R-:W-:-:S11]  /*1da50*/  DADD R8, R2, R14 ;  /* 0x0000000002087229 */ /* 0x000fd6000000000e */
.L_x_606:
[----:B------:R-:W-:Y:S05]  /*1da60*/  BSYNC.RECONVERGENT B1 ;  /* 0x0000000000017941 */ /* 0x000fea0003800200 */
.L_x_605:
        /* <DEDUP_REMOVED lines=24> */
.L_x_609:
[----:B------:R-:W-:Y:S05]  /*1dbf0*/  BSYNC.RECONVERGENT B4 ;  /* 0x0000000000047941 */ /* 0x000fea0003800200 */
.L_x_608:
[----:B------:R-:W-:-:S11]  /*1dc00*/  DFMA R18, R6, R2, R18 ;  /* 0x000000020612722b */ /* 0x000fd60000000012 */
.L_x_589:
[----:B------:R-:W0:Y:S02]  /*1dc10*/  LDC.64 R14, c[0x0][0x380] ;  /* 0x0000e000ff0e7b82 */ /* 0x000e240000000a00 */
[----:B0-----:R-:W-:-:S11]  /*1dc20*/  DFMA R14, R14, 0.5, R18 ;  /* 0x3fe000000e0e782b */ /* 0x001fd60000000012 */
.L_x_588:
[----:B------:R-:W-:Y:S05]  /*1dc30*/  BSYNC.RECONVERGENT B3 ;  /* 0x0000000000037941 */ /* 0x000fea0003800200 */
.L_x_565:
        /* <DEDUP_REMOVED lines=13> */
.L_x_611:
[----:B------:R-:W-:Y:S05]  /*1dd10*/  BSYNC.RECONVERGENT B1 ;  /* 0x0000000000017941 */ /* 0x000fea0003800200 */
.L_x_610:
        /* <DEDUP_REMOVED lines=26> */
.L_x_613:
[----:B------:R-:W-:Y:S05]  /*1dec0*/  BSYNC.RECONVERGENT B3 ;  /* 0x0000000000037941 */ /* 0x000fea0003800200 */
.L_x_612:
        /* <DEDUP_REMOVED lines=25> */
.L_x_615:
[----:B------:R-:W-:Y:S05]  /*1e060*/  BSYNC.RECONVERGENT B3 ;  /* 0x0000000000037941 */ /* 0x000fea0003800200 */
.L_x_614:
        /* <DEDUP_REMOVED lines=8> */
.L_x_616:
[----:B------:R-:W0:Y:S01]  /*1e0f0*/  MUFU.RCP64H R7, R59 ;  /* 0x0000003b00077308 */ /* 0x000e220000001800 */
[----:B------:R-:W-:Y:S01]  /*1e100*/  IMAD.MOV.U32 R6, RZ, RZ, 0x1 ;  /* 0x00000001ff067424 */ /* 0x000fe200078e00ff */
[----:B------:R-:W-:Y:S01]  /*1e110*/  DSETP.NEU.AND P0, PT, R16, RZ, PT ;  /* 0x000000ff1000722a */ /* 0x000fe20003f0d000 */
[----:B------:R-:W-:Y:S05]  /*1e120*/  BSSY.RECONVERGENT B1, `(.L_x_617) ;  /* 0x0000015000017945 */ /* 0x000fea0003800200 */
[----:B------:R-:W-:Y:S02]  /*1e130*/  FSEL R8, R8, RZ, P0 ;  /* 0x000000ff08087208 */ /* 0x000fe40000000000 */
[----:B------:R-:W-:Y:S01]  /*1e140*/  FSEL R9, R11, RZ, P0 ;  /* 0x000000ff0b097208 */ /* 0x000fe20000000000 */
[----:B0-----:R-:W-:-:S08]  /*1e150*/  DFMA R18, -R58, R6, 1 ;  /* 0x3ff000003a12742b */ /* 0x001fd00000000106 */
[----:B------:R-:W-:-:S08]  /*1e160*/  DFMA R18, R18, R18, R18 ;  /* 0x000000121212722b */ /* 0x000fd00000000012 */
[----:B------:R-:W-:-:S08]  /*1e170*/  DFMA R18, R6, R18, R6 ;  /* 0x000000120612722b */ /* 0x000fd00000000006 */
[----:B------:R-:W-:-:S08]  /*1e180*/  DFMA R6, -R58, R18, 1 ;  /* 0x3ff000003a06742b */ /* 0x000fd00000000112 */
[----:B------:R-:W-:Y:S02]  /*1e190*/  DFMA R28, R18, R6, R18 ;  /* 0x00000006121c722b */ /* 0x000fe40000000012 */
[----:B------:R-:W-:-:S06]  /*1e1a0*/  DADD R6, R16, 4 ;  /* 0x4010000010067429 */ /* 0x000fcc0000000000 */
[----:B------:R-:W-:-:S04]  /*1e1b0*/  DMUL R18, R28, R62 ;  /* 0x0000003e1c127228 */ /* 0x000fc80000000000 */
[----:B------:R-:W-:-:S04]  /*1e1c0*/  LOP3.LUT R6, R7, 0x7ff00000, RZ, 0xc0, !PT ;  /* 0x7ff0000007067812 */ /* 0x000fc800078ec0ff */
[----:B------:R-:W-:Y:S01]  /*1e1d0*/  ISETP.NE.AND P1, PT, R6, 0x7ff00000, PT ;  /* 0x7ff000000600780c */ /* 0x000fe20003f25270 */
[----:B------:R-:W-:-:S08]  /*1e1e0*/  DFMA R26, -R58, R18, R62 ;  /* 0x000000123a1a722b */ /* 0x000fd0000000013e */
[----:B------:R-:W-:-:S04]  /*1e1f0*/  DFMA R6, R28, R26, R18 ;  /* 0x0000001a1c06722b */ /* 0x000fc80000000012 */
[----:B------:R-:W-:Y:S07]  /*1e200*/  @P1 BRA `(.L_x_618) ;  /* 0x0000000000181947 */ /* 0x000fee0003800000 */
[----:B------:R-:W-:-:S14]  /*1e210*/  DSETP.NAN.AND P0, PT, R16, R16, PT ;  /* 0x000000101000722a */ /* 0x000fdc0003f08000 */
[----:B------:R-:W-:Y:S01]  /*1e220*/  @P0 DADD R8, R16, 4 ;  /* 0x4010000010080429 */ /* 0x000fe20000000000 */
[----:B------:R-:W-:Y:S10]  /*1e230*/  @P0 BRA `(.L_x_618) ;  /* 0x00000000000c0947 */ /* 0x000ff40003800000 */
[----:B------:R-:W-:-:S14]  /*1e240*/  DSETP.NEU.AND P0, PT, |R16|, +INF , PT ;  /* 0x7ff000001000742a */ /* 0x000fdc0003f0d200 */
[----:B------:R-:W-:Y:S02]  /*1e250*/  @!P0 IMAD.MOV.U32 R8, RZ, RZ, 0x0 ;  /* 0x00000000ff088424 */ /* 0x000fe400078e00ff */
[----:B------:R-:W-:-:S07]  /*1e260*/  @!P0 IMAD.MOV.U32 R9, RZ, RZ, 0x7ff00000 ;  /* 0x7ff00000ff098424 */ /* 0x000fce00078e00ff */
.L_x_618:
[----:B------:R-:W-:Y:S05]  /*1e270*/  BSYNC.RECONVERGENT B1 ;  /* 0x0000000000017941 */ /* 0x000fea0003800200 */
.L_x_617:
[----:B------:R-:W-:Y:S01]  /*1e280*/  FFMA R0, RZ, R59, R7 ;  /* 0x0000003bff007223 */ /* 0x000fe20000000007 */
[----:B------:R-:W-:Y:S01]  /*1e290*/  FSETP.GEU.AND P2, PT, |R63|, 6.5827683646048100446e-37, PT ;  /* 0x036000003f00780b */ /* 0x000fe20003f4e200 */
[----:B------:R-:W-:Y:S01]  /*1e2a0*/  DADD R8, R8, R8 ;  /* 0x0000000008087229 */ /* 0x000fe20000000008 */
[----:B------:R-:W-:Y:S01]  /*1e2b0*/  BSSY.RECONVERGENT B3, `(.L_x_619) ;  /* 0x000000c000037945 */ /* 0x000fe20003800200 */
[----:B------:R-:W-:Y:S01]  /*1e2c0*/  DSETP.NEU.AND P0, PT, R16, 1, PT ;  /* 0x3ff000001000742a */ /* 0x000fe20003f0d000 */
[----:B------:R-:W-:-:S07]  /*1e2d0*/  FSETP.GT.AND P1, PT, |R0|, 1.469367938527859385e-39, PT ;  /* 0x001000000000780b */ /* 0x000fce0003f24200 */
[----:B------:R-:W-:Y:S02]  /*1e2e0*/  FSEL R46, R8, RZ, P0 ;  /* 0x000000ff082e7208 */ /* 0x000fe40000000000 */
[----:B------:R-:W-:-:S04]  /*1e2f0*/  FSEL R47, R9, 2, P0 ;  /* 0x40000000092f7808 */ /* 0x000fc80000000000 */
[----:B------:R-:W-:Y:S05]  /*1e300*/  @P1 BRA P2, `(.L_x_620) ;  /* 0x0000000000181947 */ /* 0x000fea0001000000 */
[----:B------:R-:W-:Y:S01]  /*1e310*/  IMAD.MOV.U32 R8, RZ, RZ, R62 ;  /* 0x000000ffff087224 */ /* 0x000fe200078e003e */
[----:B------:R-:W-:Y:S01]  /*1e320*/  MOV R0, 0x1e370 ;  /* 0x0001e37000007802 */ /* 0x000fe20000000f00 */
[----:B------:R-:W-:Y:S02]  /*1e330*/  IMAD.MOV.U32 R9, RZ, RZ, R63 ;  /* 0x000000ffff097224 */ /* 0x000fe400078e003f */
[----:B------:R-:W-:Y:S02]  /*1e340*/  IMAD.MOV.U32 R6, RZ, RZ, R58 ;  /* 0x000000ffff067224 */ /* 0x000fe400078e003a */
[----:B------:R-:W-:-:S07]  /*1e350*/  IMAD.MOV.U32 R7, RZ, RZ, R59 ;  /* 0x000000ffff077224 */ /* 0x000fce00078e003b */
[----:B------:R-:W-:Y:S05]  /*1e360*/  CALL.REL.NOINC `($__internal_0_$__cuda_sm20_div_rn_f64_full) ;  /* 0x0000070400047944 */ /* 0x000fea0003c00000 */
.L_x_620:
[----:B------:R-:W-:Y:S05]  /*1e370*/  BSYNC.RECONVERGENT B3 ;  /* 0x0000000000037941 */ /* 0x000fea0003800200 */
.L_x_619:
[----:B------:R-:W-:Y:S01]  /*1e380*/  DADD R8, -RZ, |R14| ;  /* 0x00000000ff087229 */ /* 0x000fe2000000050e */
[----:B------:R-:W-:Y:S01]  /*1e390*/  BSSY.RECONVERGENT B1, `(.L_x_621) ;  /* 0x0000007000017945 */ /* 0x000fe20003800200 */
[----:B------:R-:W-:Y:S01]  /*1e3a0*/  DMUL R46, R6, R46 ;  /* 0x0000002e062e7228 */ /* 0x000fe20000000000 */
[----:B------:R-:W-:Y:S01]  /*1e3b0*/  MOV R0, 0x1e400 ;  /* 0x0001e40000007802 */ /* 0x000fe20000000f00 */
[----:B------:R-:W-:Y:S02]  /*1e3c0*/  IMAD.MOV.U32 R6, RZ, RZ, RZ ;  /* 0x000000ffff067224 */ /* 0x000fe400078e00ff */
[----:B------:R-:W-:-:S04]  /*1e3d0*/  IMAD.MOV.U32 R7, RZ, RZ, 0x40000000 ;  /* 0x40000000ff077424 */ /* 0x000fc800078e00ff */
[----:B------:R-:W-:-:S07]  /*1e3e0*/  IMAD.MOV.U32 R10, RZ, RZ, R8 ;  /* 0x000000ffff0a7224 */ /* 0x000fce00078e0008 */
[----:B------:R-:W-:Y:S05]  /*1e3f0*/  CALL.REL.NOINC `($_Z13distributor_PdPdS_S_iii$__internal_accurate_pow) ;  /* 0x0000071000c07944 */ /* 0x000fea0003c00000 */
[----:B------:R-:W-:Y:S05]  /*1e400*/  BSYNC.RECONVERGENT B1 ;  /* 0x0000000000017941 */ /* 0x000fea0003800200 */
.L_x_621:
        /* <DEDUP_REMOVED lines=24> */
.L_x_623:
[----:B------:R-:W-:Y:S05]  /*1e590*/  BSYNC.RECONVERGENT B1 ;  /* 0x0000000000017941 */ /* 0x000fea0003800200 */
.L_x_622:
        /* <DEDUP_REMOVED lines=10> */
.L_x_625:
[----:B------:R-:W-:Y:S05]  /*1e640*/  BSYNC.RECONVERGENT B1 ;  /* 0x0000000000017941 */ /* 0x000fea0003800200 */
.L_x_624:
        /* <DEDUP_REMOVED lines=12> */
.L_x_626:
        /* <DEDUP_REMOVED lines=15> */
.L_x_628:
[----:B------:R-:W-:Y:S05]  /*1e800*/  BSYNC.RECONVERGENT B1 ;  /* 0x0000000000017941 */ /* 0x000fea0003800200 */
.L_x_627:
        /* <DEDUP_REMOVED lines=24> */
.L_x_630:
[----:B------:R-:W-:Y:S05]  /*1e990*/  BSYNC.RECONVERGENT B3 ;  /* 0x0000000000037941 */ /* 0x000fea0003800200 */
.L_x_629:
        /* <DEDUP_REMOVED lines=10> */
.L_x_632:
[----:B------:R-:W-:Y:S05]  /*1ea40*/  BSYNC.RECONVERGENT B1 ;  /* 0x0000000000017941 */ /* 0x000fea0003800200 */
.L_x_631:
        /* <DEDUP_REMOVED lines=8> */
.L_x_634:
[----:B------:R-:W-:Y:S05]  /*1ead0*/  BSYNC.RECONVERGENT B1 ;  /* 0x0000000000017941 */ /* 0x000fea0003800200 */
.L_x_633:
        /* <DEDUP_REMOVED lines=8> */
.L_x_636:
[----:B------:R-:W-:Y:S05]  /*1eb60*/  BSYNC.RECONVERGENT B1 ;  /* 0x0000000000017941 */ /* 0x000fea0003800200 */
.L_x_635:
[----:B------:R-:W-:Y:S01]  /*1eb70*/  DADD R30, R56, 1 ;  /* 0x3ff00000381e7429 */ /* 0x000fe20000000000 */
[----:B------:R-:W-:Y:S01]  /*1eb80*/  IMAD.MOV.U32 R10, RZ, RZ, 0x0 ;  /* 0x00000000ff0a7424 */ /* 0x000fe200078e00ff */
[----:B------:R-:W-:Y:S01]  /*1eb90*/  DSETP.NEU.AND P0, PT, R14, 1, PT ;  /* 0x3ff000000e00742a */ /* 0x000fe20003f0d000 */
[----:B------:R-:W-:Y:S01]  /*1eba0*/  IMAD.MOV.U32 R11, RZ, RZ, 0x3fd80000 ;  /* 0x3fd80000ff0b7424 */ /* 0x000fe200078e00ff */
[----:B------:R-:W-:Y:S01]  /*1ebb0*/  DADD R6, R6, R6 ;  /* 0x0000000006067229 */ /* 0x000fe20000000006 */
[----:B------:R-:W-:Y:S01]  /*1ebc0*/  BSSY.RECONVERGENT B3, `(.L_x_637) ;  /* 0x000001f000037945 */ /* 0x000fe20003800200 */
[----:B------:R-:W0:Y:S01]  /*1ebd0*/  MUFU.RSQ64H R3, R31 ;  /* 0x0000001f00037308 */ /* 0x000e220000001c00 */
[----:B------:R-:W-:Y:S01]  /*1ebe0*/  DSETP.NEU.AND P2, PT, R48, 1, PT ;  /* 0x3ff000003000742a */ /* 0x000fe20003f4d000 */
[----:B------:R-:W-:Y:S01]  /*1ebf0*/  FSEL R14, R18, RZ, P0 ;  /* 0x000000ff120e7208 */ /* 0x000fe20000000000 */
[----:B------:R-:W-:Y:S01]  /*1ec00*/  DSETP.NEU.AND P1, PT, R20, 1, PT ;  /* 0x3ff000001400742a */ /* 0x000fe20003f2d000 */
[----:B------:R-:W-:Y:S01]  /*1ec10*/  VIADD R2, R31, 0xfcb00000 ;  /* 0xfcb000001f027836 */ /* 0x000fe20000000000 */
[----:B------:R-:W-:Y:S01]  /*1ec20*/  FSEL R15, R19, 1.875, P0 ;  /* 0x3ff00000130f7808 */ /* 0x000fe20000000000 */
[----:B------:R-:W-:-:S03]  /*1ec30*/  DADD R6, -R6, 1 ;  /* 0x3ff0000006067429 */ /* 0x000fc60000000100 */
[----:B------:R-:W-:-:S05]  /*1ec40*/  ISETP.GE.U32.AND P0, PT, R2, 0x7ca00000, PT ;  /* 0x7ca000000200780c */ /* 0x000fca0003f06070 */
[----:B------:R-:W-:Y:S02]  /*1ec50*/  DMUL R46, R46, R6 ;  /* 0x000000062e2e7228 */ /* 0x000fe40000000000 */
[----:B0-----:R-:W-:-:S08]  /*1ec60*/  DMUL R8, R2, R2 ;  /* 0x0000000202087228 */ /* 0x001fd00000000000 */
[----:B------:R-:W-:-:S08]  /*1ec70*/  DFMA R8, R30, -R8, 1 ;  /* 0x3ff000001e08742b */ /* 0x000fd00000000808 */
[----:B------:R-:W-:Y:S02]  /*1ec80*/  DFMA R10, R8, R10, 0.5 ;  /* 0x3fe00000080a742b */ /* 0x000fe4000000000a */
[----:B------:R-:W-:-:S08]  /*1ec90*/  DMUL R8, R2, R8 ;  /* 0x0000000802087228 */ /* 0x000fd00000000000 */
[----:B------:R-:W-:Y:S01]  /*1eca0*/  DFMA R16, R10, R8, R2 ;  /* 0x000000080a10722b */ /* 0x000fe20000000002 */
[----:B------:R-:W-:Y:S02]  /*1ecb0*/  FSEL R8, R60, RZ, P2 ;  /* 0x000000ff3c087208 */ /* 0x000fe40001000000 */
[----:B------:R-:W-:-:S05]  /*1ecc0*/  FSEL R9, R61, 1.875, P2 ;  /* 0x3ff000003d097808 */ /* 0x000fca0001000000 */
[----:B------:R-:W-:Y:S02]  /*1ecd0*/  DMUL R28, R30, R16 ;  /* 0x000000101e1c7228 */ /* 0x000fe40000000000 */
[----:B------:R-:W-:Y:S01]  /*1ece0*/  VIADD R11, R17, 0xfff00000 ;  /* 0xfff00000110b7836 */ /* 0x000fe20000000000 */
[----:B------:R-:W-:Y:S01]  /*1ecf0*/  DADD R14, R14, R8 ;  /* 0x000000000e0e7229 */ /* 0x000fe20000000008 */
        /* <DEDUP_REMOVED lines=11> */
.L_x_638:
[----:B------:R-:W-:Y:S05]  /*1edb0*/  BSYNC.RECONVERGENT B3 ;  /* 0x0000000000037941 */ /* 0x000fea0003800200 */
.L_x_637:
        /* <DEDUP_REMOVED lines=11> */
.L_x_639:
        /* <DEDUP_REMOVED lines=15> */
.L_x_641:
[----:B------:R-:W-:Y:S05]  /*1ef60*/  BSYNC.RECONVERGENT B1 ;  /* 0x0000000000017941 */ /* 0x000fea0003800200 */
.L_x_640:
        /* <DEDUP_REMOVED lines=24> */
.L_x_643:
[----:B------:R-:W-:Y:S05]  /*1f0f0*/  BSYNC.RECONVERGENT B3 ;  /* 0x0000000000037941 */ /* 0x000fea0003800200 */
.L_x_642:
[----:B------:R-:W-:Y:S01]  /*1f100*/  IMAD.MOV.U32 R10, RZ, RZ, 0x652b82fe ;  /* 0x652b82feff0a7424 */ /* 0x000fe200078e00ff */
[----:B------:R-:W-:Y:S01]  /*1f110*/  UMOV UR4, 0xfefa39ef ;  /* 0xfefa39ef00047882 */ /* 0x000fe20000000000 */
[----:B------:R-:W-:Y:S01]  /*1f120*/  IMAD.MOV.U32 R11, RZ, RZ, 0x3ff71547 ;  /* 0x3ff71547ff0b7424 */ /* 0x000fe200078e00ff */
[----:B------:R-:W-:Y:S01]  /*1f130*/  UMOV UR5, 0x3fe62e42 ;  /* 0x3fe62e4200057882 */ /* 0x000fe20000000000 */
[----:B------:R-:W-:Y:S01]  /*1f140*/  FSETP.GEU.AND P0, PT, |R7|, 4.1917929649353027344, PT ;  /* 0x4086232b0700780b */ /* 0x000fe20003f0e200 */
[----:B------:R-:W-:Y:S01]  /*1f150*/  BSSY.RECONVERGENT B1, `(.L_x_644) ;  /* 0x0000038000017945 */ /* 0x000fe20003800200 */
[----:B------:R-:W-:Y:S02]  /*1f160*/  DMUL R96, R24, R96 ;  /* 0x0000006018607228 */ /* 0x000fe40000000000 */
        /* <DEDUP_REMOVED lines=54> */
.L_x_645:
[----:B------:R-:W-:Y:S05]  /*1f4d0*/  BSYNC.RECONVERGENT B1 ;  /* 0x0000000000017941 */ /* 0x000fea0003800200 */
.L_x_644:
[----:B------:R-:W-:Y:S01]  /*1f4e0*/  DMUL R46, R46, R2 ;  /* 0x000000022e2e7228 */ /* 0x000fe20000000000 */
[----:B------:R-:W-:Y:S01]  /*1f4f0*/  UMOV UR4, 0x7bc71f63 ;  /* 0x7bc71f6300047882 */ /* 0x000fe20000000000 */
[----:B------:R-:W-:Y:S01]  /*1f500*/  DFMA R66, R24, 0.375, R68 ;  /* 0x3fd800001842782b */ /* 0x000fe20000000044 */
[----:B------:R-:W-:Y:S01]  /*1f510*/  UMOV UR5, 0x3fd87db9 ;  /* 0x3fd87db900057882 */ /* 0x000fe20000000000 */
[----:B------:R-:W-:Y:S01]  /*1f520*/  DFMA R62, R102, 0.09375, R72 ;  /* 0x3fb80000663e782b */ /* 0x000fe20000000048 */
[----:B------:R-:W-:Y:S01]  /*1f530*/  BSSY.RECONVERGENT B3, `(.L_x_646) ;  /* 0x000021c000037945 */ /* 0x000fe20003800200 */
[----:B------:R-:W-:Y:S02]  /*1f540*/  DMUL R106, R106, -UR4 ;  /* 0x800000046a6a7c28 */ /* 0x000fe40008000000 */
[----:B------:R-:W-:Y:S02]  /*1f550*/  DMUL R104, R104, -UR4 ;  /* 0x8000000468687c28 */ /* 0x000fe40008000000 */
[----:B------:R-:W-:-:S02]  /*1f560*/  DMUL R46, R46, -UR4 ;  /* 0x800000042e2e7c28 */ /* 0x000fc40008000000 */
[----:B------:R-:W-:Y:S02]  /*1f570*/  DSETP.GEU.AND P0, PT, R66, R44, PT ;  /* 0x0000002c4200722a */ /* 0x000fe40003f0e000 */
[----:B------:R-:W-:Y:S02]  /*1f580*/  DMUL R92, R24, R92 ;  /* 0x0000005c185c7228 */ /* 0x000fe40000000000 */
[----:B------:R-:W-:Y:S02]  /*1f590*/  DFMA R80, R100, 0.09375, R82 ;  /* 0x3fb800006450782b */ /* 0x000fe40000000052 */
[----:B------:R-:W-:Y:S02]  /*1f5a0*/  DFMA R110, R86, 0.09375, R76 ;  /* 0x3fb80000566e782b */ /* 0x000fe4000000004c */
[----:B------:R-:W-:Y:S02]  /*1f5b0*/  DFMA R48, R98, 0.09375, R64 ;  /* 0x3fb800006230782b */ /* 0x000fe40000000040 */
[----:B------:R-:W-:-:S02]  /*1f5c0*/  DFMA R2, R90, 0.09375, R78 ;  /* 0x3fb800005a02782b */ /* 0x000fc4000000004e */
[----:B------:R-:W-:Y:S02]  /*1f5d0*/  DFMA R102, R88, 0.09375, R74 ;  /* 0x3fb800005866782b */ /* 0x000fe4000000004a */
[C---:B------:R-:W-:Y:S02]  /*1f5e0*/  DMUL R114, R24.reuse, R106 ;  /* 0x0000006a18727228 */ /* 0x040fe40000000000 */
[C---:B------:R-:W-:Y:S02]  /*1f5f0*/  DMUL R118, R24.reuse, R104 ;  /* 0x0000006818767228 */ /* 0x040fe40000000000 */
[----:B------:R-:W-:Y:S02]  /*1f600*/  DMUL R116, R24, R46 ;  /* 0x0000002e18747228 */ /* 0x000fe40000000000 */
[----:B------:R-:W-:Y:S02]  /*1f610*/  DFMA R62, R92, 0.28125, R62 ;  /* 0x3fd200005c3e782b */ /* 0x000fe4000000003e */
[----:B------:R-:W-:-:S02]  /*1f620*/  DFMA R80, R96, 0.28125, R80 ;  /* 0x3fd200006050782b */ /* 0x000fc40000000050 */
[----:B------:R-:W-:Y:S02]  /*1f630*/  DFMA R48, R94, 0.28125, R48 ;  /* 0x3fd200005e30782b */ /* 0x000fe40000000030 */
[----:B------:R-:W-:Y:S02]  /*1f640*/  DFMA R110, R114, 0.28125, R110 ;  /* 0x3fd20000726e782b */ /* 0x000fe4000000006e */
[----:B------:R-:W-:Y:S02]  /*1f650*/  DFMA R106, R118, 0.28125, R2 ;  /* 0x3fd20000766a782b */ /* 0x000fe40000000002 */
[----:B------:R-:W-:Y:S01]  /*1f660*/  DFMA R102, R116, 0.28125, R102 ;  /* 0x3fd200007466782b */ /* 0x000fe20000000066 */
        /* <DEDUP_REMOVED lines=13> */
.L_x_662:
        /* <DEDUP_REMOVED lines=22> */
.L_x_651:
        /* <DEDUP_REMOVED lines=46> */
.L_x_653:
[----:B------:R-:W-:Y:S05]  /*1fb80*/  BSYNC.RECONVERGENT B1 ;  /* 0x0000000000017941 */ /* 0x000fea0003800200 */
.L_x_652:
        /* <DEDUP_REMOVED lines=11> */
.L_x_655:
[----:B------:R-:W-:Y:S05]  /*1fc40*/  BSYNC.RECONVERGENT B5 ;  /* 0x0000000000057941 */ /* 0x000fea0003800200 */
.L_x_654:
        /* <DEDUP_REMOVED lines=21> */
.L_x_656:
        /* <DEDUP_REMOVED lines=30> */
.L_x_659:
[----:B------:R-:W-:-:S11]  /*1ff80*/  DADD R8, R2, R16 ;  /* 0x0000000002087229 */ /* 0x000fd60000000010 */
.L_x_658:
[----:B------:R-:W-:Y:S05]  /*1ff90*/  BSYNC.RECONVERGENT B1 ;  /* 0x0000000000017941 */ /* 0x000fea0003800200 */
.L_x_657:
        /* <DEDUP_REMOVED lines=24> */
.L_x_661:
[----:B------:R-:W-:Y:S05]  /*20120*/  BSYNC.RECONVERGENT B5 ;  /* 0x0000000000057941 */ /* 0x000fea0003800200 */
.L_x_660:
[----:B------:R-:W-:Y:S01]  /*20130*/  ISETP.NE.AND P0, PT, R14, R70, PT ;  /* 0x000000460e00720c */ /* 0x000fe20003f05270 */
[----:B------:R-:W-:-:S12]  /*20140*/  DFMA R18, R6, R26, R18 ;  /* 0x0000001a0612722b */ /* 0x000fd80000000012 */
[----:B------:R-:W-:Y:S05]  /*20150*/  @P0 BRA `(.L_x_662) ;  /* 0xfffffff400780947 */ /* 0x000fea000383ffff */
[----:B------:R-:W-:Y:S05]  /*20160*/  BSYNC.RECONVERGENT B4 ;  /* 0x0000000000047941 */ /* 0x000fea0003800200 */
.L_x_650:
[----:B------:R-:W-:-:S07]  /*20170*/  IMAD.MOV.U32 R7, RZ, RZ, R70 ;  /* 0x000000ffff077224 */ /* 0x000fce00078e0046 */
.L_x_649:
        /* <DEDUP_REMOVED lines=24> */
.L_x_663:
        /* <DEDUP_REMOVED lines=29> */
.L_x_666:
[----:B------:R-:W-:-:S11]  /*204d0*/  DADD R8, R2, R14 ;  /* 0x0000000002087229 */ /* 0x000fd6000000000e */
.L_x_665:
[----:B------:R-:W-:Y:S05]  /*204e0*/  BSYNC.RECONVERGENT B1 ;  /* 0x0000000000017941 */ /* 0x000fea0003800200 */
.L_x_664:
        /* <DEDUP_REMOVED lines=24> */
.L_x_668:
[----:B------:R-:W-:Y:S05]  /*20670*/  BSYNC.RECONVERGENT B4 ;  /* 0x0000000000047941 */ /* 0x000fea0003800200 */
.L_x_667:
[----:B------:R-:W-:-:S11]  /*20680*/  DFMA R18, R6, R2, R18 ;  /* 0x000000020612722b */ /* 0x000fd60000000012 */
.L_x_648:
[----:B------:R-:W0:Y:S02]  /*20690*/  LDC.64 R2, c[0x0][0x380] ;  /* 0x0000e000ff027b82 */ /* 0x000e240000000a00 */
[----:B0-----:R-:W-:Y:S01]  /*206a0*/  DFMA R2, R2, 0.5, -R18 ;  /* 0x3fe000000202782b */ /* 0x001fe20000000812 */
[----:B------:R-:W-:Y:S10]  /*206b0*/  BRA `(.L_x_669) ;  /* 0x00000010000c7947 */ /* 0x000ff40003800000 */
.L_x_647:
        /* <DEDUP_REMOVED lines=12> */
.L_x_684:
        /* <DEDUP_REMOVED lines=22> */
.L_x_673:
        /* <DEDUP_REMOVED lines=46> */
.L_x_675:
[----:B------:R-:W-:Y:S05]  /*20bc0*/  BSYNC.RECONVERGENT B1 ;  /* 0x0000000000017941 */ /* 0x000fea0003800200 */
.L_x_674:
        /* <DEDUP_REMOVED lines=11> */
.L_x_677:
[----:B------:R-:W-:Y:S05]  /*20c80*/  BSYNC.RECONVERGENT B5 ;  /* 0x0000000000057941 */ /* 0x000fea0003800200 */
.L_x_676:
        /* <DEDUP_REMOVED lines=21> */
.L_x_678:
        /* <DEDUP_REMOVED lines=30> */
.L_x_681:
[----:B------:R-:W-:-:S11]  /*20fc0*/  DADD R8, R2, R16 ;  /* 0x0000000002087229 */ /* 0x000fd60000000010 */
.L_x_680:
[----:B------:R-:W-:Y:S05]  /*20fd0*/  BSYNC.RECONVERGENT B1 ;  /* 0x0000000000017941 */ /* 0x000fea0003800200 */
.L_x_679:
        /* <DEDUP_REMOVED lines=24> */
.L_x_683:
[----:B------:R-:W-:Y:S05]  /*21160*/  BSYNC.RECONVERGENT B5 ;  /* 0x0000000000057941 */ /* 0x000fea0003800200 */
.L_x_682:
[----:B------:R-:W-:Y:S01]  /*21170*/  ISETP.NE.AND P0, PT, R14, R70, PT ;  /* 0x000000460e00720c */ /* 0x000fe20003f05270 */
[----:B------:R-:W-:-:S12]  /*21180*/  DFMA R18, R6, R26, R18 ;  /* 0x0000001a0612722b */ /* 0x000fd80000000012 */
[----:B------:R-:W-:Y:S05]  /*21190*/  @P0 BRA `(.L_x_684) ;  /* 0xfffffff400780947 */ /* 0x000fea000383ffff */
[----:B------:R-:W-:Y:S05]  /*211a0*/  BSYNC.RECONVERGENT B4 ;  /* 0x0000000000047941 */ /* 0x000fea0003800200 */
.L_x_672:
[----:B------:R-:W-:-:S07]  /*211b0*/  IMAD.MOV.U32 R7, RZ, RZ, R70 ;  /* 0x000000ffff077224 */ /* 0x000fce00078e0046 */
.L_x_671:
        /* <DEDUP_REMOVED lines=24> */
.L_x_685:
        /* <DEDUP_REMOVED lines=29> */
.L_x_688:
[----:B------:R-:W-:-:S11]  /*21510*/  DADD R8, R2, R14 ;  /* 0x0000000002087229 */ /* 0x000fd6000000000e */
.L_x_687:
[----:B------:R-:W-:Y:S05]  /*21520*/  BSYNC.RECONVERGENT B1 ;  /* 0x0000000000017941 */ /* 0x000fea0003800200 */
.L_x_686:
        /* <DEDUP_REMOVED lines=24> */
.L_x_690:
[----:B------:R-:W-:Y:S05]  /*216b0*/  BSYNC.RECONVERGENT B4 ;  /* 0x0000000000047941 */ /* 0x000fea0003800200 */
.L_x_689:
[----:B------:R-:W-:-:S11]  /*216c0*/  DFMA R18, R6, R2, R18 ;  /* 0x000000020612722b */ /* 0x000fd60000000012 */
.L_x_670:
[----:B------:R-:W0:Y:S02]  /*216d0*/  LDC.64 R2, c[0x0][0x380] ;  /* 0x0000e000ff027b82 */ /* 0x000e240000000a00 */
[----:B0-----:R-:W-:-:S11]  /*216e0*/  DFMA R2, R2, 0.5, R18 ;  /* 0x3fe000000202782b */ /* 0x001fd60000000012 */
.L_x_669:
[----:B------:R-:W-:Y:S05]  /*216f0*/  BSYNC.RECONVERGENT B3 ;  /* 0x0000000000037941 */ /* 0x000fea0003800200 */
.L_x_646:
        /* <DEDUP_REMOVED lines=26> */
.L_x_692:
[----:B------:R-:W-:Y:S05]  /*218a0*/  BSYNC.RECONVERGENT B3 ;  /* 0x0000000000037941 */ /* 0x000fea0003800200 */
.L_x_691:
        /* <DEDUP_REMOVED lines=8> */
.L_x_693:
        /* <DEDUP_REMOVED lines=18> */
.L_x_695:
[----:B------:R-:W-:Y:S05]  /*21a50*/  BSYNC.RECONVERGENT B1 ;  /* 0x0000000000017941 */ /* 0x000fea0003800200 */
.L_x_694:
        /* <DEDUP_REMOVED lines=25> */
.L_x_697:
[----:B------:R-:W-:Y:S05]  /*21bf0*/  BSYNC.RECONVERGENT B3 ;  /* 0x0000000000037941 */ /* 0x000fea0003800200 */
.L_x_696:
        /* <DEDUP_REMOVED lines=11> */
.L_x_698:
        /* <DEDUP_REMOVED lines=15> */
.L_x_700:
[----:B------:R-:W-:Y:S05]  /*21da0*/  BSYNC.RECONVERGENT B1 ;  /* 0x0000000000017941 */ /* 0x000fea0003800200 */
.L_x_699:
        /* <DEDUP_REMOVED lines=23> */
.L_x_702:
[----:B------:R-:W-:Y:S05]  /*21f20*/  BSYNC.RECONVERGENT B3 ;  /* 0x0000000000037941 */ /* 0x000fea0003800200 */
.L_x_701:
        /* <DEDUP_REMOVED lines=9> */
.L_x_703:
        /* <DEDUP_REMOVED lines=18> */
.L_x_705:
[----:B------:R-:W-:Y:S05]  /*220e0*/  BSYNC.RECONVERGENT B1 ;  /* 0x0000000000017941 */ /* 0x000fea0003800200 */
.L_x_704:
        /* <DEDUP_REMOVED lines=8> */
.L_x_706:
        /* <DEDUP_REMOVED lines=21> */
.L_x_708:
[----:B------:R-:W-:Y:S05]  /*222c0*/  BSYNC.RECONVERGENT B1 ;  /* 0x0000000000017941 */ /* 0x000fea0003800200 */
.L_x_707:
        /* <DEDUP_REMOVED lines=10> */
.L_x_710:
[----:B------:R-:W-:Y:S05]  /*22370*/  BSYNC.RECONVERGENT B1 ;  /* 0x0000000000017941 */ /* 0x000fea0003800200 */
.L_x_709:
        /* <DEDUP_REMOVED lines=32> */
.L_x_712:
[----:B------:R-:W-:Y:S05]  /*22580*/  BSYNC.RECONVERGENT B3 ;  /* 0x0000000000037941 */ /* 0x000fea0003800200 */
.L_x_711:
        /* <DEDUP_REMOVED lines=11> */
.L_x_713:
        /* <DEDUP_REMOVED lines=15> */
.L_x_715:
[----:B------:R-:W-:Y:S05]  /*22730*/  BSYNC.RECONVERGENT B1 ;  /* 0x0000000000017941 */ /* 0x000fea0003800200 */
.L_x_714:
        /* <DEDUP_REMOVED lines=24> */
.L_x_717:
[----:B------:R-:W-:Y:S05]  /*228c0*/  BSYNC.RECONVERGENT B3 ;  /* 0x0000000000037941 */ /* 0x000fea0003800200 */
.L_x_716:
        /* <DEDUP_REMOVED lines=61> */
.L_x_719:
[----:B------:R-:W-:Y:S05]  /*22ca0*/  BSYNC.RECONVERGENT B1 ;  /* 0x0000000000017941 */ /* 0x000fea0003800200 */
.L_x_718:
        /* <DEDUP_REMOVED lines=15> */
.L_x_736:
        /* <DEDUP_REMOVED lines=13> */
[----:B------:R-:W-:-:S05]  /*22e70*/  VIADD R7, R0, 0xfffffc0c ;  /* 0xfffffc0c00077836 */ /* 0x000fca0000000000 */
[CC--:B------:R-:W-:Y:S02]  /*22e80*/  SHF.L.U32 R0, R26.reuse, R7.reuse, RZ ;  /* 0x000000071a007219 */ /* 0x0c0fe400000006ff */
[--C-:B------:R-:W-:Y:S02]  /*22e90*/  SHF.L.U64.HI R7, R26, R7, R27.reuse ;  /* 0x000000071a077219 */ /* 0x100fe4000001021b */
[----:B------:R-:W-:Y:S02]  /*22ea0*/  ISETP.NE.U32.AND P3, PT, R0, RZ, PT ;  /* 0x000000ff0000720c */ /* 0x000fe40003f65070 */
[----:B------:R-:W-:Y:S02]  /*22eb0*/  MOV R0, 0x22ef0 ;  /* 0x00022ef000007802 */ /* 0x000fe40000000f00 */
[----:B------:R-:W-:Y:S01]  /*22ec0*/  ISETP.NE.AND.EX P3, PT, R7, -0x80000000, PT, P3 ;  /* 0x800000000700780c */ /* 0x000fe20003f65330 */
[----:B0-----:R-:W-:-:S12]  /*22ed0*/  IMAD.MOV.U32 R7, RZ, RZ, R27 ;  /* 0x000000ffff077224 */ /* 0x001fd800078e001b */
[----:B-----5:R-:W-:Y:S05]  /*22ee0*/  CALL.REL.NOINC `($_Z13distributor_PdPdS_S_iii$__internal_accurate_pow) ;  /* 0x000006c800047944 */ /* 0x020fea0003c00000 */
[----:B------:R-:W-:Y:S05]  /*22ef0*/  BSYNC.RECONVERGENT B1 ;  /* 0x0000000000017941 */ /* 0x000fea0003800200 */
.L_x_725:
[----:B------:R-:W0:Y:S01]  /*22f00*/  MUFU.RCP64H R7, R27 ;  /* 0x0000001b00077308 */ /* 0x000e220000001800 */
[----:B------:R-:W-:Y:S01]  /*22f10*/  IMAD.MOV.U32 R6, RZ, RZ, 0x1 ;  /* 0x00000001ff067424 */ /* 0x000fe200078e00ff */
[----:B------:R-:W-:Y:S01]  /*22f20*/  ISETP.GE.OR P5, PT, R27, RZ, P0 ;  /* 0x000000ff1b00720c */ /* 0x000fe200007a6670 */
[----:B------:R-:W-:Y:S01]  /*22f30*/  IMAD.MOV.U32 R9, RZ, RZ, R11 ;  /* 0x000000ffff097224 */ /* 0x000fe200078e000b */
[----:B------:R-:W-:Y:S01]  /*22f40*/  ISETP.LT.AND P1, PT, R3, RZ, !P3 ;  /* 0x000000ff0300720c */ /* 0x000fe20005f21270 */
[----:B------:R-:W-:Y:S01]  /*22f50*/  BSSY.RECONVERGENT B1, `(.L_x_726) ;  /* 0x0000024000017945 */ /* 0x000fe20003800200 */
[----:B------:R-:W-:-:S03]  /*22f60*/  DSETP.NEU.AND P2, PT, R2, 1, PT ;  /* 0x3ff000000200742a */ /* 0x000fc60003f4d000 */
[----:B------:R-:W-:Y:S02]  /*22f70*/  DADD R34, -RZ, -R8 ;  /* 0x00000000ff227229 */ /* 0x000fe40000000908 */
[----:B0-----:R-:W-:-:S08]  /*22f80*/  DFMA R28, -R26, R6, 1 ;  /* 0x3ff000001a1c742b */ /* 0x001fd00000000106 */
[----:B------:R-:W-:Y:S01]  /*22f90*/  FSEL R10, R34, R8, P1 ;  /* 0x00000008220a7208 */ /* 0x000fe20000800000 */
[----:B------:R-:W-:Y:S01]  /*22fa0*/  @!P0 IMAD.MOV.U32 R10, RZ, RZ, RZ ;  /* 0x000000ffff0a8224 */ /* 0x000fe200078e00ff */
[----:B------:R-:W-:Y:S01]  /*22fb0*/  FSEL R11, R35, R11, P1 ;  /* 0x0000000b230b7208 */ /* 0x000fe20000800000 */
[----:B------:R-:W-:-:S08]  /*22fc0*/  DFMA R28, R28, R28, R28 ;  /* 0x0000001c1c1c722b */ /* 0x000fd0000000001c */
[----:B------:R-:W-:-:S08]  /*22fd0*/  DFMA R28, R6, R28, R6 ;  /* 0x0000001c061c722b */ /* 0x000fd00000000006 */
[----:B------:R-:W-:-:S08]  /*22fe0*/  DFMA R6, -R26, R28, 1 ;  /* 0x3ff000001a06742b */ /* 0x000fd0000000011c */
[----:B------:R-:W-:Y:S02]  /*22ff0*/  DFMA R28, R28, R6, R28 ;  /* 0x000000061c1c722b */ /* 0x000fe4000000001c */
[----:B------:R-:W-:-:S06]  /*23000*/  DADD R6, R2, R26 ;  /* 0x0000000002067229 */ /* 0x000fcc000000001a */
[----:B------:R-:W-:-:S04]  /*23010*/  DMUL R30, R46, R28 ;  /* 0x0000001c2e1e7228 */ /* 0x000fc80000000000 */
[----:B------:R-:W-:-:S04]  /*23020*/  LOP3.LUT R0, R7, 0x7ff00000, RZ, 0xc0, !PT ;  /* 0x7ff0000007007812 */ /* 0x000fc800078ec0ff */
[----:B------:R-:W-:Y:S01]  /*23030*/  DFMA R32, -R26, R30, R46 ;  /* 0x0000001e1a20722b */ /* 0x000fe2000000012e */
[----:B------:R-:W-:Y:S02]  /*23040*/  ISETP.NE.AND P4, PT, R0, 0x7ff00000, PT ;  /* 0x7ff000000000780c */ /* 0x000fe40003f85270 */
[----:B------:R-:W-:-:S04]  /*23050*/  @!P0 SEL R0, R3, RZ, !P3 ;  /* 0x000000ff03008207 */ /* 0x000fc80005800000 */
[----:B------:R-:W-:Y:S01]  /*23060*/  @!P5 LOP3.LUT R0, R0, 0x7ff00000, RZ, 0xfc, !PT ;  /* 0x7ff000000000d812 */ /* 0x000fe200078efcff */
[----:B------:R-:W-:-:S04]  /*23070*/  DFMA R6, R28, R32, R30 ;  /* 0x000000201c06722b */ /* 0x000fc8000000001e */
[----:B------:R-:W-:-:S06]  /*23080*/  @!P0 IMAD.MOV.U32 R11, RZ, RZ, R0 ;  /* 0x000000ffff0b8224 */ /* 0x000fcc00078e0000 */
[----:B------:R-:W-:Y:S01]  /*23090*/  FFMA R15, RZ, R27, R7 ;  /* 0x0000001bff0f7223 */ /* 0x000fe20000000007 */
[----:B------:R-:W-:Y:S06]  /*230a0*/  @P4 BRA `(.L_x_727) ;  /* 0x0000000000384947 */ /* 0x000fec0003800000 */
[----:B------:R-:W-:-:S14]  /*230b0*/  DSETP.NAN.AND P3, PT, R2, R2, PT ;  /* 0x000000020200722a */ /* 0x000fdc0003f68000 */
[----:B------:R-:W-:Y:S01]  /*230c0*/  @P3 DADD R10, R2, R26 ;  /* 0x00000000020a3229 */ /* 0x000fe2000000001a */
[----:B------:R-:W-:Y:S10]  /*230d0*/  @P3 BRA `(.L_x_727) ;  /* 0x00000000002c3947 */ /* 0x000ff40003800000 */
[----:B------:R-:W-:Y:S01]  /*230e0*/  DSETP.NEU.AND P3, PT, |R2|, +INF , PT ;  /* 0x7ff000000200742a */ /* 0x000fe20003f6d200 */
[----:B------:R-:W-:-:S13]  /*230f0*/  PLOP3.LUT P4, PT, PT, PT, PT, 0x8, 0x80 ;  /* 0x000000000080781c */ /* 0x000fda0003f8e170 */
[----:B------:R-:W-:Y:S01]  /*23100*/  @!P3 PLOP3.LUT P4, PT, P1, PT, PT, 0x80, 0x8 ;  /* 0x000000000008b81c */ /* 0x000fe20000f8f070 */
[----:B------:R-:W-:Y:S01]  /*23110*/  @!P3 IMAD.MOV.U32 R10, RZ, RZ, RZ ;  /* 0x000000ffff0ab224 */ /* 0x000fe200078e00ff */
[C---:B------:R-:W-:Y:S02]  /*23120*/  @!P3 ISETP.GE.AND P1, PT, R27.reuse, RZ, PT ;  /* 0x000000ff1b00b20c */ /* 0x040fe40003f26270 */
[----:B------:R-:W-:Y:S02]  /*23130*/  @!P3 LOP3.LUT R8, R27, 0x7fffffff, RZ, 0xc0, !PT ;  /* 0x7fffffff1b08b812 */ /* 0x000fe400078ec0ff */
[----:B------:R-:W-:Y:S02]  /*23140*/  @!P3 SEL R0, RZ, 0x7ff00000, !P1 ;  /* 0x7ff00000ff00b807 */ /* 0x000fe40004800000 */
[----:B------:R-:W-:-:S03]  /*23150*/  @!P3 ISETP.NE.AND P1, PT, R8, 0x3fe00000, PT ;  /* 0x3fe000000800b80c */ /* 0x000fc60003f25270 */
[----:B------:R-:W-:-:S05]  /*23160*/  @!P3 VIADD R9, R0, 0x80000000 ;  /* 0x800000000009b836 */ /* 0x000fca0000000000 */
[----:B------:R-:W-:-:S05]  /*23170*/  @P4 SEL R0, R9, R0, P1 ;  /* 0x0000000009004207 */ /* 0x000fca0000800000 */
[----:B------:R-:W-:-:S07]  /*23180*/  @!P3 IMAD.MOV.U32 R11, RZ, RZ, R0 ;  /* 0x000000ffff0bb224 */ /* 0x000fce00078e0000 */
.L_x_727:
[----:B------:R-:W-:Y:S05]  /*23190*/  BSYNC.RECONVERGENT B1 ;  /* 0x0000000000017941 */ /* 0x000fea0003800200 */
.L_x_726:
[----:B------:R-:W-:Y:S01]  /*231a0*/  FSETP.GT.AND P1, PT, |R15|, 1.469367938527859385e-39, PT ;  /* 0x001000000f00780b */ /* 0x000fe20003f24200 */
[----:B------:R-:W-:Y:S01]  /*231b0*/  BSSY.RECONVERGENT B5, `(.L_x_728) ;  /* 0x000000b000057945 */ /* 0x000fe20003800200 */
[----:B------:R-:W-:Y:S02]  /*231c0*/  FSETP.GEU.AND P3, PT, |R47|, 6.5827683646048100446e-37, PT ;  /* 0x036000002f00780b */ /* 0x000fe40003f6e200 */
        /* <DEDUP_REMOVED lines=9> */
.L_x_729:
[----:B------:R-:W-:Y:S05]  /*23260*/  BSYNC.RECONVERGENT B5 ;  /* 0x0000000000057941 */ /* 0x000fea0003800200 */
.L_x_728:
        /* <DEDUP_REMOVED lines=13> */
[----:B------:R-:W-:-:S05]  /*23340*/  VIADD R11, R0, 0xfffffc0c ;  /* 0xfffffc0c000b7836 */ /* 0x000fca0000000000 */
[CC--:B------:R-:W-:Y:S02]  /*23350*/  SHF.L.U32 R0, R16.reuse, R11.reuse, RZ ;  /* 0x0000000b10007219 */ /* 0x0c0fe400000006ff */
[----:B------:R-:W-:Y:S02]  /*23360*/  SHF.L.U64.HI R11, R16, R11, R17 ;  /* 0x0000000b100b7219 */ /* 0x000fe40000010211 */
[----:B------:R-:W-:Y:S02]  /*23370*/  ISETP.NE.U32.AND P3, PT, R0, RZ, PT ;  /* 0x000000ff0000720c */ /* 0x000fe40003f65070 */
[----:B------:R-:W-:Y:S02]  /*23380*/  MOV R0, 0x233b0 ;  /* 0x000233b000007802 */ /* 0x000fe40000000f00 */
[----:B------:R-:W-:-:S13]  /*23390*/  ISETP.NE.AND.EX P3, PT, R11, -0x80000000, PT, P3 ;  /* 0x800000000b00780c */ /* 0x000fda0003f65330 */
[----:B-----5:R-:W-:Y:S05]  /*233a0*/  CALL.REL.NOINC `($_Z13distributor_PdPdS_S_iii$__internal_accurate_pow) ;  /* 0x000006c000d47944 */ /* 0x020fea0003c00000 */
[----:B------:R-:W-:Y:S05]  /*233b0*/  BSYNC.RECONVERGENT B1 ;  /* 0x0000000000017941 */ /* 0x000fea0003800200 */
.L_x_730:
[----:B------:R-:W-:Y:S01]  /*233c0*/  DADD R6, R2, R16 ;  /* 0x0000000002067229 */ /* 0x000fe20000000010 */
[----:B------:R-:W-:Y:S01]  /*233d0*/  ISETP.GE.OR P4, PT, R17, RZ, P0 ;  /* 0x000000ff1100720c */ /* 0x000fe20000786670 */
[----:B------:R-:W-:Y:S01]  /*233e0*/  IMAD.MOV.U32 R9, RZ, RZ, R11 ;  /* 0x000000ffff097224 */ /* 0x000fe200078e000b */
[C---:B------:R-:W-:Y:S01]  /*233f0*/  ISETP.LT.AND P1, PT, R3.reuse, RZ, !P3 ;  /* 0x000000ff0300720c */ /* 0x040fe20005f21270 */
[----:B------:R-:W-:Y:S01]  /*23400*/  BSSY.RECONVERGENT B1, `(.L_x_731) ;  /* 0x0000018000017945 */ /* 0x000fe20003800200 */
[----:B------:R-:W-:-:S03]  /*23410*/  @!P0 SEL R0, R3, RZ, !P3 ;  /* 0x000000ff03008207 */ /* 0x000fc60005800000 */
[----:B------:R-:W-:Y:S02]  /*23420*/  DADD R28, -RZ, -R8 ;  /* 0x00000000ff1c7229 */ /* 0x000fe40000000908 */
        /* <DEDUP_REMOVED lines=20> */
.L_x_733:
[----:B------:R-:W-:-:S11]  /*23570*/  DADD R8, R2, R16 ;  /* 0x0000000002087229 */ /* 0x000fd60000000010 */
.L_x_732:
[----:B------:R-:W-:Y:S05]  /*23580*/  BSYNC.RECONVERGENT B1 ;  /* 0x0000000000017941 */ /* 0x000fea0003800200 */
.L_x_731:
[----:B------:R-:W0:Y:S01]  /*23590*/  MUFU.RCP64H R7, R17 ;  /* 0x0000001100077308 */ /* 0x000e220000001800 */
[----:B------:R-:W-:Y:S01]  /*235a0*/  IMAD.MOV.U32 R6, RZ, RZ, 0x1 ;  /* 0x00000001ff067424 */ /* 0x000fe200078e00ff */
[----:B------:R-:W-:Y:S01]  /*235b0*/  FSETP.GEU.AND P1, PT, |R27|, 6.5827683646048100446e-37, PT ;  /* 0x036000001b00780b */ /* 0x000fe20003f2e200 */
[----:B------:R-:W-:Y:S01]  /*235c0*/  BSSY.RECONVERGENT B5, `(.L_x_734) ;  /* 0x0000014000057945 */ /* 0x000fe20003800200 */
        /* <DEDUP_REMOVED lines=19> */
.L_x_735:
[----:B------:R-:W-:Y:S05]  /*23700*/  BSYNC.RECONVERGENT B5 ;  /* 0x0000000000057941 */ /* 0x000fea0003800200 */
.L_x_734:
[----:B------:R-:W-:Y:S01]  /*23710*/  ISETP.NE.AND P0, PT, R14, R70, PT ;  /* 0x000000460e00720c */ /* 0x000fe20003f05270 */
[----:B------:R-:W-:-:S12]  /*23720*/  DFMA R18, R6, R42, R18 ;  /* 0x0000002a0612722b */ /* 0x000fd80000000012 */
[----:B------:R-:W-:Y:S05]  /*23730*/  @P0 BRA `(.L_x_736) ;  /* 0xfffffff400980947 */ /* 0x000fea000383ffff */
[----:B------:R-:W-:Y:S05]  /*23740*/  BSYNC.RECONVERGENT B4 ;  /* 0x0000000000047941 */ /* 0x000fea0003800200 */
.L_x_724:
[----:B------:R-:W-:-:S07]  /*23750*/  IMAD.MOV.U32 R7, RZ, RZ, R70 ;  /* 0x000000ffff077224 */ /* 0x000fce00078e0046 */
.L_x_723:
        /* <DEDUP_REMOVED lines=21> */
[----:B------:R-:W-:-:S12]  /*238b0*/  IMAD.MOV.U32 R7, RZ, RZ, R15 ;  /* 0x000000ffff077224 */ /* 0x000fd800078e000f */
[----:B-----5:R-:W-:Y:S05]  /*238c0*/  CALL.REL.NOINC `($_Z13distributor_PdPdS_S_iii$__internal_accurate_pow) ;  /* 0x000006bc008c7944 */ /* 0x020fea0003c00000 */
[----:B------:R-:W-:Y:S05]  /*238d0*/  BSYNC.RECONVERGENT B1 ;  /* 0x0000000000017941 */ /* 0x000fea0003800200 */
.L_x_737:
        /* <DEDUP_REMOVED lines=27> */
.L_x_740:
[----:B------:R-:W-:-:S11]  /*23a90*/  DADD R8, R2, R14 ;  /* 0x0000000002087229 */ /* 0x000fd6000000000e */
.L_x_739:
[----:B------:R-:W-:Y:S05]  /*23aa0*/  BSYNC.RECONVERGENT B1 ;  /* 0x0000000000017941 */ /* 0x000fea0003800200 */
.L_x_738:
        /* <DEDUP_REMOVED lines=24> */
.L_x_742:
[----:B------:R-:W-:Y:S05]  /*23c30*/  BSYNC.RECONVERGENT B4 ;  /* 0x0000000000047941 */ /* 0x000fea0003800200 */
.L_x_741:
[----:B------:R-:W-:-:S11]  /*23c40*/  DFMA R18, R6, R2, R18 ;  /* 0x000000020612722b */ /* 0x000fd60000000012 */
.L_x_722:
[----:B------:R-:W0:Y:S02]  /*23c50*/  LDC.64 R2, c[0x0][0x380] ;  /* 0x0000e000ff027b82 */ /* 0x000e240000000a00 */
[----:B0-----:R-:W-:Y:S01]  /*23c60*/  DFMA R2, R2, 0.5, -R18 ;  /* 0x3fe000000202782b */ /* 0x001fe20000000812 */
[----:B------:R-:W-:Y:S10]  /*23c70*/  BRA `(.L_x_743) ;  /* 0x0000000c00e47947 */ /* 0x000ff40003800000 */
.L_x_721:
        /* <DEDUP_REMOVED lines=12> */
.L_x_758:
        /* <DEDUP_REMOVED lines=22> */
.L_x_747:
        /* <DEDUP_REMOVED lines=41> */
.L_x_749:
[----:B------:R-:W-:Y:S05]  /*24130*/  BSYNC.RECONVERGENT B1 ;  /* 0x0000000000017941 */ /* 0x000fea0003800200 */
.L_x_748:
        /* <DEDUP_REMOVED lines=12> */
.L_x_751:
[----:B------:R-:W-:Y:S05]  /*24200*/  BSYNC.RECONVERGENT B5 ;  /* 0x0000000000057941 */ /* 0x000fea0003800200 */
.L_x_750:
        /* <DEDUP_REMOVED lines=21> */
.L_x_752:
        /* <DEDUP_REMOVED lines=27> */
.L_x_755:
[----:B------:R-:W-:-:S11]  /*24510*/  DADD R8, R2, R16 ;  /* 0x0000000002087229 */ /* 0x000fd60000000010 */
.L_x_754:
[----:B------:R-:W-:Y:S05]  /*24520*/  BSYNC.RECONVERGENT B1 ;  /* 0x0000000000017941 */ /* 0x000fea0003800200 */
.L_x_753:
        /* <DEDUP_REMOVED lines=23> */
.L_x_757:
[----:B------:R-:W-:Y:S05]  /*246a0*/  BSYNC.RECONVERGENT B5 ;  /* 0x0000000000057941 */ /* 0x000fea0003800200 */
.L_x_756:
[----:B------:R-:W-:Y:S01]  /*246b0*/  ISETP.NE.AND P0, PT, R14, R70, PT ;  /* 0x000000460e00720c */ /* 0x000fe20003f05270 */
[----:B------:R-:W-:-:S12]  /*246c0*/  DFMA R18, R6, R42, R18 ;  /* 0x0000002a0612722b */ /* 0x000fd80000000012 */
[----:B------:R-:W-:Y:S05]  /*246d0*/  @P0 BRA `(.L_x_758) ;  /* 0xfffffff400980947 */ /* 0x000fea000383ffff */
[----:B------:R-:W-:Y:S05]  /*246e0*/  BSYNC.RECONVERGENT B4 ;  /* 0x0000000000047941 */ /* 0x000fea0003800200 */
.L_x_746:
[----:B------:R-:W-:-:S07]  /*246f0*/  IMAD.MOV.U32 R7, RZ, RZ, R70 ;  /* 0x000000ffff077224 */ /* 0x000fce00078e0046 */
.L_x_745:
        /* <DEDUP_REMOVED lines=24> */
.L_x_759:
        /* <DEDUP_REMOVED lines=27> */
.L_x_762:
[----:B------:R-:W-:-:S11]  /*24a30*/  DADD R8, R2, R14 ;  /* 0x0000000002087229 */ /* 0x000fd6000000000e */
.L_x_761:
[----:B------:R-:W-:Y:S05]  /*24a40*/  BSYNC.RECONVERGENT B1 ;  /* 0x0000000000017941 */ /* 0x000fea0003800200 */
.L_x_760:
        /* <DEDUP_REMOVED lines=24> */
.L_x_764:
[----:B------:R-:W-:Y:S05]  /*24bd0*/  BSYNC.RECONVERGENT B4 ;  /* 0x0000000000047941 */ /* 0x000fea0003800200 */
.L_x_763:
[----:B------:R-:W-:-:S11]  /*24be0*/  DFMA R18, R6, R2, R18 ;  /* 0x000000020612722b */ /* 0x000fd60000000012 */
.L_x_744:
[----:B------:R-:W0:Y:S02]  /*24bf0*/  LDC.64 R2, c[0x0][0x380] ;  /* 0x0000e000ff027b82 */ /* 0x000e240000000a00 */
[----:B0-----:R-:W-:-:S11]  /*24c00*/  DFMA R2, R2, 0.5, R18 ;  /* 0x3fe000000202782b */ /* 0x001fd60000000012 */
.L_x_743:
[----:B------:R-:W-:Y:S05]  /*24c10*/  BSYNC.RECONVERGENT B3 ;  /* 0x0000000000037941 */ /* 0x000fea0003800200 */
.L_x_720:
        /* <DEDUP_REMOVED lines=13> */
.L_x_766:
[----:B------:R-:W-:Y:S05]  /*24cf0*/  BSYNC.RECONVERGENT B1 ;  /* 0x0000000000017941 */ /* 0x000fea0003800200 */
.L_x_765:
        /* <DEDUP_REMOVED lines=26> */
.L_x_768:
[----:B------:R-:W-:Y:S05]  /*24ea0*/  BSYNC.RECONVERGENT B3 ;  /* 0x0000000000037941 */ /* 0x000fea0003800200 */
.L_x_767:
        /* <DEDUP_REMOVED lines=11> */
.L_x_769:
        /* <DEDUP_REMOVED lines=15> */
.L_x_771:
[----:B------:R-:W-:Y:S05]  /*25050*/  BSYNC.RECONVERGENT B1 ;  /* 0x0000000000017941 */ /* 0x000fea0003800200 */
.L_x_770:
        /* <DEDUP_REMOVED lines=23> */
.L_x_773:
[----:B------:R-:W-:Y:S05]  /*251d0*/  BSYNC.RECONVERGENT B3 ;  /* 0x0000000000037941 */ /* 0x000fea0003800200 */
.L_x_772:
        /* <DEDUP_REMOVED lines=9> */
.L_x_774:
        /* <DEDUP_REMOVED lines=20> */
.L_x_776:
[----:B------:R-:W-:Y:S05]  /*253b0*/  BSYNC.RECONVERGENT B1 ;  /* 0x0000000000017941 */ /* 0x000fea0003800200 */
.L_x_775:
        /* <DEDUP_REMOVED lines=10> */
.L_x_778:
[----:B------:R-:W-:Y:S05]  /*25460*/  BSYNC.RECONVERGENT B1 ;  /* 0x0000000000017941 */ /* 0x000fea0003800200 */
.L_x_777:
        /* <DEDUP_REMOVED lines=10> */
.L_x_780:
[----:B------:R-:W-:Y:S05]  /*25510*/  BSYNC.RECONVERGENT B1 ;  /* 0x0000000000017941 */ /* 0x000fea0003800200 */
.L_x_779:
        /* <DEDUP_REMOVED lines=33> */
.L_x_782:
[----:B------:R-:W-:Y:S05]  /*25730*/  BSYNC.RECONVERGENT B3 ;  /* 0x0000000000037941 */ /* 0x000fea0003800200 */
.L_x_781:
        /* <DEDUP_REMOVED lines=11> */
.L_x_783:
        /* <DEDUP_REMOVED lines=15> */
.L_x_785:
[----:B------:R-:W-:Y:S05]  /*258e0*/  BSYNC.RECONVERGENT B1 ;  /* 0x0000000000017941 */ /* 0x000fea0003800200 */
.L_x_784:
        /* <DEDUP_REMOVED lines=24> */
.L_x_787:
[----:B------:R-:W-:Y:S05]  /*25a70*/  BSYNC.RECONVERGENT B3 ;  /* 0x0000000000037941 */ /* 0x000fea0003800200 */
.L_x_786:
        /* <DEDUP_REMOVED lines=60> */
.L_x_789:
[----:B------:R-:W-:Y:S05]  /*25e40*/  BSYNC.RECONVERGENT B1 ;  /* 0x0000000000017941 */ /* 0x000fea0003800200 */
.L_x_788:
        /* <DEDUP_REMOVED lines=15> */
.L_x_806:
        /* <DEDUP_REMOVED lines=22> */
.L_x_795:
        /* <DEDUP_REMOVED lines=41> */
.L_x_797:
[----:B------:R-:W-:Y:S05]  /*26330*/  BSYNC.RECONVERGENT B1 ;  /* 0x0000000000017941 */ /* 0x000fea0003800200 */
.L_x_796:
        /* <DEDUP_REMOVED lines=12> */
.L_x_799:
[----:B------:R-:W-:Y:S05]  /*26400*/  BSYNC.RECONVERGENT B5 ;  /* 0x0000000000057941 */ /* 0x000fea0003800200 */
.L_x_798:
        /* <DEDUP_REMOVED lines=21> */
.L_x_800:
        /* <DEDUP_REMOVED lines=27> */
.L_x_803:
[----:B------:R-:W-:-:S11]  /*26710*/  DADD R8, R2, R16 ;  /* 0x0000000002087229 */ /* 0x000fd60000000010 */
.L_x_802:
[----:B------:R-:W-:Y:S05]  /*26720*/  BSYNC.RECONVERGENT B1 ;  /* 0x0000000000017941 */ /* 0x000fea0003800200 */
.L_x_801:
        /* <DEDUP_REMOVED lines=23> */
.L_x_805:
[----:B------:R-:W-:Y:S05]  /*268a0*/  BSYNC.RECONVERGENT B5 ;  /* 0x0000000000057941 */ /* 0x000fea0003800200 */
.L_x_804:
[----:B------:R-:W-:Y:S01]  /*268b0*/  ISETP.NE.AND P0, PT, R14, R70, PT ;  /* 0x000000460e00720c */ /* 0x000fe20003f05270 */
[----:B------:R-:W-:-:S12]  /*268c0*/  DFMA R18, R6, R42, R18 ;  /* 0x0000002a0612722b */ /* 0x000fd80000000012 */
[----:B------:R-:W-:Y:S05]  /*268d0*/  @P0 BRA `(.L_x_806) ;  /* 0xfffffff400980947 */ /* 0x000fea000383ffff */
[----:B------:R-:W-:Y:S05]  /*268e0*/  BSYNC.RECONVERGENT B4 ;  /* 0x0000000000047941 */ /* 0x000fea0003800200 */
.L_x_794:
[----:B------:R-:W-:-:S07]  /*268f0*/  IMAD.MOV.U32 R7, RZ, RZ, R70 ;  /* 0x000000ffff077224 */ /* 0x000fce00078e0046 */
.L_x_793:
        /* <DEDUP_REMOVED lines=24> */
.L_x_807:
        /* <DEDUP_REMOVED lines=27> */
.L_x_810:
[----:B------:R-:W-:-:S11]  /*26c30*/  DADD R8, R2, R14 ;  /* 0x0000000002087229 */ /* 0x000fd6000000000e */
.L_x_809:
[----:B------:R-:W-:Y:S05]  /*26c40*/  BSYNC.RECONVERGENT B1 ;  /* 0x0000000000017941 */ /* 0x000fea0003800200 */
.L_x_808:
        /* <DEDUP_REMOVED lines=24> */
.L_x_812:
[----:B------:R-:W-:Y:S05]  /*26dd0*/  BSYNC.RECONVERGENT B4 ;  /* 0x0000000000047941 */ /* 0x000fea0003800200 */
.L_x_811:
[----:B------:R-:W-:-:S11]  /*26de0*/  DFMA R18, R6, R2, R18 ;  /* 0x000000020612722b */ /* 0x000fd60000000012 */
.L_x_792:
[----:B------:R-:W0:Y:S02]  /*26df0*/  LDC.64 R14, c[0x0][0x380] ;  /* 0x0000e000ff0e7b82 */ /* 0x000e240000000a00 */
[----:B0-----:R-:W-:Y:S01]  /*26e00*/  DFMA R14, R14, 0.5, -R18 ;  /* 0x3fe000000e0e782b */ /* 0x001fe20000000812 */
[----:B------:R-:W-:Y:S10]  /*26e10*/  BRA `(.L_x_813) ;  /* 0x0000000c00e47947 */ /* 0x000ff40003800000 */
.L_x_791:
        /* <DEDUP_REMOVED lines=12> */
.L_x_828:
        /* <DEDUP_REMOVED lines=22> */
.L_x_817:
        /* <DEDUP_REMOVED lines=41> */
.L_x_819:
[----:B------:R-:W-:Y:S05]  /*272d0*/  BSYNC.RECONVERGENT B1 ;  /* 0x0000000000017941 */ /* 0x000fea0003800200 */
.L_x_818:
        /* <DEDUP_REMOVED lines=12> */
.L_x_821:
[----:B------:R-:W-:Y:S05]  /*273a0*/  BSYNC.RECONVERGENT B5 ;  /* 0x0000000000057941 */ /* 0x000fea0003800200 */
.L_x_820:
        /* <DEDUP_REMOVED lines=21> */
.L_x_822:
        /* <DEDUP_REMOVED lines=27> */
.L_x_825:
[----:B------:R-:W-:-:S11]  /*276b0*/  DADD R8, R2, R16 ;  /* 0x0000000002087229 */ /* 0x000fd60000000010 */
.L_x_824:
[----:B------:R-:W-:Y:S05]  /*276c0*/  BSYNC.RECONVERGENT B1 ;  /* 0x0000000000017941 */ /* 0x000fea0003800200 */
.L_x_823:
        /* <DEDUP_REMOVED lines=23> */
.L_x_827:
[----:B------:R-:W-:Y:S05]  /*27840*/  BSYNC.RECONVERGENT B5 ;  /* 0x0000000000057941 */ /* 0x000fea0003800200 */
.L_x_826:
[----:B------:R-:W-:Y:S01]  /*27850*/  ISETP.NE.AND P0, PT, R14, R70, PT ;  /* 0x000000460e00720c */ /* 0x000fe20003f05270 */
[----:B------:R-:W-:-:S12]  /*27860*/  DFMA R18, R6, R42, R18 ;  /* 0x0000002a0612722b */ /* 0x000fd80000000012 */
[----:B------:R-:W-:Y:S05]  /*27870*/  @P0 BRA `(.L_x_828) ;  /* 0xfffffff400980947 */ /* 0x000fea000383ffff */
[----:B------:R-:W-:Y:S05]  /*27880*/  BSYNC.RECONVERGENT B4 ;  /* 0x0000000000047941 */ /* 0x000fea0003800200 */
.L_x_816:
[----:B------:R-:W-:-:S07]  /*27890*/  IMAD.MOV.U32 R7, RZ, RZ, R70 ;  /* 0x000000ffff077224 */ /* 0x000fce00078e0046 */
.L_x_815:
        /* <DEDUP_REMOVED lines=24> */
.L_x_829:
        /* <DEDUP_REMOVED lines=27> */
.L_x_832:
[----:B------:R-:W-:-:S11]  /*27bd0*/  DADD R8, R2, R14 ;  /* 0x0000000002087229 */ /* 0x000fd6000000000e */
.L_x_831:
[----:B------:R-:W-:Y:S05]  /*27be0*/  BSYNC.RECONVERGENT B1 ;  /* 0x0000000000017941 */ /* 0x000fea0003800200 */
.L_x_830:
        /* <DEDUP_REMOVED lines=24> */
.L_x_834:
[----:B------:R-:W-:Y:S05]  /*27d70*/  BSYNC.RECONVERGENT B4 ;  /* 0x0000000000047941 */ /* 0x000fea0003800200 */
.L_x_833:
[----:B------:R-:W-:-:S11]  /*27d80*/  DFMA R18, R6, R2, R18 ;  /* 0x000000020612722b */ /* 0x000fd60000000012 */
.L_x_814:
[----:B------:R-:W0:Y:S02]  /*27d90*/  LDC.64 R14, c[0x0][0x380] ;  /* 0x0000e000ff0e7b82 */ /* 0x000e240000000a00 */
[----:B0-----:R-:W-:-:S11]  /*27da0*/  DFMA R14, R14, 0.5, R18 ;  /* 0x3fe000000e0e782b */ /* 0x001fd60000000012 */
.L_x_813:
[----:B------:R-:W-:Y:S05]  /*27db0*/  BSYNC.RECONVERGENT B3 ;  /* 0x0000000000037941 */ /* 0x000fea0003800200 */
.L_x_790:
        /* <DEDUP_REMOVED lines=13> */
.L_x_836:
[----:B------:R-:W-:Y:S05]  /*27e90*/  BSYNC.RECONVERGENT B1 ;  /* 0x0000000000017941 */ /* 0x000fea0003800200 */
.L_x_835:
        /* <DEDUP_REMOVED lines=26> */
.L_x_838:
[----:B------:R-:W-:Y:S05]  /*28040*/  BSYNC.RECONVERGENT B3 ;  /* 0x0000000000037941 */ /* 0x000fea0003800200 */
.L_x_837:
        /* <DEDUP_REMOVED lines=25> */
.L_x_840:
[----:B------:R-:W-:Y:S05]  /*281e0*/  BSYNC.RECONVERGENT B3 ;  /* 0x0000000000037941 */ /* 0x000fea0003800200 */
.L_x_839:
        /* <DEDUP_REMOVED lines=8> */
.L_x_841:
        /* <DEDUP_REMOVED lines=24> */
.L_x_843:
[----:B------:R-:W-:Y:S05]  /*283f0*/  BSYNC.RECONVERGENT B1 ;  /* 0x0000000000017941 */ /* 0x000fea0003800200 */
.L_x_842:
        /* <DEDUP_REMOVED lines=15> */
.L_x_845:
[----:B------:R-:W-:Y:S05]  /*284f0*/  BSYNC.RECONVERGENT B3 ;  /* 0x0000000000037941 */ /* 0x000fea0003800200 */
.L_x_844:
        /* <DEDUP_REMOVED lines=9> */
.L_x_846:
        /* <DEDUP_REMOVED lines=24> */
.L_x_848:
[----:B------:R-:W-:Y:S05]  /*28710*/  BSYNC.RECONVERGENT B1 ;  /* 0x0000000000017941 */ /* 0x000fea0003800200 */
.L_x_847:
        /* <DEDUP_REMOVED lines=10> */
.L_x_850:
[----:B------:R-:W-:Y:S05]  /*287c0*/  BSYNC.RECONVERGENT B1 ;  /* 0x0000000000017941 */ /* 0x000fea0003800200 */
.L_x_849:
        /* <DEDUP_REMOVED lines=12> */
.L_x_851:
        /* <DEDUP_REMOVED lines=15> */
.L_x_853:
[----:B------:R-:W-:Y:S05]  /*28980*/  BSYNC.RECONVERGENT B1 ;  /* 0x0000000000017941 */ /* 0x000fea0003800200 */
.L_x_852:
        /* <DEDUP_REMOVED lines=24> */
.L_x_855:
[----:B------:R-:W-:Y:S05]  /*28b10*/  BSYNC.RECONVERGENT B3 ;  /* 0x0000000000037941 */ /* 0x000fea0003800200 */
.L_x_854:
        /* <DEDUP_REMOVED lines=10> */
.L_x_857:
[----:B------:R-:W-:Y:S05]  /*28bc0*/  BSYNC.RECONVERGENT B1 ;  /* 0x0000000000017941 */ /* 0x000fea0003800200 */
.L_x_856:
        /* <DEDUP_REMOVED lines=8> */
.L_x_859:
[----:B------:R-:W-:Y:S05]  /*28c50*/  BSYNC.RECONVERGENT B1 ;  /* 0x0000000000017941 */ /* 0x000fea0003800200 */
.L_x_858:
        /* <DEDUP_REMOVED lines=8> */
.L_x_861:
[----:B------:R-:W-:Y:S05]  /*28ce0*/  BSYNC.RECONVERGENT B1 ;  /* 0x0000000000017941 */ /* 0x000fea0003800200 */
.L_x_860:
        /* <DEDUP_REMOVED lines=36> */
.L_x_863:
[----:B------:R-:W-:Y:S05]  /*28f30*/  BSYNC.RECONVERGENT B3 ;  /* 0x0000000000037941 */ /* 0x000fea0003800200 */
.L_x_862:
        /* <DEDUP_REMOVED lines=11> */
.L_x_864:
        /* <DEDUP_REMOVED lines=15> */
.L_x_866:
[----:B------:R-:W-:Y:S05]  /*290e0*/  BSYNC.RECONVERGENT B1 ;  /* 0x0000000000017941 */ /* 0x000fea0003800200 */
.L_x_865:
        /* <DEDUP_REMOVED lines=24> */
.L_x_868:
[----:B------:R-:W-:Y:S05]  /*29270*/  BSYNC.RECONVERGENT B3 ;  /* 0x0000000000037941 */ /* 0x000fea0003800200 */
.L_x_867:
        /* <DEDUP_REMOVED lines=59> */
.L_x_870:
[----:B------:R-:W-:Y:S05]  /*29630*/  BSYNC.RECONVERGENT B1 ;  /* 0x0000000000017941 */ /* 0x000fea0003800200 */
.L_x_869:
[----:B------:R-:W-:Y:S01]  /*29640*/  DMUL R46, R46, R2 ;  /* 0x000000022e2e7228 */ /* 0x000fe20000000000 */
[----:B------:R-:W-:Y:S01]  /*29650*/  UMOV UR4, 0x9189614c ;  /* 0x9189614c00047882 */ /* 0x000fe20000000000 */
[----:B------:R-:W-:Y:S01]  /*29660*/  DMUL R2, R24, R74 ;  /* 0x0000004a18027228 */ /* 0x000fe20000000000 */
[----:B------:R-:W-:Y:S01]  /*29670*/  UMOV UR5, 0x3fec23e3 ;  /* 0x3fec23e300057882 */ /* 0x000fe20000000000 */
[----:B------:R-:W-:Y:S01]  /*29680*/  UMOV UR6, 0x7bc71f63 ;  /* 0x7bc71f6300067882 */ /* 0x000fe20000000000 */
[----:B------:R-:W-:Y:S01]  /*29690*/  DFMA R100, R100, UR4, R82 ;  /* 0x0000000464647c2b */ /* 0x000fe20008000052 */
[----:B------:R-:W-:Y:S01]  /*296a0*/  UMOV UR7, 0x3fd87db9 ;  /* 0x3fd87db900077882 */ /* 0x000fe20000000000 */
[----:B------:R-:W-:Y:S01]  /*296b0*/  DFMA R98, R98, UR4, R64 ;  /* 0x0000000462627c2b */ /* 0x000fe20008000040 */
[----:B------:R-:W-:Y:S01]  /*296c0*/  BSSY.RECONVERGENT B3, `(.L_x_871) ;  /* 0x0000221000037945 */ /* 0x000fe20003800200 */
[----:B------:R-:W-:Y:S02]  /*296d0*/  DMUL R110, R24, R110 ;  /* 0x0000006e186e7228 */ /* 0x000fe40000000000 */
[----:B------:R-:W-:Y:S01]  /*296e0*/  DFMA R2, R2, UR4, R72 ;  /* 0x0000000402027c2b */ /* 0x000fe20008000048 */
[----:B------:R-:W-:Y:S01]  /*296f0*/  UMOV UR4, 0x9d89d89e ;  /* 0x9d89d89e00047882 */ /* 0x000fe20000000000 */
[----:B------:R-:W-:Y:S01]  /*29700*/  UMOV UR5, 0x3fed89d8 ;  /* 0x3fed89d800057882 */ /* 0x000fe20000000000 */
[----:B------:R-:W-:-:S02]  /*29710*/  DMUL R106, R24, R106 ;  /* 0x0000006a186a7228 */ /* 0x000fc40000000000 */
[C---:B------:R-:W-:Y:S01]  /*29720*/  DFMA R66, R24.reuse, UR4, R68 ;  /* 0x0000000418427c2b */ /* 0x040fe20008000044 */
[----:B------:R-:W-:Y:S01]  /*29730*/  UMOV UR4, 0xa108bd3c ;  /* 0xa108bd3c00047882 */ /* 0x000fe20000000000 */
[----:B------:R-:W-:Y:S01]  /*29740*/  UMOV UR5, 0x400a37b2 ;  /* 0x400a37b200057882 */ /* 0x000fe20000000000 */
[----:B------:R-:W-:Y:S02]  /*29750*/  DMUL R102, R24, R102 ;  /* 0x0000006618667228 */ /* 0x000fe40000000000 */
[----:B------:R-:W-:Y:S02]  /*29760*/  DFMA R80, R96, -UR4, R100 ;  /* 0x8000000460507c2b */ /* 0x000fe40008000064 */
[----:B------:R-:W-:Y:S02]  /*29770*/  DFMA R48, R94, -UR4, R98 ;  /* 0x800000045e307c2b */ /* 0x000fe40008000062 */
[----:B------:R-:W-:Y:S02]  /*29780*/  DSETP.GEU.AND P0, PT, R66, R44, PT ;  /* 0x0000002c4200722a */ /* 0x000fe40003f0e000 */
[----:B------:R-:W-:Y:S01]  /*29790*/  DFMA R2, R92, -UR4, R2 ;  /* 0x800000045c027c2b */ /* 0x000fe20008000002 */
[----:B------:R-:W-:Y:S01]  /*297a0*/  UMOV UR4, 0xe408db10 ;  /* 0xe408db1000047882 */ /* 0x000fe20000000000 */
[----:B------:R-:W-:Y:S01]  /*297b0*/  DMUL R46, R46, -UR6 ;  /* 0x800000062e2e7c28 */ /* 0x000fe20008000000 */
[----:B------:R-:W-:Y:S01]  /*297c0*/  UMOV UR5, 0x400a912f ;  /* 0x400a912f00057882 */ /* 0x000fe20000000000 */
[----:B------:R-:W-:-:S02]  /*297d0*/  DMUL R108, R108, -UR6 ;  /* 0x800000066c6c7c28 */ /* 0x000fc40008000000 */
[----:B------:R-:W-:Y:S02]  /*297e0*/  DMUL R104, R104, -UR6 ;  /* 0x8000000668687c28 */ /* 0x000fe40008000000 */
[----:B------:R-:W-:Y:S02]  /*297f0*/  DFMA R80, R110, UR4, R80 ;  /* 0x000000046e507c2b */ /* 0x000fe40008000050 */
[----:B------:R-:W-:Y:S02]  /*29800*/  DFMA R48, R106, UR4, R48 ;  /* 0x000000046a307c2b */ /* 0x000fe40008000030 */
[----:B------:R-:W-:Y:S02]  /*29810*/  DFMA R62, R102, UR4, R2 ;  /* 0x00000004663e7c2b */ /* 0x000fe40008000002 */
[C---:B------:R-:W-:Y:S02]  /*29820*/  DMUL R108, R24.reuse, R108 ;  /* 0x0000006c186c7228 */ /* 0x040fe40000000000 */
[----:B------:R-:W-:-:S02]  /*29830*/  DMUL R104, R24, R104 ;  /* 0x0000006818687228 */ /* 0x000fc40000000000 */
[----:B------:R-:W-:Y:S01]  /*29840*/  DMUL R100, R24, R46 ;  /* 0x0000002e18647228 */ /* 0x000fe20000000000 */
        /* <DEDUP_REMOVED lines=13> */
.L_x_887:
        /* <DEDUP_REMOVED lines=22> */
.L_x_876:
        /* <DEDUP_REMOVED lines=46> */
.L_x_878:
[----:B------:R-:W-:Y:S05]  /*29d60*/  BSYNC.RECONVERGENT B1 ;  /* 0x0000000000017941 */ /* 0x000fea0003800200 */
.L_x_877:
        /* <DEDUP_REMOVED lines=11> */
.L_x_880:
[----:B------:R-:W-:Y:S05]  /*29e20*/  BSYNC.RECONVERGENT B5 ;  /* 0x0000000000057941 */ /* 0x000fea0003800200 */
.L_x_879:
        /* <DEDUP_REMOVED lines=21> */
.L_x_881:
        /* <DEDUP_REMOVED lines=30> */
.L_x_884:
[----:B------:R-:W-:-:S11]  /*2a160*/  DADD R8, R2, R16 ;  /* 0x0000000002087229 */ /* 0x000fd60000000010 */
.L_x_883:
[----:B------:R-:W-:Y:S05]  /*2a170*/  BSYNC.RECONVERGENT B1 ;  /* 0x0000000000017941 */ /* 0x000fea0003800200 */
.L_x_882:
        /* <DEDUP_REMOVED lines=24> */
.L_x_886:
[----:B------:R-:W-:Y:S05]  /*2a300*/  BSYNC.RECONVERGENT B5 ;  /* 0x0000000000057941 */ /* 0x000fea0003800200 */
.L_x_885:
[----:B------:R-:W-:Y:S01]  /*2a310*/  ISETP.NE.AND P0, PT, R14, R70, PT ;  /* 0x000000460e00720c */ /* 0x000fe20003f05270 */
[----:B------:R-:W-:-:S12]  /*2a320*/  DFMA R18, R6, R26, R18 ;  /* 0x0000001a0612722b */ /* 0x000fd80000000012 */
[----:B------:R-:W-:Y:S05]  /*2a330*/  @P0 BRA `(.L_x_887) ;  /* 0xfffffff400780947 */ /* 0x000fea000383ffff */
[----:B------:R-:W-:Y:S05]  /*2a340*/  BSYNC.RECONVERGENT B4 ;  /* 0x0000000000047941 */ /* 0x000fea0003800200 */
.L_x_875:
[----:B------:R-:W-:-:S07]  /*2a350*/  IMAD.MOV.U32 R7, RZ, RZ, R70 ;  /* 0x000000ffff077224 */ /* 0x000fce00078e0046 */
.L_x_874:
        /* <DEDUP_REMOVED lines=24> */
.L_x_888:
        /* <DEDUP_REMOVED lines=29> */
.L_x_891:
[----:B------:R-:W-:-:S11]  /*2a6b0*/  DADD R8, R2, R14 ;  /* 0x0000000002087229 */ /* 0x000fd6000000000e */
.L_x_890:
[----:B------:R-:W-:Y:S05]  /*2a6c0*/  BSYNC.RECONVERGENT B1 ;  /* 0x0000000000017941 */ /* 0x000fea0003800200 */
.L_x_889:
        /* <DEDUP_REMOVED lines=24> */
.L_x_893:
[----:B------:R-:W-:Y:S05]  /*2a850*/  BSYNC.RECONVERGENT B4 ;  /* 0x0000000000047941 */ /* 0x000fea0003800200 */
.L_x_892:
[----:B------:R-:W-:-:S11]  /*2a860*/  DFMA R18, R6, R2, R18 ;  /* 0x000000020612722b */ /* 0x000fd60000000012 */
.L_x_873:
[----:B------:R-:W0:Y:S02]  /*2a870*/  LDC.64 R2, c[0x0][0x380] ;  /* 0x0000e000ff027b82 */ /* 0x000e240000000a00 */
[----:B0-----:R-:W-:Y:S01]  /*2a880*/  DFMA R2, R2, 0.5, -R18 ;  /* 0x3fe000000202782b */ /* 0x001fe20000000812 */
[----:B------:R-:W-:Y:S10]  /*2a890*/  BRA `(.L_x_894) ;  /* 0x00000010000c7947 */ /* 0x000ff40003800000 */
.L_x_872:
        /* <DEDUP_REMOVED lines=12> */
.L_x_909:
        /* <DEDUP_REMOVED lines=22> */
.L_x_898:
        /* <DEDUP_REMOVED lines=46> */
.L_x_900:
[----:B------:R-:W-:Y:S05]  /*2ada0*/  BSYNC.RECONVERGENT B1 ;  /* 0x0000000000017941 */ /* 0x000fea0003800200 */
.L_x_899:
        /* <DEDUP_REMOVED lines=11> */
.L_x_902:
[----:B------:R-:W-:Y:S05]  /*2ae60*/  BSYNC.RECONVERGENT B5 ;  /* 0x0000000000057941 */ /* 0x000fea0003800200 */
.L_x_901:
        /* <DEDUP_REMOVED lines=21> */
.L_x_903:
        /* <DEDUP_REMOVED lines=30> */
.L_x_906:
[----:B------:R-:W-:-:S11]  /*2b1a0*/  DADD R8, R2, R16 ;  /* 0x0000000002087229 */ /* 0x000fd60000000010 */
.L_x_905:
[----:B------:R-:W-:Y:S05]  /*2b1b0*/  BSYNC.RECONVERGENT B1 ;  /* 0x0000000000017941 */ /* 0x000fea0003800200 */
.L_x_904:
        /* <DEDUP_REMOVED lines=24> */
.L_x_908:
[----:B------:R-:W-:Y:S05]  /*2b340*/  BSYNC.RECONVERGENT B5 ;  /* 0x0000000000057941 */ /* 0x000fea0003800200 */
.L_x_907:
[----:B------:R-:W-:Y:S01]  /*2b350*/  ISETP.NE.AND P0, PT, R14, R70, PT ;  /* 0x000000460e00720c */ /* 0x000fe20003f05270 */
[----:B------:R-:W-:-:S12]  /*2b360*/  DFMA R18, R6, R26, R18 ;  /* 0x0000001a0612722b */ /* 0x000fd80000000012 */
[----:B------:R-:W-:Y:S05]  /*2b370*/  @P0 BRA `(.L_x_909) ;  /* 0xfffffff400780947 */ /* 0x000fea000383ffff */
[----:B------:R-:W-:Y:S05]  /*2b380*/  BSYNC.RECONVERGENT B4 ;  /* 0x0000000000047941 */ /* 0x000fea0003800200 */
.L_x_897:
[----:B------:R-:W-:-:S07]  /*2b390*/  IMAD.MOV.U32 R7, RZ, RZ, R70 ;  /* 0x000000ffff077224 */ /* 0x000fce00078e0046 */
.L_x_896:
        /* <DEDUP_REMOVED lines=24> */
.L_x_910:
        /* <DEDUP_REMOVED lines=29> */
.L_x_913:
[----:B------:R-:W-:-:S11]  /*2b6f0*/  DADD R8, R2, R14 ;  /* 0x0000000002087229 */ /* 0x000fd6000000000e */
.L_x_912:
[----:B------:R-:W-:Y:S05]  /*2b700*/  BSYNC.RECONVERGENT B1 ;  /* 0x0000000000017941 */ /* 0x000fea0003800200 */
.L_x_911:
        /* <DEDUP_REMOVED lines=24> */
.L_x_915:
[----:B------:R-:W-:Y:S05]  /*2b890*/  BSYNC.RECONVERGENT B4 ;  /* 0x0000000000047941 */ /* 0x000fea0003800200 */
.L_x_914:
[----:B------:R-:W-:-:S11]  /*2b8a0*/  DFMA R18, R6, R2, R18 ;  /* 0x000000020612722b */ /* 0x000fd60000000012 */
.L_x_895:
[----:B------:R-:W0:Y:S02]  /*2b8b0*/  LDC.64 R2, c[0x0][0x380] ;  /* 0x0000e000ff027b82 */ /* 0x000e240000000a00 */
[----:B0-----:R-:W-:-:S11]  /*2b8c0*/  DFMA R2, R2, 0.5, R18 ;  /* 0x3fe000000202782b */ /* 0x001fd60000000012 */
.L_x_894:
[----:B------:R-:W-:Y:S05]  /*2b8d0*/  BSYNC.RECONVERGENT B3 ;  /* 0x0000000000037941 */ /* 0x000fea0003800200 */
.L_x_871:
        /* <DEDUP_REMOVED lines=26> */
.L_x_917:
[----:B------:R-:W-:Y:S05]  /*2ba80*/  BSYNC.RECONVERGENT B3 ;  /* 0x0000000000037941 */ /* 0x000fea0003800200 */
.L_x_916:
        /* <DEDUP_REMOVED lines=8> */
.L_x_918:
        /* <DEDUP_REMOVED lines=18> */
.L_x_920:
[----:B------:R-:W-:Y:S05]  /*2bc30*/  BSYNC.RECONVERGENT B1 ;  /* 0x0000000000017941 */ /* 0x000fea0003800200 */
.L_x_919:
        /* <DEDUP_REMOVED lines=25> */
.L_x_922:
[----:B------:R-:W-:Y:S05]  /*2bdd0*/  BSYNC.RECONVERGENT B3 ;  /* 0x0000000000037941 */ /* 0x000fea0003800200 */
.L_x_921:
        /* <DEDUP_REMOVED lines=11> */
.L_x_923:
        /* <DEDUP_REMOVED lines=15> */
.L_x_925:
[----:B------:R-:W-:Y:S05]  /*2bf80*/  BSYNC.RECONVERGENT B1 ;  /* 0x0000000000017941 */ /* 0x000fea0003800200 */
.L_x_924:
        /* <DEDUP_REMOVED lines=23> */
.L_x_927:
[----:B------:R-:W-:Y:S05]  /*2c100*/  BSYNC.RECONVERGENT B3 ;  /* 0x0000000000037941 */ /* 0x000fea0003800200 */
.L_x_926:
        /* <DEDUP_REMOVED lines=9> */
.L_x_928:
        /* <DEDUP_REMOVED lines=18> */
.L_x_930:
[----:B------:R-:W-:Y:S05]  /*2c2c0*/  BSYNC.RECONVERGENT B1 ;  /* 0x0000000000017941 */ /* 0x000fea0003800200 */
.L_x_929:
        /* <DEDUP_REMOVED lines=8> */
.L_x_931:
        /* <DEDUP_REMOVED lines=21> */
.L_x_933:
[----:B------:R-:W-:Y:S05]  /*2c4a0*/  BSYNC.RECONVERGENT B1 ;  /* 0x0000000000017941 */ /* 0x000fea0003800200 */
.L_x_932:
        /* <DEDUP_REMOVED lines=10> */
.L_x_935:
[----:B------:R-:W-:Y:S05]  /*2c550*/  BSYNC.RECONVERGENT B1 ;  /* 0x0000000000017941 */ /* 0x000fea0003800200 */
.L_x_934:
        /* <DEDUP_REMOVED lines=32> */
.L_x_937:
[----:B------:R-:W-:Y:S05]  /*2c760*/  BSYNC.RECONVERGENT B3 ;  /* 0x0000000000037941 */ /* 0x000fea0003800200 */
.L_x_936:
        /* <DEDUP_REMOVED lines=11> */
.L_x_938:
        /* <DEDUP_REMOVED lines=15> */
.L_x_940:
[----:B------:R-:W-:Y:S05]  /*2c910*/  BSYNC.RECONVERGENT B1 ;  /* 0x0000000000017941 */ /* 0x000fea0003800200 */
.L_x_939:
        /* <DEDUP_REMOVED lines=24> */
.L_x_942:
[----:B------:R-:W-:Y:S05]  /*2caa0*/  BSYNC.RECONVERGENT B3 ;  /* 0x0000000000037941 */ /* 0x000fea0003800200 */
.L_x_941:
        /* <DEDUP_REMOVED lines=61> */
.L_x_944:
[----:B------:R-:W-:Y:S05]  /*2ce80*/  BSYNC.RECONVERGENT B1 ;  /* 0x0000000000017941 */ /* 0x000fea0003800200 */
.L_x_943:
        /* <DEDUP_REMOVED lines=15> */
.L_x_961:
        /* <DEDUP_REMOVED lines=22> */
.L_x_950:
        /* <DEDUP_REMOVED lines=41> */
.L_x_952:
[----:B------:R-:W-:Y:S05]  /*2d370*/  BSYNC.RECONVERGENT B1 ;  /* 0x0000000000017941 */ /* 0x000fea0003800200 */
.L_x_951:
        /* <DEDUP_REMOVED lines=12> */
.L_x_954:
[----:B------:R-:W-:Y:S05]  /*2d440*/  BSYNC.RECONVERGENT B5 ;  /* 0x0000000000057941 */ /* 0x000fea0003800200 */
.L_x_953:
        /* <DEDUP_REMOVED lines=21> */
.L_x_955:
        /* <DEDUP_REMOVED lines=27> */
.L_x_958:
[----:B------:R-:W-:-:S11]  /*2d750*/  DADD R8, R2, R16 ;  /* 0x0000000002087229 */ /* 0x000fd60000000010 */
.L_x_957:
[----:B------:R-:W-:Y:S05]  /*2d760*/  BSYNC.RECONVERGENT B1 ;  /* 0x0000000000017941 */ /* 0x000fea0003800200 */
.L_x_956:
        /* <DEDUP_REMOVED lines=23> */
.L_x_960:
[----:B------:R-:W-:Y:S05]  /*2d8e0*/  BSYNC.RECONVERGENT B5 ;  /* 0x0000000000057941 */ /* 0x000fea0003800200 */
.L_x_959:
[----:B------:R-:W-:Y:S01]  /*2d8f0*/  ISETP.NE.AND P0, PT, R14, R70, PT ;  /* 0x000000460e00720c */ /* 0x000fe20003f05270 */
[----:B------:R-:W-:-:S12]  /*2d900*/  DFMA R18, R6, R42, R18 ;  /* 0x0000002a0612722b */ /* 0x000fd80000000012 */
[----:B------:R-:W-:Y:S05]  /*2d910*/  @P0 BRA `(.L_x_961) ;  /* 0xfffffff400980947 */ /* 0x000fea000383ffff */
[----:B------:R-:W-:Y:S05]  /*2d920*/  BSYNC.RECONVERGENT B4 ;  /* 0x0000000000047941 */ /* 0x000fea0003800200 */
.L_x_949:
[----:B------:R-:W-:-:S07]  /*2d930*/  IMAD.MOV.U32 R7, RZ, RZ, R70 ;  /* 0x000000ffff077224 */ /* 0x000fce00078e0046 */
.L_x_948:
        /* <DEDUP_REMOVED lines=24> */
.L_x_962:
        /* <DEDUP_REMOVED lines=27> */
.L_x_965:
[----:B------:R-:W-:-:S11]  /*2dc70*/  DADD R8, R2, R14 ;  /* 0x0000000002087229 */ /* 0x000fd6000000000e */
.L_x_964:
[----:B------:R-:W-:Y:S05]  /*2dc80*/  BSYNC.RECONVERGENT B1 ;  /* 0x0000000000017941 */ /* 0x000fea0003800200 */
.L_x_963:
        /* <DEDUP_REMOVED lines=24> */
.L_x_967:
[----:B------:R-:W-:Y:S05]  /*2de10*/  BSYNC.RECONVERGENT B4 ;  /* 0x0000000000047941 */ /* 0x000fea0003800200 */
.L_x_966:
[----:B------:R-:W-:-:S11]  /*2de20*/  DFMA R18, R6, R2, R18 ;  /* 0x000000020612722b */ /* 0x000fd60000000012 */
.L_x_947:
[----:B------:R-:W0:Y:S02]  /*2de30*/  LDC.64 R2, c[0x0][0x380] ;  /* 0x0000e000ff027b82 */ /* 0x000e240000000a00 */
[----:B0-----:R-:W-:Y:S01]  /*2de40*/  DFMA R2, R2, 0.5, -R18 ;  /* 0x3fe000000202782b */ /* 0x001fe20000000812 */
[----:B------:R-:W-:Y:S10]  /*2de50*/  BRA `(.L_x_968) ;  /* 0x0000000c00e47947 */ /* 0x000ff40003800000 */
.L_x_946:
        /* <DEDUP_REMOVED lines=12> */
.L_x_983:
        /* <DEDUP_REMOVED lines=22> */
.L_x_972:
        /* <DEDUP_REMOVED lines=41> */
.L_x_974:
[----:B------:R-:W-:Y:S05]  /*2e310*/  BSYNC.RECONVERGENT B1 ;  /* 0x0000000000017941 */ /* 0x000fea0003800200 */
.L_x_973:
        /* <DEDUP_REMOVED lines=12> */
.L_x_976:
[----:B------:R-:W-:Y:S05]  /*2e3e0*/  BSYNC.RECONVERGENT B5 ;  /* 0x0000000000057941 */ /* 0x000fea0003800200 */
.L_x_975:
        /* <DEDUP_REMOVED lines=21> */
.L_x_977:
        /* <DEDUP_REMOVED lines=27> */
.L_x_980:
[----:B------:R-:W-:-:S11]  /*2e6f0*/  DADD R8, R2, R16 ;  /* 0x0000000002087229 */ /* 0x000fd60000000010 */
.L_x_979:
[----:B------:R-:W-:Y:S05]  /*2e700*/  BSYNC.RECONVERGENT B1 ;  /* 0x0000000000017941 */ /* 0x000fea0003800200 */
.L_x_978:
        /* <DEDUP_REMOVED lines=23> */
.L_x_982:
[----:B------:R-:W-:Y:S05]  /*2e880*/  BSYNC.RECONVERGENT B5 ;  /* 0x0000000000057941 */ /* 0x000fea0003800200 */
.L_x_981:
[----:B------:R-:W-:Y:S01]  /*2e890*/  ISETP.NE.AND P0, PT, R14, R70, PT ;  /* 0x000000460e00720c */ /* 0x000fe20003f05270 */
[----:B------:R-:W-:-:S12]  /*2e8a0*/  DFMA R18, R6, R42, R18 ;  /* 0x0000002a0612722b */ /* 0x000fd80000000012 */
[----:B------:R-:W-:Y:S05]  /*2e8b0*/  @P0 BRA `(.L_x_983) ;  /* 0xfffffff400980947 */ /* 0x000fea000383ffff */
[----:B------:R-:W-:Y:S05]  /*2e8c0*/  BSYNC.RECONVERGENT B4 ;  /* 0x0000000000047941 */ /* 0x000fea0003800200 */
.L_x_971:
[----:B------:R-:W-:-:S07]  /*2e8d0*/  IMAD.MOV.U32 R7, RZ, RZ, R70 ;  /* 0x000000ffff077224 */ /* 0x000fce00078e0046 */
.L_x_970:
        /* <DEDUP_REMOVED lines=24> */
.L_x_984:
        /* <DEDUP_REMOVED lines=27> */
.L_x_987:
[----:B------:R-:W-:-:S11]  /*2ec10*/  DADD R8, R2, R14 ;  /* 0x0000000002087229 */ /* 0x000fd6000000000e */
.L_x_986:
[----:B------:R-:W-:Y:S05]  /*2ec20*/  BSYNC.RECONVERGENT B1 ;  /* 0x0000000000017941 */ /* 0x000fea0003800200 */
.L_x_985:
        /* <DEDUP_REMOVED lines=24> */
.L_x_989:
[----:B------:R-:W-:Y:S05]  /*2edb0*/  BSYNC.RECONVERGENT B4 ;  /* 0x0000000000047941 */ /* 0x000fea0003800200 */
.L_x_988:
[----:B------:R-:W-:-:S11]  /*2edc0*/  DFMA R18, R6, R2, R18 ;  /* 0x000000020612722b */ /* 0x000fd60000000012 */
.L_x_969:
[----:B------:R-:W0:Y:S02]  /*2edd0*/  LDC.64 R2, c[0x0][0x380] ;  /* 0x0000e000ff027b82 */ /* 0x000e240000000a00 */
[----:B0-----:R-:W-:-:S11]  /*2ede0*/  DFMA R2, R2, 0.5, R18 ;  /* 0x3fe000000202782b */ /* 0x001fd60000000012 */
.L_x_968:
[----:B------:R-:W-:Y:S05]  /*2edf0*/  BSYNC.RECONVERGENT B3 ;  /* 0x0000000000037941 */ /* 0x000fea0003800200 */
.L_x_945:
        /* <DEDUP_REMOVED lines=13> */
.L_x_991:
[----:B------:R-:W-:Y:S05]  /*2eed0*/  BSYNC.RECONVERGENT B1 ;  /* 0x0000000000017941 */ /* 0x000fea0003800200 */
.L_x_990:
        /* <DEDUP_REMOVED lines=26> */
.L_x_993:
[----:B------:R-:W-:Y:S05]  /*2f080*/  BSYNC.RECONVERGENT B3 ;  /* 0x0000000000037941 */ /* 0x000fea0003800200 */
.L_x_992:
        /* <DEDUP_REMOVED lines=11> */
.L_x_994:
        /* <DEDUP_REMOVED lines=15> */
.L_x_996:
[----:B------:R-:W-:Y:S05]  /*2f230*/  BSYNC.RECONVERGENT B1 ;  /* 0x0000000000017941 */ /* 0x000fea0003800200 */
.L_x_995:
        /* <DEDUP_REMOVED lines=23> */
.L_x_998:
[----:B------:R-:W-:Y:S05]  /*2f3b0*/  BSYNC.RECONVERGENT B3 ;  /* 0x0000000000037941 */ /* 0x000fea0003800200 */
.L_x_997:
        /* <DEDUP_REMOVED lines=9> */
.L_x_999:
        /* <DEDUP_REMOVED lines=20> */
.L_x_1001:
[----:B------:R-:W-:Y:S05]  /*2f590*/  BSYNC.RECONVERGENT B1 ;  /* 0x0000000000017941 */ /* 0x000fea0003800200 */
.L_x_1000:
        /* <DEDUP_REMOVED lines=10> */
.L_x_1003:
[----:B------:R-:W-:Y:S05]  /*2f640*/  BSYNC.RECONVERGENT B1 ;  /* 0x0000000000017941 */ /* 0x000fea0003800200 */
.L_x_1002:
        /* <DEDUP_REMOVED lines=10> */
.L_x_1005:
[----:B------:R-:W-:Y:S05]  /*2f6f0*/  BSYNC.RECONVERGENT B1 ;  /* 0x0000000000017941 */ /* 0x000fea0003800200 */
.L_x_1004:
        /* <DEDUP_REMOVED lines=33> */
.L_x_1007:
[----:B------:R-:W-:Y:S05]  /*2f910*/  BSYNC.RECONVERGENT B3 ;  /* 0x0000000000037941 */ /* 0x000fea0003800200 */
.L_x_1006:
        /* <DEDUP_REMOVED lines=11> */
.L_x_1008:
        /* <DEDUP_REMOVED lines=15> */
.L_x_1010:
[----:B------:R-:W-:Y:S05]  /*2fac0*/  BSYNC.RECONVERGENT B1 ;  /* 0x0000000000017941 */ /* 0x000fea0003800200 */
.L_x_1009:
        /* <DEDUP_REMOVED lines=24> */
.L_x_1012:
[----:B------:R-:W-:Y:S05]  /*2fc50*/  BSYNC.RECONVERGENT B3 ;  /* 0x0000000000037941 */ /* 0x000fea0003800200 */
.L_x_1011:
        /* <DEDUP_REMOVED lines=60> */
.L_x_1014:
[----:B------:R-:W-:Y:S05]  /*30020*/  BSYNC.RECONVERGENT B1 ;  /* 0x0000000000017941 */ /* 0x000fea0003800200 */
.L_x_1013:
        /* <DEDUP_REMOVED lines=15> */
.L_x_1031:
        /* <DEDUP_REMOVED lines=22> */
.L_x_1020:
        /* <DEDUP_REMOVED lines=41> */
.L_x_1022:
[----:B------:R-:W-:Y:S05]  /*30510*/  BSYNC.RECONVERGENT B1 ;  /* 0x0000000000017941 */ /* 0x000fea0003800200 */
.L_x_1021:
        /* <DEDUP_REMOVED lines=12> */
.L_x_1024:
[----:B------:R-:W-:Y:S05]  /*305e0*/  BSYNC.RECONVERGENT B5 ;  /* 0x0000000000057941 */ /* 0x000fea0003800200 */
.L_x_1023:
        /* <DEDUP_REMOVED lines=21> */
.L_x_1025:
        /* <DEDUP_REMOVED lines=27> */
.L_x_1028:
[----:B------:R-:W-:-:S11]  /*308f0*/  DADD R8, R2, R16 ;  /* 0x0000000002087229 */ /* 0x000fd60000000010 */
.L_x_1027:
[----:B------:R-:W-:Y:S05]  /*30900*/  BSYNC.RECONVERGENT B1 ;  /* 0x0000000000017941 */ /* 0x000fea0003800200 */
.L_x_1026:
        /* <DEDUP_REMOVED lines=23> */
.L_x_1030:
[----:B------:R-:W-:Y:S05]  /*30a80*/  BSYNC.RECONVERGENT B5 ;  /* 0x0000000000057941 */ /* 0x000fea0003800200 */
.L_x_1029:
[----:B------:R-:W-:Y:S01]  /*30a90*/  ISETP.NE.AND P0, PT, R14, R70, PT ;  /* 0x000000460e00720c */ /* 0x000fe20003f05270 */
[----:B------:R-:W-:-:S12]  /*30aa0*/  DFMA R18, R6, R42, R18 ;  /* 0x0000002a0612722b */ /* 0x000fd80000000012 */
[----:B------:R-:W-:Y:S05]  /*30ab0*/  @P0 BRA `(.L_x_1031) ;  /* 0xfffffff400980947 */ /* 0x000fea000383ffff */
[----:B------:R-:W-:Y:S05]  /*30ac0*/  BSYNC.RECONVERGENT B4 ;  /* 0x0000000000047941 */ /* 0x000fea0003800200 */
.L_x_1019:
[----:B------:R-:W-:-:S07]  /*30ad0*/  IMAD.MOV.U32 R7, RZ, RZ, R70 ;  /* 0x000000ffff077224 */ /* 0x000fce00078e0046 */
.L_x_1018:
        /* <DEDUP_REMOVED lines=24> */
.L_x_1032:
        /* <DEDUP_REMOVED lines=27> */
.L_x_1035:
[----:B------:R-:W-:-:S11]  /*30e10*/  DADD R8, R2, R14 ;  /* 0x0000000002087229 */ /* 0x000fd6000000000e */
.L_x_1034:
[----:B------:R-:W-:Y:S05]  /*30e20*/  BSYNC.RECONVERGENT B1 ;  /* 0x0000000000017941 */ /* 0x000fea0003800200 */
.L_x_1033:
        /* <DEDUP_REMOVED lines=24> */
.L_x_1037:
[----:B------:R-:W-:Y:S05]  /*30fb0*/  BSYNC.RECONVERGENT B4 ;  /* 0x0000000000047941 */ /* 0x000fea0003800200 */
.L_x_1036:
[----:B------:R-:W-:-:S11]  /*30fc0*/  DFMA R18, R6, R2, R18 ;  /* 0x000000020612722b */ /* 0x000fd60000000012 */
.L_x_1017:
[----:B------:R-:W0:Y:S02]  /*30fd0*/  LDC.64 R14, c[0x0][0x380] ;  /* 0x0000e000ff0e7b82 */ /* 0x000e240000000a00 */
[----:B0-----:R-:W-:Y:S01]  /*30fe0*/  DFMA R14, R14, 0.5, -R18 ;  /* 0x3fe000000e0e782b */ /* 0x001fe20000000812 */
[----:B------:R-:W-:Y:S10]  /*30ff0*/  BRA `(.L_x_1038) ;  /* 0x0000000c00e47947 */ /* 0x000ff40003800000 */
.L_x_1016:
        /* <DEDUP_REMOVED lines=12> */
.L_x_1053:
        /* <DEDUP_REMOVED lines=22> */
.L_x_1042:
        /* <DEDUP_REMOVED lines=41> */
.L_x_1044:
[----:B------:R-:W-:Y:S05]  /*314b0*/  BSYNC.RECONVERGENT B1 ;  /* 0x0000000000017941 */ /* 0x000fea0003800200 */
.L_x_1043:
        /* <DEDUP_REMOVED lines=12> */
.L_x_1046:
[----:B------:R-:W-:Y:S05]  /*31580*/  BSYNC.RECONVERGENT B5 ;  /* 0x0000000000057941 */ /* 0x000fea0003800200 */
.L_x_1045:
        /* <DEDUP_REMOVED lines=21> */
.L_x_1047:
        /* <DEDUP_REMOVED lines=27> */
.L_x_1050:
[----:B------:R-:W-:-:S11]  /*31890*/  DADD R8, R2, R16 ;  /* 0x0000000002087229 */ /* 0x000fd60000000010 */
.L_x_1049:
[----:B------:R-:W-:Y:S05]  /*318a0*/  BSYNC.RECONVERGENT B1 ;  /* 0x0000000000017941 */ /* 0x000fea0003800200 */
.L_x_1048:
        /* <DEDUP_REMOVED lines=23> */
.L_x_1052:
[----:B------:R-:W-:Y:S05]  /*31a20*/  BSYNC.RECONVERGENT B5 ;  /* 0x0000000000057941 */ /* 0x000fea0003800200 */
.L_x_1051:
[----:B------:R-:W-:Y:S01]  /*31a30*/  ISETP.NE.AND P0, PT, R14, R70, PT ;  /* 0x000000460e00720c */ /* 0x000fe20003f05270 */
[----:B------:R-:W-:-:S12]  /*31a40*/  DFMA R18, R6, R42, R18 ;  /* 0x0000002a0612722b */ /* 0x000fd80000000012 */
[----:B------:R-:W-:Y:S05]  /*31a50*/  @P0 BRA `(.L_x_1053) ;  /* 0xfffffff400980947 */ /* 0x000fea000383ffff */
[----:B------:R-:W-:Y:S05]  /*31a60*/  BSYNC.RECONVERGENT B4 ;  /* 0x0000000000047941 */ /* 0x000fea0003800200 */
.L_x_1041:
[----:B------:R-:W-:-:S07]  /*31a70*/  IMAD.MOV.U32 R7, RZ, RZ, R70 ;  /* 0x000000ffff077224 */ /* 0x000fce00078e0046 */
.L_x_1040:
        /* <DEDUP_REMOVED lines=24> */
.L_x_1054:
        /* <DEDUP_REMOVED lines=27> */
.L_x_1057:
[----:B------:R-:W-:-:S11]  /*31db0*/  DADD R8, R2, R14 ;  /* 0x0000000002087229 */ /* 0x000fd6000000000e */
.L_x_1056:
[----:B------:R-:W-:Y:S05]  /*31dc0*/  BSYNC.RECONVERGENT B1 ;  /* 0x0000000000017941 */ /* 0x000fea0003800200 */
.L_x_1055:
        /* <DEDUP_REMOVED lines=24> */
.L_x_1059:
[----:B------:R-:W-:Y:S05]  /*31f50*/  BSYNC.RECONVERGENT B4 ;  /* 0x0000000000047941 */ /* 0x000fea0003800200 */
.L_x_1058:
[----:B------:R-:W-:-:S11]  /*31f60*/  DFMA R18, R6, R2, R18 ;  /* 0x000000020612722b */ /* 0x000fd60000000012 */
.L_x_1039:
[----:B------:R-:W0:Y:S02]  /*31f70*/  LDC.64 R14, c[0x0][0x380] ;  /* 0x0000e000ff0e7b82 */ /* 0x000e240000000a00 */
[----:B0-----:R-:W-:-:S11]  /*31f80*/  DFMA R14, R14, 0.5, R18 ;  /* 0x3fe000000e0e782b */ /* 0x001fd60000000012 */
.L_x_1038:
[----:B------:R-:W-:Y:S05]  /*31f90*/  BSYNC.RECONVERGENT B3 ;  /* 0x0000000000037941 */ /* 0x000fea0003800200 */
.L_x_1015:
        /* <DEDUP_REMOVED lines=13> */
.L_x_1061:
[----:B------:R-:W-:Y:S05]  /*32070*/  BSYNC.RECONVERGENT B1 ;  /* 0x0000000000017941 */ /* 0x000fea0003800200 */
.L_x_1060:
        /* <DEDUP_REMOVED lines=26> */
.L_x_1063:
[----:B------:R-:W-:Y:S05]  /*32220*/  BSYNC.RECONVERGENT B3 ;  /* 0x0000000000037941 */ /* 0x000fea0003800200 */
.L_x_1062:
        /* <DEDUP_REMOVED lines=25> */
.L_x_1065:
[----:B------:R-:W-:Y:S05]  /*323c0*/  BSYNC.RECONVERGENT B3 ;  /* 0x0000000000037941 */ /* 0x000fea0003800200 */
.L_x_1064:
        /* <DEDUP_REMOVED lines=8> */
.L_x_1066:
        /* <DEDUP_REMOVED lines=24> */
.L_x_1068:
[----:B------:R-:W-:Y:S05]  /*325d0*/  BSYNC.RECONVERGENT B1 ;  /* 0x0000000000017941 */ /* 0x000fea0003800200 */
.L_x_1067:
        /* <DEDUP_REMOVED lines=15> */
.L_x_1070:
[----:B------:R-:W-:Y:S05]  /*326d0*/  BSYNC.RECONVERGENT B3 ;  /* 0x0000000000037941 */ /* 0x000fea0003800200 */
.L_x_1069:
        /* <DEDUP_REMOVED lines=9> */
.L_x_1071:
        /* <DEDUP_REMOVED lines=24> */
.L_x_1073:
[----:B------:R-:W-:Y:S05]  /*328f0*/  BSYNC.RECONVERGENT B1 ;  /* 0x0000000000017941 */ /* 0x000fea0003800200 */
.L_x_1072:
        /* <DEDUP_REMOVED lines=10> */
.L_x_1075:
[----:B------:R-:W-:Y:S05]  /*329a0*/  BSYNC.RECONVERGENT B1 ;  /* 0x0000000000017941 */ /* 0x000fea0003800200 */
.L_x_1074:
        /* <DEDUP_REMOVED lines=12> */
.L_x_1076:
        /* <DEDUP_REMOVED lines=15> */
.L_x_1078:
[----:B------:R-:W-:Y:S05]  /*32b60*/  BSYNC.RECONVERGENT B1 ;  /* 0x0000000000017941 */ /* 0x000fea0003800200 */
.L_x_1077:
        /* <DEDUP_REMOVED lines=24> */
.L_x_1080:
[----:B------:R-:W-:Y:S05]  /*32cf0*/  BSYNC.RECONVERGENT B3 ;  /* 0x0000000000037941 */ /* 0x000fea0003800200 */
.L_x_1079:
        /* <DEDUP_REMOVED lines=10> */
.L_x_1082:
[----:B------:R-:W-:Y:S05]  /*32da0*/  BSYNC.RECONVERGENT B1 ;  /* 0x0000000000017941 */ /* 0x000fea0003800200 */
.L_x_1081:
        /* <DEDUP_REMOVED lines=8> */
.L_x_1084:
[----:B------:R-:W-:Y:S05]  /*32e30*/  BSYNC.RECONVERGENT B1 ;  /* 0x0000000000017941 */ /* 0x000fea0003800200 */
.L_x_1083:
        /* <DEDUP_REMOVED lines=8> */
.L_x_1086:
[----:B------:R-:W-:Y:S05]  /*32ec0*/  BSYNC.RECONVERGENT B1 ;  /* 0x0000000000017941 */ /* 0x000fea0003800200 */
.L_x_1085:
        /* <DEDUP_REMOVED lines=36> */
.L_x_1088:
[----:B------:R-:W-:Y:S05]  /*33110*/  BSYNC.RECONVERGENT B3 ;  /* 0x0000000000037941 */ /* 0x000fea0003800200 */
.L_x_1087:
        /* <DEDUP_REMOVED lines=11> */
.L_x_1089:
        /* <DEDUP_REMOVED lines=15> */
.L_x_1091:
[----:B------:R-:W-:Y:S05]  /*332c0*/  BSYNC.RECONVERGENT B1 ;  /* 0x0000000000017941 */ /* 0x000fea0003800200 */
.L_x_1090:
        /* <DEDUP_REMOVED lines=24> */
.L_x_1093:
[----:B------:R-:W-:Y:S05]  /*33450*/  BSYNC.RECONVERGENT B3 ;  /* 0x0000000000037941 */ /* 0x000fea0003800200 */
.L_x_1092:
        /* <DEDUP_REMOVED lines=61> */
.L_x_1095:
[----:B------:R-:W-:Y:S05]  /*33830*/  BSYNC.RECONVERGENT B1 ;  /* 0x0000000000017941 */ /* 0x000fea0003800200 */
.L_x_1094:
[----:B------:R-:W-:Y:S01]  /*33840*/  UMOV UR4, 0xd097b426 ;  /* 0xd097b42600047882 */ /* 0x000fe20000000000 */
[----:B------:R-:W-:Y:S01]  /*33850*/  UMOV UR5, 0x4000425e ;  /* 0x4000425e00057882 */ /* 0x000fe20000000000 */
[----:B------:R-:W-:Y:S01]  /*33860*/  DMUL R10, R24, R74 ;  /* 0x0000004a180a7228 */ /* 0x000fe20000000000 */
[----:B------:R-:W-:Y:S01]  /*33870*/  UMOV UR6, 0x7bc71f63 ;  /* 0x7bc71f6300067882 */ /* 0x000fe20000000000 */
[----:B------:R-:W-:Y:S01]  /*33880*/  DFMA R8, R16, UR4, R64 ;  /* 0x0000000410087c2b */ /* 0x000fe20008000040 */
[----:B------:R-:W-:Y:S01]  /*33890*/  UMOV UR7, 0x3fd87db9 ;  /* 0x3fd87db900077882 */ /* 0x000fe20000000000 */
[----:B------:R-:W-:Y:S01]  /*338a0*/  DFMA R6, R14, UR4, R82 ;  /* 0x000000040e067c2b */ /* 0x000fe20008000052 */
[----:B------:R-:W-:Y:S01]  /*338b0*/  BSSY.RECONVERGENT B3, `(.L_x_1096) ;  /* 0x000022e000037945 */ /* 0x000fe20003800200 */
[----:B------:R-:W-:Y:S02]  /*338c0*/  DMUL R46, R46, R2 ;  /* 0x000000022e2e7228 */ /* 0x000fe40000000000 */
[----:B------:R-:W-:-:S02]  /*338d0*/  DADD R68, R24, R68 ;  /* 0x0000000018447229 */ /* 0x000fc40000000044 */
[----:B------:R-:W-:Y:S02]  /*338e0*/  DFMA R14, R94, -8, R8 ;  /* 0xc02000005e0e782b */ /* 0x000fe40000000008 */
[----:B------:R-:W-:Y:S01]  /*338f0*/  DFMA R8, R10, UR4, R72 ;  /* 0x000000040a087c2b */ /* 0x000fe20008000048 */
[----:B------:R-:W-:Y:S01]  /*33900*/  UMOV UR4, 0x9189614c ;  /* 0x9189614c00047882 */ /* 0x000fe20000000000 */
[----:B------:R-:W-:Y:S01]  /*33910*/  UMOV UR5, 0x3fec23e3 ;  /* 0x3fec23e300057882 */ /* 0x000fe20000000000 */
[----:B------:R-:W-:Y:S02]  /*33920*/  DFMA R96, R96, -8, R6 ;  /* 0xc02000006060782b */ /* 0x000fe40000000006 */
[----:B------:R-:W-:Y:S02]  /*33930*/  DFMA R2, R86, UR4, R76 ;  /* 0x0000000456027c2b */ /* 0x000fe4000800004c */
[----:B------:R-:W-:Y:S02]  /*33940*/  DFMA R6, R90, UR4, R78 ;  /* 0x000000045a067c2b */ /* 0x000fe4000800004e */
[----:B------:R-:W-:Y:S01]  /*33950*/  DFMA R10, R88, UR4, R74 ;  /* 0x00000004580a7c2b */ /* 0x000fe2000800004a */
[----:B------:R-:W-:Y:S01]  /*33960*/  UMOV UR4, 0xa108bd3c ;  /* 0xa108bd3c00047882 */ /* 0x000fe20000000000 */
[----:B------:R-:W-:Y:S01]  /*33970*/  UMOV UR5, 0x400a37b2 ;  /* 0x400a37b200057882 */ /* 0x000fe20000000000 */
[----:B------:R-:W-:-:S02]  /*33980*/  DFMA R92, R92, -8, R8 ;  /* 0xc02000005c5c782b */ /* 0x000fc40000000008 */
[----:B------:R-:W-:Y:S02]  /*33990*/  DFMA R2, R114, -UR4, R2 ;  /* 0x8000000472027c2b */ /* 0x000fe40008000002 */
[----:B------:R-:W-:Y:S02]  /*339a0*/  DFMA R8, R118, -UR4, R6 ;  /* 0x8000000476087c2b */ /* 0x000fe40008000006 */
[----:B------:R-:W-:Y:S01]  /*339b0*/  DFMA R10, R116, -UR4, R10 ;  /* 0x80000004740a7c2b */ /* 0x000fe2000800000a */
[----:B------:R-:W-:Y:S01]  /*339c0*/  UMOV UR4, 0xe408db10 ;  /* 0xe408db1000047882 */ /* 0x000fe20000000000 */
[----:B------:R-:W-:Y:S01]  /*339d0*/  UMOV UR5, 0x400a912f ;  /* 0x400a912f00057882 */ /* 0x000fe20000000000 */
[----:B------:R-:W-:Y:S02]  /*339e0*/  DSETP.GEU.AND P0, PT, R68, R44, PT ;  /* 0x0000002c4400722a */ /* 0x000fe40003f0e000 */
[----:B------:R-:W-:Y:S02]  /*339f0*/  DFMA R2, R108, UR4, R2 ;  /* 0x000000046c027c2b */ /* 0x000fe40008000002 */
[----:B------:R-:W-:-:S02]  /*33a00*/  DFMA R8, R104, UR4, R8 ;  /* 0x0000000468087c2b */ /* 0x000fc40008000008 */
[----:B------:R-:W-:Y:S01]  /*33a10*/  DFMA R10, R100, UR4, R10 ;  /* 0x00000004640a7c2b */ /* 0x000fe2000800000a */
[----:B------:R-:W-:Y:S01]  /*33a20*/  UMOV UR4, 0x2c69cb1a ;  /* 0x2c69cb1a00047882 */ /* 0x000fe20000000000 */
[----:B------:R-:W-:Y:S01]  /*33a30*/  UMOV UR5, 0x401cb1a7 ;  /* 0x401cb1a700057882 */ /* 0x000fe20000000000 */
[----:B------:R-:W-:Y:S02]  /*33a40*/  DMUL R6, R112, -UR6 ;  /* 0x8000000670067c28 */ /* 0x000fe40008000000 */
[----:B------:R-:W-:Y:S02]  /*33a50*/  DFMA R80, R110, UR4, R96 ;  /* 0x000000046e507c2b */ /* 0x000fe40008000060 */
[----:B------:R-:W-:Y:S02]  /*33a60*/  DFMA R62, R102, UR4, R92 ;  /* 0x00000004663e7c2b */ /* 0x000fe4000800005c */
[----:B------:R-:W-:Y:S01]  /*33a70*/  DFMA R14, R106, UR4, R14 ;  /* 0x000000046a0e7c2b */ /* 0x000fe2000800000e */
[----:B------:R-:W-:Y:S01]  /*33a80*/  UMOV UR4, 0x96b4a5ad ;  /* 0x96b4a5ad00047882 */ /* 0x000fe20000000000 */
[C---:B------:R-:W-:Y:S01]  /*33a90*/  DMUL R112, R24.reuse, R2 ;  /* 0x0000000218707228 */ /* 0x040fe20000000000 */
[----:B------:R-:W-:Y:S01]  /*33aa0*/  UMOV UR5, 0x3fca5ad2 ;  /* 0x3fca5ad200057882 */ /* 0x000fe20000000000 */
[----:B------:R-:W-:-:S02]  /*33ab0*/  DMUL R96, R24, R8 ;  /* 0x0000000818607228 */ /* 0x000fc40000000000 */
[----:B------:R-:W-:Y:S02]  /*33ac0*/  DMUL R92, R24, R10 ;  /* 0x0000000a185c7228 */ /* 0x000fe40000000000 */
[----:B------:R-:W-:Y:S02]  /*33ad0*/  DMUL R46, R46, -UR6 ;  /* 0x800000062e2e7c28 */ /* 0x000fe40008000000 */
[----:B------:R-:W-:Y:S02]  /*33ae0*/  DMUL R94, R98, -UR6 ;  /* 0x80000006625e7c28 */ /* 0x000fe40008000000 */
[----:B------:R-:W-:Y:S02]  /*33af0*/  DFMA R80, R112, -UR4, R80 ;  /* 0x8000000470507c2b */ /* 0x000fe40008000050 */
[----:B------:R-:W-:Y:S02]  /*33b00*/  DFMA R48, R96, -UR4, R14 ;  /* 0x8000000460307c2b */ /* 0x000fe4000800000e */
[----:B------:R-:W-:-:S02]  /*33b10*/  DFMA R62, R92, -UR4, R62 ;  /* 0x800000045c3e7c2b */ /* 0x000fc4000800003e */
[C---:B------:R-:W-:Y:S02]  /*33b20*/  DMUL R98, R24.reuse, R6 ;  /* 0x0000000618627228 */ /* 0x040fe40000000000 */
[C---:B------:R-:W-:Y:S02]  /*33b30*/  DMUL R94, R24.reuse, R94 ;  /* 0x0000005e185e7228 */ /* 0x040fe40000000000 */
[----:B------:R-:W-:Y:S01]  /*33b40*/  DMUL R84, R24, R46 ;  /* 0x0000002e18547228 */ /* 0x000fe20000000000 */
[----:B------:R-:W-:Y:S10]  /*33b50*/  @P0 BRA `(.L_x_1097) ;  /* 0x0000001000000947 */ /* 0x000ff40003800000 */
        /* <DEDUP_REMOVED lines=12> */
.L_x_1112:
        /* <DEDUP_REMOVED lines=22> */
.L_x_1101:
[----:B------:R-:W0:Y:S01]  /*33d80*/  MUFU.RCP64H R7, R21 ;  /* 0x0000001500077308 */ /* 0x000e220000001800 */
[----:B------:R-:W-:Y:S01]  /*33d90*/  IMAD.MOV.U32 R6, RZ, RZ, 0x1 ;  /* 0x00000001ff067424 */ /* 0x000fe200078e00ff */
[----:B------:R-:W-:Y:S01]  /*33da0*/  ISETP.GE.OR P5, PT, R21, RZ, P2 ;  /* 0x000000ff1500720c */ /* 0x000fe200017a6670 */
[----:B------:R-:W-:Y:S01]  /*33db0*/  IMAD.MOV.U32 R9, RZ, RZ, R11 ;  /* 0x000000ffff097224 */ /* 0x000fe200078e000b */
[----:B------:R-:W-:Y:S01]  /*33dc0*/  ISETP.LT.AND P3, PT, R3, RZ, !P0 ;  /* 0x000000ff0300720c */ /* 0x000fe20004761270 */
[----:B------:R-:W-:Y:S01]  /*33dd0*/  BSSY.RECONVERGENT B1, `(.L_x_1102) ;  /* 0x0000026000017945 */ /* 0x000fe20003800200 */
[----:B------:R-:W-:Y:S02]  /*33de0*/  DSETP.NEU.AND P1, PT, R2, 1, PT ;  /* 0x3ff000000200742a */ /* 0x000fe40003f2d000 */
        /* <DEDUP_REMOVED lines=36> */
.L_x_1103:
[----:B------:R-:W-:Y:S05]  /*34030*/  BSYNC.RECONVERGENT B1 ;  /* 0x0000000000017941 */ /* 0x000fea0003800200 */
.L_x_1102:
        /* <DEDUP_REMOVED lines=11> */
.L_x_1105:
[----:B------:R-:W-:Y:S05]  /*340f0*/  BSYNC.RECONVERGENT B5 ;  /* 0x0000000000057941 */ /* 0x000fea0003800200 */
.L_x_1104:
        /* <DEDUP_REMOVED lines=21> */
.L_x_1106:
        /* <DEDUP_REMOVED lines=29> */
.L_x_1109:
[----:B------:R-:W-:-:S11]  /*34420*/  DADD R8, R2, R16 ;  /* 0x0000000002087229 */ /* 0x000fd60000000010 */
.L_x_1108:
[----:B------:R-:W-:Y:S05]  /*34430*/  BSYNC.RECONVERGENT B1 ;  /* 0x0000000000017941 */ /* 0x000fea0003800200 */
.L_x_1107:
        /* <DEDUP_REMOVED lines=24> */
.L_x_1111:
[----:B------:R-:W-:Y:S05]  /*345c0*/  BSYNC.RECONVERGENT B5 ;  /* 0x0000000000057941 */ /* 0x000fea0003800200 */
.L_x_1110:
[----:B------:R-:W-:Y:S01]  /*345d0*/  ISETP.NE.AND P0, PT, R14, R70, PT ;  /* 0x000000460e00720c */ /* 0x000fe20003f05270 */
[----:B------:R-:W-:-:S12]  /*345e0*/  DFMA R18, R6, R26, R18 ;  /* 0x0000001a0612722b */ /* 0x000fd80000000012 */
[----:B------:R-:W-:Y:S05]  /*345f0*/  @P0 BRA `(.L_x_1112) ;  /* 0xfffffff400880947 */ /* 0x000fea000383ffff */
[----:B------:R-:W-:Y:S05]  /*34600*/  BSYNC.RECONVERGENT B4 ;  /* 0x0000000000047941 */ /* 0x000fea0003800200 */
.L_x_1100:
[----:B------:R-:W-:-:S07]  /*34610*/  IMAD.MOV.U32 R7, RZ, RZ, R70 ;  /* 0x000000ffff077224 */ /* 0x000fce00078e0046 */
.L_x_1099:
        /* <DEDUP_REMOVED lines=24> */
.L_x_1113:
        /* <DEDUP_REMOVED lines=29> */
.L_x_1116:
[----:B------:R-:W-:-:S11]  /*34970*/  DADD R8, R2, R14 ;  /* 0x0000000002087229 */ /* 0x000fd6000000000e */
.L_x_1115:
[----:B------:R-:W-:Y:S05]  /*34980*/  BSYNC.RECONVERGENT B1 ;  /* 0x0000000000017941 */ /* 0x000fea0003800200 */
.L_x_1114:
        /* <DEDUP_REMOVED lines=24> */
.L_x_1118:
[----:B------:R-:W-:Y:S05]  /*34b10*/  BSYNC.RECONVERGENT B4 ;  /* 0x0000000000047941 */ /* 0x000fea0003800200 */
.L_x_1117:
[----:B------:R-:W-:-:S11]  /*34b20*/  DFMA R18, R6, R2, R18 ;  /* 0x000000020612722b */ /* 0x000fd60000000012 */
.L_x_1098:
[----:B------:R-:W0:Y:S02]  /*34b30*/  LDC.64 R2, c[0x0][0x380] ;  /* 0x0000e000ff027b82 */ /* 0x000e240000000a00 */
[----:B0-----:R-:W-:Y:S01]  /*34b40*/  DFMA R2, R2, 0.5, -R18 ;  /* 0x3fe000000202782b */ /* 0x001fe20000000812 */
[----:B------:R-:W-:Y:S10]  /*34b50*/  BRA `(.L_x_1119) ;  /* 0x00000010000c7947 */ /* 0x000ff40003800000 */
.L_x_1097:
        /* <DEDUP_REMOVED lines=12> */
.L_x_1134:
        /* <DEDUP_REMOVED lines=22> */
.L_x_1123:
        /* <DEDUP_REMOVED lines=46> */
.L_x_1125:
[----:B------:R-:W-:Y:S05]  /*35060*/  BSYNC.RECONVERGENT B1 ;  /* 0x0000000000017941 */ /* 0x000fea0003800200 */
.L_x_1124:
        /* <DEDUP_REMOVED lines=11> */
.L_x_1127:
[----:B------:R-:W-:Y:S05]  /*35120*/  BSYNC.RECONVERGENT B5 ;  /* 0x0000000000057941 */ /* 0x000fea0003800200 */
.L_x_1126:
        /* <DEDUP_REMOVED lines=21> */
.L_x_1128:
        /* <DEDUP_REMOVED lines=30> */
.L_x_1131:
[----:B------:R-:W-:-:S11]  /*35460*/  DADD R8, R2, R16 ;  /* 0x0000000002087229 */ /* 0x000fd60000000010 */
.L_x_1130:
[----:B------:R-:W-:Y:S05]  /*35470*/  BSYNC.RECONVERGENT B1 ;  /* 0x0000000000017941 */ /* 0x000fea0003800200 */
.L_x_1129:
        /* <DEDUP_REMOVED lines=24> */
.L_x_1133:
[----:B------:R-:W-:Y:S05]  /*35600*/  BSYNC.RECONVERGENT B5 ;  /* 0x0000000000057941 */ /* 0x000fea0003800200 */
.L_x_1132:
[----:B------:R-:W-:Y:S01]  /*35610*/  ISETP.NE.AND P0, PT, R14, R70, PT ;  /* 0x000000460e00720c */ /* 0x000fe20003f05270 */
[----:B------:R-:W-:-:S12]  /*35620*/  DFMA R18, R6, R26, R18 ;  /* 0x0000001a0612722b */ /* 0x000fd80000000012 */
[----:B------:R-:W-:Y:S05]  /*35630*/  @P0 BRA `(.L_x_1134) ;  /* 0xfffffff400780947 */ /* 0x000fea000383ffff */
[----:B------:R-:W-:Y:S05]  /*35640*/  BSYNC.RECONVERGENT B4 ;  /* 0x0000000000047941 */ /* 0x000fea0003800200 */
.L_x_1122:
[----:B------:R-:W-:-:S07]  /*35650*/  IMAD.MOV.U32 R7, RZ, RZ, R70 ;  /* 0x000000ffff077224 */ /* 0x000fce00078e0046 */
.L_x_1121:
        /* <DEDUP_REMOVED lines=24> */
.L_x_1135:
        /* <DEDUP_REMOVED lines=29> */
.L_x_1138:
[----:B------:R-:W-:-:S11]  /*359b0*/  DADD R8, R2, R14 ;  /* 0x0000000002087229 */ /* 0x000fd6000000000e */
.L_x_1137:
[----:B------:R-:W-:Y:S05]  /*359c0*/  BSYNC.RECONVERGENT B1 ;  /* 0x0000000000017941 */ /* 0x000fea0003800200 */
.L_x_1136:
        /* <DEDUP_REMOVED lines=24> */
.L_x_1140:
[----:B------:R-:W-:Y:S05]  /*35b50*/  BSYNC.RECONVERGENT B4 ;  /* 0x0000000000047941 */ /* 0x000fea0003800200 */
.L_x_1139:
[----:B------:R-:W-:-:S11]  /*35b60*/  DFMA R18, R6, R2, R18 ;  /* 0x000000020612722b */ /* 0x000fd60000000012 */
.L_x_1120:
[----:B------:R-:W0:Y:S02]  /*35b70*/  LDC.64 R2, c[0x0][0x380] ;  /* 0x0000e000ff027b82 */ /* 0x000e240000000a00 */
[----:B0-----:R-:W-:-:S11]  /*35b80*/  DFMA R2, R2, 0.5, R18 ;  /* 0x3fe000000202782b */ /* 0x001fd60000000012 */
.L_x_1119:
[----:B------:R-:W-:Y:S05]  /*35b90*/  BSYNC.RECONVERGENT B3 ;  /* 0x0000000000037941 */ /* 0x000fea0003800200 */
.L_x_1096:
        /* <DEDUP_REMOVED lines=26> */
.L_x_1142:
[----:B------:R-:W-:Y:S05]  /*35d40*/  BSYNC.RECONVERGENT B3 ;  /* 0x0000000000037941 */ /* 0x000fea0003800200 */
.L_x_1141:
        /* <DEDUP_REMOVED lines=8> */
.L_x_1143:
        /* <DEDUP_REMOVED lines=18> */
.L_x_1145:
[----:B------:R-:W-:Y:S05]  /*35ef0*/  BSYNC.RECONVERGENT B1 ;  /* 0x0000000000017941 */ /* 0x000fea0003800200 */
.L_x_1144:
        /* <DEDUP_REMOVED lines=25> */
.L_x_1147:
[----:B------:R-:W-:Y:S05]  /*36090*/  BSYNC.RECONVERGENT B3 ;  /* 0x0000000000037941 */ /* 0x000fea0003800200 */
.L_x_1146:
        /* <DEDUP_REMOVED lines=11> */
.L_x_1148:
        /* <DEDUP_REMOVED lines=15> */
.L_x_1150:
[----:B------:R-:W-:Y:S05]  /*36240*/  BSYNC.RECONVERGENT B1 ;  /* 0x0000000000017941 */ /* 0x000fea0003800200 */
.L_x_1149:
        /* <DEDUP_REMOVED lines=23> */
.L_x_1152:
[----:B------:R-:W-:Y:S05]  /*363c0*/  BSYNC.RECONVERGENT B3 ;  /* 0x0000000000037941 */ /* 0x000fea0003800200 */
.L_x_1151:
        /* <DEDUP_REMOVED lines=9> */
.L_x_1153:
        /* <DEDUP_REMOVED lines=18> */
.L_x_1155:
[----:B------:R-:W-:Y:S05]  /*36580*/  BSYNC.RECONVERGENT B1 ;  /* 0x0000000000017941 */ /* 0x000fea0003800200 */
.L_x_1154:
        /* <DEDUP_REMOVED lines=8> */
.L_x_1156:
        /* <DEDUP_REMOVED lines=21> */
.L_x_1158:
[----:B------:R-:W-:Y:S05]  /*36760*/  BSYNC.RECONVERGENT B1 ;  /* 0x0000000000017941 */ /* 0x000fea0003800200 */
.L_x_1157:
        /* <DEDUP_REMOVED lines=10> */
.L_x_1160:
[----:B------:R-:W-:Y:S05]  /*36810*/  BSYNC.RECONVERGENT B1 ;  /* 0x0000000000017941 */ /* 0x000fea0003800200 */
.L_x_1159:
        /* <DEDUP_REMOVED lines=32> */
.L_x_1162:
[----:B------:R-:W-:Y:S05]  /*36a20*/  BSYNC.RECONVERGENT B3 ;  /* 0x0000000000037941 */ /* 0x000fea0003800200 */
.L_x_1161:
        /* <DEDUP_REMOVED lines=11> */
.L_x_1163:
        /* <DEDUP_REMOVED lines=15> */
.L_x_1165:
[----:B------:R-:W-:Y:S05]  /*36bd0*/  BSYNC.RECONVERGENT B1 ;  /* 0x0000000000017941 */ /* 0x000fea0003800200 */
.L_x_1164:
        /* <DEDUP_REMOVED lines=24> */
.L_x_1167:
[----:B------:R-:W-:Y:S05]  /*36d60*/  BSYNC.RECONVERGENT B3 ;  /* 0x0000000000037941 */ /* 0x000fea0003800200 */
.L_x_1166:
        /* <DEDUP_REMOVED lines=61> */
.L_x_1169:
[----:B------:R-:W-:Y:S05]  /*37140*/  BSYNC.RECONVERGENT B1 ;  /* 0x0000000000017941 */ /* 0x000fea0003800200 */
.L_x_1168:
[----:B------:R-:W-:Y:S01]  /*37150*/  BSSY.RECONVERGENT B3, `(.L_x_1170) ;  /* 0x0000204000037945 */ /* 0x000fe20003800200 */
[----:B------:R-:W-:-:S03]  /*37160*/  DMUL R120, R18, R120 ;  /* 0x0000007812787228 */ /* 0x000fc60000000000 */
[----:B------:R-:W-:Y:S08]  /*37170*/  @P2 BRA `(.L_x_1171) ;  /* 0x0000001000042947 */ /* 0x000ff00003800000 */
[----:B------:R-:W0:Y:S01]  /*37180*/  LDCU UR4, c[0x0][0x3a4] ;  /* 0x00007480ff0477ac */ /* 0x000e220008000800 */
[----:B------:R-:W-:Y:S01]  /*37190*/  CS2R R18, SRZ ;  /* 0x0000000000127805 */ /* 0x000fe2000001ff00 */
[----:B0-----:R-:W-:-:S05]  /*371a0*/  IMAD.U32 R0, RZ, RZ, UR4 ;  /* 0x00000004ff007e24 */ /* 0x001fca000f8e00ff */
[----:B------:R-:W-:-:S13]  /*371b0*/  ISETP.GE.AND P0, PT, R0, 0x1, PT ;  /* 0x000000010000780c */ /* 0x000fda0003f06270 */
        /* <DEDUP_REMOVED lines=9> */
.L_x_1186:
        /* <DEDUP_REMOVED lines=22> */
.L_x_1175:
        /* <DEDUP_REMOVED lines=41> */
.L_x_1177:
[----:B------:R-:W-:Y:S05]  /*37640*/  BSYNC.RECONVERGENT B1 ;  /* 0x0000000000017941 */ /* 0x000fea0003800200 */
.L_x_1176:
        /* <DEDUP_REMOVED lines=12> */
.L_x_1179:
[----:B------:R-:W-:Y:S05]  /*37710*/  BSYNC.RECONVERGENT B5 ;  /* 0x0000000000057941 */ /* 0x000fea0003800200 */
.L_x_1178:
        /* <DEDUP_REMOVED lines=21> */
.L_x_1180:
        /* <DEDUP_REMOVED lines=27> */
.L_x_1183:
[----:B------:R-:W-:-:S11]  /*37a20*/  DADD R8, R2, R16 ;  /* 0x0000000002087229 */ /* 0x000fd60000000010 */
.L_x_1182:
[----:B------:R-:W-:Y:S05]  /*37a30*/  BSYNC.RECONVERGENT B1 ;  /* 0x0000000000017941 */ /* 0x000fea0003800200 */
.L_x_1181:
        /* <DEDUP_REMOVED lines=23> */
.L_x_1185:
[----:B------:R-:W-:Y:S05]  /*37bb0*/  BSYNC.RECONVERGENT B5 ;  /* 0x0000000000057941 */ /* 0x000fea0003800200 */
.L_x_1184:
[----:B------:R-:W0:Y:S01]  /*37bc0*/  LDCU UR4, c[0x0][0x3a4] ;  /* 0x00007480ff0477ac */ /* 0x000e220008000800 */
[----:B------:R-:W-:Y:S01]  /*37bd0*/  DFMA R18, R6, R42, R18 ;  /* 0x0000002a0612722b */ /* 0x000fe20000000012 */
[----:B0-----:R-:W-:-:S05]  /*37be0*/  IMAD.U32 R0, RZ, RZ, UR4 ;  /* 0x00000004ff007e24 */ /* 0x001fca000f8e00ff */
[----:B------:R-:W-:-:S04]  /*37bf0*/  LOP3.LUT R9, R0, 0x7ffffffe, RZ, 0xc0, !PT ;  /* 0x7ffffffe00097812 */ /* 0x000fc800078ec0ff */
[----:B------:R-:W-:-:S13]  /*37c00*/  ISETP.NE.AND P0, PT, R14, R9, PT ;  /* 0x000000090e00720c */ /* 0x000fda0003f05270 */
[----:B------:R-:W-:Y:S05]  /*37c10*/  @P0 BRA `(.L_x_1186) ;  /* 0xfffffff4008c0947 */ /* 0x000fea000383ffff */
[----:B------:R-:W-:Y:S05]  /*37c20*/  BSYNC.RECONVERGENT B4 ;  /* 0x0000000000047941 */ /* 0x000fea0003800200 */
.L_x_1174:
[----:B------:R-:W-:-:S07]  /*37c30*/  IMAD.MOV.U32 R7, RZ, RZ, R9 ;  /* 0x000000ffff077224 */ /* 0x000fce00078e0009 */
.L_x_1173:
[----:B------:R-:W-:Y:S01]  /*37c40*/  LOP3.LUT R0, R0, 0x1, RZ, 0xc0, !PT ;  /* 0x0000000100007812 */ /* 0x000fe200078ec0ff */
[----:B------:R-:W-:Y:S03]  /*37c50*/  BSSY.RECONVERGENT B4, `(.L_x_1172) ;  /* 0x0000050000047945 */ /* 0x000fe60003800200 */
[----:B------:R-:W-:-:S13]  /*37c60*/  ISETP.NE.U32.AND P0, PT, R0, 0x1, PT ;  /* 0x000000010000780c */ /* 0x000fda0003f05070 */
[----:B------:R-:W-:Y:S05]  /*37c70*/  @P0 BRA `(.L_x_1187) ;  /* 0x0000000400340947 */ /* 0x000fea0003800000 */
        /* <DEDUP_REMOVED lines=22> */
.L_x_1188:
        /* <DEDUP_REMOVED lines=27> */
.L_x_1191:
[----:B------:R-:W-:-:S11]  /*37f90*/  DADD R8, R2, R14 ;  /* 0x0000000002087229 */ /* 0x000fd6000000000e */
.L_x_1190:
[----:B------:R-:W-:Y:S05]  /*37fa0*/  BSYNC.RECONVERGENT B1 ;  /* 0x0000000000017941 */ /* 0x000fea0003800200 */
.L_x_1189:
        /* <DEDUP_REMOVED lines=24> */
.L_x_1193:
[----:B------:R-:W-:Y:S05]  /*38130*/  BSYNC.RECONVERGENT B5 ;  /* 0x0000000000057941 */ /* 0x000fea0003800200 */
.L_x_1192:
[----:B------:R-:W-:-:S11]  /*38140*/  DFMA R18, R6, R2, R18 ;  /* 0x000000020612722b */ /* 0x000fd60000000012 */
.L_x_1187:
[----:B------:R-:W-:Y:S05]  /*38150*/  BSYNC.RECONVERGENT B4 ;  /* 0x0000000000047941 */ /* 0x000fea0003800200 */
.L_x_1172:
[----:B------:R-:W0:Y:S02]  /*38160*/  LDC.64 R2, c[0x0][0x380] ;  /* 0x0000e000ff027b82 */ /* 0x000e240000000a00 */
[----:B0-----:R-:W-:Y:S01]  /*38170*/  DFMA R2, R2, 0.5, -R18 ;  /* 0x3fe000000202782b */ /* 0x001fe20000000812 */
[----:B------:R-:W-:Y:S10]  /*38180*/  BRA `(.L_x_1194) ;  /* 0x0000001000007947 */ /* 0x000ff40003800000 */
.L_x_1171:
[----:B------:R-:W0:Y:S01]  /*38190*/  LDCU UR4, c[0x0][0x3a4] ;  /* 0x00007480ff0477ac */ /* 0x000e220008000800 */
[----:B------:R-:W-:Y:S01]  /*381a0*/  CS2R R18, SRZ ;  /* 0x0000000000127805 */ /* 0x000fe2000001ff00 */
[----:B0-----:R-:W-:-:S05]  /*381b0*/  IMAD.U32 R0, RZ, RZ, UR4 ;  /* 0x00000004ff007e24 */ /* 0x001fca000f8e00ff */
[----:B------:R-:W-:-:S13]  /*381c0*/  ISETP.GE.AND P0, PT, R0, 0x1, PT ;  /* 0x000000010000780c */ /* 0x000fda0003f06270 */
        /* <DEDUP_REMOVED lines=9> */
.L_x_1209:
        /* <DEDUP_REMOVED lines=22> */
.L_x_1198:
        /* <DEDUP_REMOVED lines=41> */
.L_x_1200:
[----:B------:R-:W-:Y:S05]  /*38650*/  BSYNC.RECONVERGENT B1 ;  /* 0x0000000000017941 */ /* 0x000fea0003800200 */
.L_x_1199:
        /* <DEDUP_REMOVED lines=12> */
.L_x_1202:
[----:B------:R-:W-:Y:S05]  /*38720*/  BSYNC.RECONVERGENT B5 ;  /* 0x0000000000057941 */ /* 0x000fea0003800200 */
.L_x_1201:
        /* <DEDUP_REMOVED lines=21> */
.L_x_1203:
        /* <DEDUP_REMOVED lines=27> */
.L_x_1206:
[----:B------:R-:W-:-:S11]  /*38a30*/  DADD R8, R2, R16 ;  /* 0x0000000002087229 */ /* 0x000fd60000000010 */
.L_x_1205:
[----:B------:R-:W-:Y:S05]  /*38a40*/  BSYNC.RECONVERGENT B1 ;  /* 0x0000000000017941 */ /* 0x000fea0003800200 */
.L_x_1204:
        /* <DEDUP_REMOVED lines=23> */
.L_x_1208:
[----:B------:R-:W-:Y:S05]  /*38bc0*/  BSYNC.RECONVERGENT B5 ;  /* 0x0000000000057941 */ /* 0x000fea0003800200 */
.L_x_1207:
[----:B------:R-:W0:Y:S01]  /*38bd0*/  LDCU UR4, c[0x0][0x3a4] ;  /* 0x00007480ff0477ac */ /* 0x000e220008000800 */
[----:B------:R-:W-:Y:S01]  /*38be0*/  DFMA R18, R6, R42, R18 ;  /* 0x0000002a0612722b */ /* 0x000fe20000000012 */
[----:B0-----:R-:W-:-:S05]  /*38bf0*/  IMAD.U32 R0, RZ, RZ, UR4 ;  /* 0x00000004ff007e24 */ /* 0x001fca000f8e00ff */
[----:B------:R-:W-:-:S04]  /*38c00*/  LOP3.LUT R9, R0, 0x7ffffffe, RZ, 0xc0, !PT ;  /* 0x7ffffffe00097812 */ /* 0x000fc800078ec0ff */
[----:B------:R-:W-:-:S13]  /*38c10*/  ISETP.NE.AND P0, PT, R14, R9, PT ;  /* 0x000000090e00720c */ /* 0x000fda0003f05270 */
[----:B------:R-:W-:Y:S05]  /*38c20*/  @P0 BRA `(.L_x_1209) ;  /* 0xfffffff4008c0947 */ /* 0x000fea000383ffff */
[----:B------:R-:W-:Y:S05]  /*38c30*/  BSYNC.RECONVERGENT B4 ;  /* 0x0000000000047941 */ /* 0x000fea0003800200 */
.L_x_1197:
[----:B------:R-:W-:-:S07]  /*38c40*/  IMAD.MOV.U32 R7, RZ, RZ, R9 ;  /* 0x000000ffff077224 */ /* 0x000fce00078e0009 */
.L_x_1196:
        /* <DEDUP_REMOVED lines=26> */
.L_x_1211:
        /* <DEDUP_REMOVED lines=27> */
.L_x_1214:
[----:B------:R-:W-:-:S11]  /*38fa0*/  DADD R8, R2, R14 ;  /* 0x0000000002087229 */ /* 0x000fd6000000000e */
.L_x_1213:
[----:B------:R-:W-:Y:S05]  /*38fb0*/  BSYNC.RECONVERGENT B1 ;  /* 0x0000000000017941 */ /* 0x000fea0003800200 */
.L_x_1212:
        /* <DEDUP_REMOVED lines=24> */
.L_x_1216:
[----:B------:R-:W-:Y:S05]  /*39140*/  BSYNC.RECONVERGENT B5 ;  /* 0x0000000000057941 */ /* 0x000fea0003800200 */
.L_x_1215:
[----:B------:R-:W-:-:S11]  /*39150*/  DFMA R18, R6, R2, R18 ;  /* 0x000000020612722b */ /* 0x000fd60000000012 */
.L_x_1210:
[----:B------:R-:W-:Y:S05]  /*39160*/  BSYNC.RECONVERGENT B4 ;  /* 0x0000000000047941 */ /* 0x000fea0003800200 */
.L_x_1195:
[----:B------:R-:W0:Y:S02]  /*39170*/  LDC.64 R2, c[0x0][0x380] ;  /* 0x0000e000ff027b82 */ /* 0x000e240000000a00 */
[----:B0-----:R-:W-:-:S11]  /*39180*/  DFMA R2, R2, 0.5, R18 ;  /* 0x3fe000000202782b */ /* 0x001fd60000000012 */
.L_x_1194:
[----:B------:R-:W-:Y:S05]  /*39190*/  BSYNC.RECONVERGENT B3 ;  /* 0x0000000000037941 */ /* 0x000fea0003800200 */
.L_x_1170:
        /* <DEDUP_REMOVED lines=13> */
.L_x_1218:
[----:B------:R-:W-:Y:S05]  /*39270*/  BSYNC.RECONVERGENT B1 ;  /* 0x0000000000017941 */ /* 0x000fea0003800200 */
.L_x_1217:
        /* <DEDUP_REMOVED lines=26> */
.L_x_1220:
[----:B------:R-:W-:Y:S05]  /*39420*/  BSYNC.RECONVERGENT B3 ;  /* 0x0000000000037941 */ /* 0x000fea0003800200 */
.L_x_1219:
        /* <DEDUP_REMOVED lines=11> */
.L_x_1221:
        /* <DEDUP_REMOVED lines=15> */
.L_x_1223:
[----:B------:R-:W-:Y:S05]  /*395d0*/  BSYNC.RECONVERGENT B1 ;  /* 0x0000000000017941 */ /* 0x000fea0003800200 */
.L_x_1222:
        /* <DEDUP_REMOVED lines=23> */
.L_x_1225:
[----:B------:R-:W-:Y:S05]  /*39750*/  BSYNC.RECONVERGENT B3 ;  /* 0x0000000000037941 */ /* 0x000fea0003800200 */
.L_x_1224:
        /* <DEDUP_REMOVED lines=9> */
.L_x_1226:
        /* <DEDUP_REMOVED lines=20> */
.L_x_1228:
[----:B------:R-:W-:Y:S05]  /*39930*/  BSYNC.RECONVERGENT B1 ;  /* 0x0000000000017941 */ /* 0x000fea0003800200 */
.L_x_1227:
        /* <DEDUP_REMOVED lines=10> */
.L_x_1230:
[----:B------:R-:W-:Y:S05]  /*399e0*/  BSYNC.RECONVERGENT B1 ;  /* 0x0000000000017941 */ /* 0x000fea0003800200 */
.L_x_1229:
        /* <DEDUP_REMOVED lines=10> */
.L_x_1232:
[----:B------:R-:W-:Y:S05]  /*39a90*/  BSYNC.RECONVERGENT B1 ;  /* 0x0000000000017941 */ /* 0x000fea0003800200 */
.L_x_1231:
        /* <DEDUP_REMOVED lines=33> */
.L_x_1234:
[----:B------:R-:W-:Y:S05]  /*39cb0*/  BSYNC.RECONVERGENT B3 ;  /* 0x0000000000037941 */ /* 0x000fea0003800200 */
.L_x_1233:
        /* <DEDUP_REMOVED lines=11> */
.L_x_1235:
        /* <DEDUP_REMOVED lines=15> */
.L_x_1237:
[----:B------:R-:W-:Y:S05]  /*39e60*/  BSYNC.RECONVERGENT B1 ;  /* 0x0000000000017941 */ /* 0x000fea0003800200 */
.L_x_1236:
        /* <DEDUP_REMOVED lines=24> */
.L_x_1239:
[----:B------:R-:W-:Y:S05]  /*39ff0*/  BSYNC.RECONVERGENT B3 ;  /* 0x0000000000037941 */ /* 0x000fea0003800200 */
.L_x_1238:
        /* <DEDUP_REMOVED lines=58> */
.L_x_1241:
[----:B------:R-:W-:Y:S05]  /*3a3a0*/  BSYNC.RECONVERGENT B1 ;  /* 0x0000000000017941 */ /* 0x000fea0003800200 */
.L_x_1240:
[----:B------:R-:W0:Y:S01]  /*3a3b0*/  LDCU UR4, c[0x0][0x3a4] ;  /* 0x00007480ff0477ac */ /* 0x000e220008000800 */
[----:B------:R-:W-:Y:S01]  /*3a3c0*/  DSETP.GEU.AND P0, PT, R68, R44, PT ;  /* 0x0000002c4400722a */ /* 0x000fe20003f0e000 */
[----:B------:R-:W-:Y:S01]  /*3a3d0*/  BSSY.RECONVERGENT B3, `(.L_x_1242) ;  /* 0x0000203000037945 */ /* 0x000fe20003800200 */
[----:B------:R-:W-:-:S08]  /*3a3e0*/  DMUL R16, R48, R16 ;  /* 0x0000001030107228 */ /* 0x000fd00000000000 */
[----:B------:R-:W-:Y:S01]  /*3a3f0*/  DMUL R70, R16, R70 ;  /* 0x0000004610467228 */ /* 0x000fe20000000000 */
[----:B0-----:R-:W-:-:S04]  /*3a400*/  IMAD.U32 R0, RZ, RZ, UR4 ;  /* 0x00000004ff007e24 */ /* 0x001fc8000f8e00ff */
[----:B------:R-:W-:Y:S01]  /*3a410*/  VIADD R2, R0, 0xffffffff ;  /* 0xffffffff00027836 */ /* 0x000fe20000000000 */
[----:B------:R-:W-:Y:S06]  /*3a420*/  @P0 BRA `(.L_x_1243) ;  /* 0x0000000c00fc0947 */ /* 0x000fec0003800000 */
        /* <DEDUP_REMOVED lines=11> */
.L_x_1258:
        /* <DEDUP_REMOVED lines=22> */
.L_x_1247:
        /* <DEDUP_REMOVED lines=41> */
.L_x_1249:
[----:B------:R-:W-:Y:S05]  /*3a8d0*/  BSYNC.RECONVERGENT B1 ;  /* 0x0000000000017941 */ /* 0x000fea0003800200 */
.L_x_1248:
        /* <DEDUP_REMOVED lines=12> */
.L_x_1251:
[----:B------:R-:W-:Y:S05]  /*3a9a0*/  BSYNC.RECONVERGENT B5 ;  /* 0x0000000000057941 */ /* 0x000fea0003800200 */
.L_x_1250:
        /* <DEDUP_REMOVED lines=21> */
.L_x_1252:
        /* <DEDUP_REMOVED lines=27> */
.L_x_1255:
[----:B------:R-:W-:-:S11]  /*3acb0*/  DADD R8, R2, R16 ;  /* 0x0000000002087229 */ /* 0x000fd60000000010 */
.L_x_1254:
[----:B------:R-:W-:Y:S05]  /*3acc0*/  BSYNC.RECONVERGENT B1 ;  /* 0x0000000000017941 */ /* 0x000fea0003800200 */
.L_x_1253:
        /* <DEDUP_REMOVED lines=23> */
.L_x_1257:
[----:B------:R-:W-:Y:S05]  /*3ae40*/  BSYNC.RECONVERGENT B5 ;  /* 0x0000000000057941 */ /* 0x000fea0003800200 */
.L_x_1256:
[----:B------:R-:W0:Y:S01]  /*3ae50*/  LDCU UR4, c[0x0][0x3a4] ;  /* 0x00007480ff0477ac */ /* 0x000e220008000800 */
[----:B------:R-:W-:Y:S01]  /*3ae60*/  DFMA R18, R6, R42, R18 ;  /* 0x0000002a0612722b */ /* 0x000fe20000000012 */
[----:B0-----:R-:W-:-:S05]  /*3ae70*/  IMAD.U32 R0, RZ, RZ, UR4 ;  /* 0x00000004ff007e24 */ /* 0x001fca000f8e00ff */
[----:B------:R-:W-:-:S04]  /*3ae80*/  LOP3.LUT R9, R0, 0x7ffffffe, RZ, 0xc0, !PT ;  /* 0x7ffffffe00097812 */ /* 0x000fc800078ec0ff */
[----:B------:R-:W-:-:S13]  /*3ae90*/  ISETP.NE.AND P0, PT, R14, R9, PT ;  /* 0x000000090e00720c */ /* 0x000fda0003f05270 */
[----:B------:R-:W-:Y:S05]  /*3aea0*/  @P0 BRA `(.L_x_1258) ;  /* 0xfffffff4008c0947 */ /* 0x000fea000383ffff */
[----:B------:R-:W-:Y:S05]  /*3aeb0*/  BSYNC.RECONVERGENT B4 ;  /* 0x0000000000047941 */ /* 0x000fea0003800200 */
.L_x_1246:
[----:B------:R-:W-:-:S07]  /*3aec0*/  IMAD.MOV.U32 R7, RZ, RZ, R9 ;  /* 0x000000ffff077224 */ /* 0x000fce00078e0009 */
.L_x_1245:
        /* <DEDUP_REMOVED lines=26> */
.L_x_1260:
        /* <DEDUP_REMOVED lines=27> */
.L_x_1263:
[----:B------:R-:W-:-:S11]  /*3b220*/  DADD R8, R2, R14 ;  /* 0x0000000002087229 */ /* 0x000fd6000000000e */
.L_x_1262:
[----:B------:R-:W-:Y:S05]  /*3b230*/  BSYNC.RECONVERGENT B1 ;  /* 0x0000000000017941 */ /* 0x000fea0003800200 */
.L_x_1261:
        /* <DEDUP_REMOVED lines=24> */
.L_x_1265:
[----:B------:R-:W-:Y:S05]  /*3b3c0*/  BSYNC.RECONVERGENT B5 ;  /* 0x0000000000057941 */ /* 0x000fea0003800200 */
.L_x_1264:
[----:B------:R-:W-:-:S11]  /*3b3d0*/  DFMA R18, R6, R2, R18 ;  /* 0x000000020612722b */ /* 0x000fd60000000012 */
.L_x_1259:
[----:B------:R-:W-:Y:S05]  /*3b3e0*/  BSYNC.RECONVERGENT B4 ;  /* 0x0000000000047941 */ /* 0x000fea0003800200 */
.L_x_1244:
[----:B------:R-:W0:Y:S02]  /*3b3f0*/  LDC.64 R14, c[0x0][0x380] ;  /* 0x0000e000ff0e7b82 */ /* 0x000e240000000a00 */
[----:B0-----:R-:W-:Y:S01]  /*3b400*/  DFMA R14, R14, 0.5, -R18 ;  /* 0x3fe000000e0e782b */ /* 0x001fe20000000812 */
[----:B------:R-:W-:Y:S10]  /*3b410*/  BRA `(.L_x_1266) ;  /* 0x0000000c00f87947 */ /* 0x000ff40003800000 */
.L_x_1243:
        /* <DEDUP_REMOVED lines=11> */
.L_x_1281:
        /* <DEDUP_REMOVED lines=22> */
.L_x_1270:
        /* <DEDUP_REMOVED lines=41> */
.L_x_1272:
[----:B------:R-:W-:Y:S05]  /*3b8c0*/  BSYNC.RECONVERGENT B1 ;  /* 0x0000000000017941 */ /* 0x000fea0003800200 */
.L_x_1271:
        /* <DEDUP_REMOVED lines=12> */
.L_x_1274:
[----:B------:R-:W-:Y:S05]  /*3b990*/  BSYNC.RECONVERGENT B5 ;  /* 0x0000000000057941 */ /* 0x000fea0003800200 */
.L_x_1273:
        /* <DEDUP_REMOVED lines=21> */
.L_x_1275:
        /* <DEDUP_REMOVED lines=27> */
.L_x_1278:
[----:B------:R-:W-:-:S11]  /*3bca0*/  DADD R8, R2, R16 ;  /* 0x0000000002087229 */ /* 0x000fd60000000010 */
.L_x_1277:
[----:B------:R-:W-:Y:S05]  /*3bcb0*/  BSYNC.RECONVERGENT B1 ;  /* 0x0000000000017941 */ /* 0x000fea0003800200 */
.L_x_1276:
        /* <DEDUP_REMOVED lines=23> */
.L_x_1280:
[----:B------:R-:W-:Y:S05]  /*3be30*/  BSYNC.RECONVERGENT B5 ;  /* 0x0000000000057941 */ /* 0x000fea0003800200 */
.L_x_1279:
[----:B------:R-:W0:Y:S01]  /*3be40*/  LDCU UR4, c[0x0][0x3a4] ;  /* 0x00007480ff0477ac */ /* 0x000e220008000800 */
[----:B------:R-:W-:Y:S01]  /*3be50*/  DFMA R18, R6, R42, R18 ;  /* 0x0000002a0612722b */ /* 0x000fe20000000012 */
[----:B0-----:R-:W-:-:S05]  /*3be60*/  IMAD.U32 R0, RZ, RZ, UR4 ;  /* 0x00000004ff007e24 */ /* 0x001fca000f8e00ff */
[----:B------:R-:W-:-:S04]  /*3be70*/  LOP3.LUT R9, R0, 0x7ffffffe, RZ, 0xc0, !PT ;  /* 0x7ffffffe00097812 */ /* 0x000fc800078ec0ff */
[----:B------:R-:W-:-:S13]  /*3be80*/  ISETP.NE.AND P0, PT, R14, R9, PT ;  /* 0x000000090e00720c */ /* 0x000fda0003f05270 */
[----:B------:R-:W-:Y:S05]  /*3be90*/  @P0 BRA `(.L_x_1281) ;  /* 0xfffffff4008c0947 */ /* 0x000fea000383ffff */
[----:B------:R-:W-:Y:S05]  /*3bea0*/  BSYNC.RECONVERGENT B4 ;  /* 0x0000000000047941 */ /* 0x000fea0003800200 */
.L_x_1269:
[----:B------:R-:W-:-:S07]  /*3beb0*/  IMAD.MOV.U32 R7, RZ, RZ, R9 ;  /* 0x000000ffff077224 */ /* 0x000fce00078e0009 */
.L_x_1268:
        /* <DEDUP_REMOVED lines=26> */
.L_x_1283:
        /* <DEDUP_REMOVED lines=27> */
.L_x_1286:
[----:B------:R-:W-:-:S11]  /*3c210*/  DADD R8, R2, R14 ;  /* 0x0000000002087229 */ /* 0x000fd6000000000e */
.L_x_1285:
[----:B------:R-:W-:Y:S05]  /*3c220*/  BSYNC.RECONVERGENT B1 ;  /* 0x0000000000017941 */ /* 0x000fea0003800200 */
.L_x_1284:
        /* <DEDUP_REMOVED lines=24> */
.L_x_1288:
[----:B------:R-:W-:Y:S05]  /*3c3b0*/  BSYNC.RECONVERGENT B5 ;  /* 0x0000000000057941 */ /* 0x000fea0003800200 */
.L_x_1287:
[----:B------:R-:W-:-:S11]  /*3c3c0*/  DFMA R18, R6, R2, R18 ;  /* 0x000000020612722b */ /* 0x000fd60000000012 */
.L_x_1282:
[----:B------:R-:W-:Y:S05]  /*3c3d0*/  BSYNC.RECONVERGENT B4 ;  /* 0x0000000000047941 */ /* 0x000fea0003800200 */
.L_x_1267:
[----:B------:R-:W0:Y:S02]  /*3c3e0*/  LDC.64 R14, c[0x0][0x380] ;  /* 0x0000e000ff0e7b82 */ /* 0x000e240000000a00 */
[----:B0-----:R-:W-:-:S11]  /*3c3f0*/  DFMA R14, R14, 0.5, R18 ;  /* 0x3fe000000e0e782b */ /* 0x001fd60000000012 */
.L_x_1266:
[----:B------:R-:W-:Y:S05]  /*3c400*/  BSYNC.RECONVERGENT B3 ;  /* 0x0000000000037941 */ /* 0x000fea0003800200 */
.L_x_1242:
        /* <DEDUP_REMOVED lines=13> */
.L_x_1290:
[----:B------:R-:W-:Y:S05]  /*3c4e0*/  BSYNC.RECONVERGENT B1 ;  /* 0x0000000000017941 */ /* 0x000fea0003800200 */
.L_x_1289:
        /* <DEDUP_REMOVED lines=26> */
.L_x_1292:
[----:B------:R-:W-:Y:S05]  /*3c690*/  BSYNC.RECONVERGENT B3 ;  /* 0x0000000000037941 */ /* 0x000fea0003800200 */
.L_x_1291:
        /* <DEDUP_REMOVED lines=25> */
.L_x_1294:
[----:B------:R-:W-:Y:S05]  /*3c830*/  BSYNC.RECONVERGENT B3 ;  /* 0x0000000000037941 */ /* 0x000fea0003800200 */
.L_x_1293:
        /* <DEDUP_REMOVED lines=8> */
.L_x_1295:
        /* <DEDUP_REMOVED lines=24> */
.L_x_1297:
[----:B------:R-:W-:Y:S05]  /*3ca40*/  BSYNC.RECONVERGENT B1 ;  /* 0x0000000000017941 */ /* 0x000fea0003800200 */
.L_x_1296:
        /* <DEDUP_REMOVED lines=15> */
.L_x_1299:
[----:B------:R-:W-:Y:S05]  /*3cb40*/  BSYNC.RECONVERGENT B3 ;  /* 0x0000000000037941 */ /* 0x000fea0003800200 */
.L_x_1298:
        /* <DEDUP_REMOVED lines=9> */
.L_x_1300:
        /* <DEDUP_REMOVED lines=24> */
.L_x_1302:
[----:B------:R-:W-:Y:S05]  /*3cd60*/  BSYNC.RECONVERGENT B1 ;  /* 0x0000000000017941 */ /* 0x000fea0003800200 */
.L_x_1301:
        /* <DEDUP_REMOVED lines=10> */
.L_x_1304:
[----:B------:R-:W-:Y:S05]  /*3ce10*/  BSYNC.RECONVERGENT B1 ;  /* 0x0000000000017941 */ /* 0x000fea0003800200 */
.L_x_1303:
        /* <DEDUP_REMOVED lines=12> */
.L_x_1305:
        /* <DEDUP_REMOVED lines=15> */
.L_x_1307:
[----:B------:R-:W-:Y:S05]  /*3cfd0*/  BSYNC.RECONVERGENT B1 ;  /* 0x0000000000017941 */ /* 0x000fea0003800200 */
.L_x_1306:
        /* <DEDUP_REMOVED lines=24> */
.L_x_1309:
[----:B------:R-:W-:Y:S05]  /*3d160*/  BSYNC.RECONVERGENT B3 ;  /* 0x0000000000037941 */ /* 0x000fea0003800200 */
.L_x_1308:
        /* <DEDUP_REMOVED lines=10> */
.L_x_1311:
[----:B------:R-:W-:Y:S05]  /*3d210*/  BSYNC.RECONVERGENT B1 ;  /* 0x0000000000017941 */ /* 0x000fea0003800200 */
.L_x_1310:
        /* <DEDUP_REMOVED lines=8> */
.L_x_1313:
[----:B------:R-:W-:Y:S05]  /*3d2a0*/  BSYNC.RECONVERGENT B1 ;  /* 0x0000000000017941 */ /* 0x000fea0003800200 */
.L_x_1312:
        /* <DEDUP_REMOVED lines=8> */
.L_x_1315:
[----:B------:R-:W-:Y:S05]  /*3d330*/  BSYNC.RECONVERGENT B1 ;  /* 0x0000000000017941 */ /* 0x000fea0003800200 */
.L_x_1314:
        /* <DEDUP_REMOVED lines=36> */
.L_x_1317:
[----:B------:R-:W-:Y:S05]  /*3d580*/  BSYNC.RECONVERGENT B3 ;  /* 0x0000000000037941 */ /* 0x000fea0003800200 */
.L_x_1316:
        /* <DEDUP_REMOVED lines=11> */
.L_x_1318:
        /* <DEDUP_REMOVED lines=15> */
.L_x_1320:
[----:B------:R-:W-:Y:S05]  /*3d730*/  BSYNC.RECONVERGENT B1 ;  /* 0x0000000000017941 */ /* 0x000fea0003800200 */
.L_x_1319:
        /* <DEDUP_REMOVED lines=24> */
.L_x_1322:
[----:B------:R-:W-:Y:S05]  /*3d8c0*/  BSYNC.RECONVERGENT B3 ;  /* 0x0000000000037941 */ /* 0x000fea0003800200 */
.L_x_1321:
        /* <DEDUP_REMOVED lines=8> */
[----:B------:R-:W-:-:S06]  /*3d950*/  DFMA R16, R86, 0.25, R76 ;  /* 0x3fd000005610782b */ /* 0x000fcc000000004c */
        /* <DEDUP_REMOVED lines=52> */
.L_x_1324:
[----:B------:R-:W-:Y:S05]  /*3dca0*/  BSYNC.RECONVERGENT B1 ;  /* 0x0000000000017941 */ /* 0x000fea0003800200 */
.L_x_1323:
[----:B------:R-:W-:Y:S01]  /*3dcb0*/  UMOV UR4, 0xbda12f68 ;  /* 0xbda12f6800047882 */ /* 0x000fe20000000000 */
[----:B------:R-:W-:Y:S01]  /*3dcc0*/  UMOV UR5, 0x3fd2f684 ;  /* 0x3fd2f68400057882 */ /* 0x000fe20000000000 */
[----:B------:R-:W-:Y:S01]  /*3dcd0*/  DMUL R8, R24, R16 ;  /* 0x0000001018087228 */ /* 0x000fe20000000000 */
[----:B------:R-:W-:Y:S01]  /*3dce0*/  UMOV UR6, 0xd097b426 ;  /* 0xd097b42600067882 */ /* 0x000fe20000000000 */
[----:B------:R-:W-:Y:S01]  /*3dcf0*/  DFMA R6, R14, -UR4, R82 ;  /* 0x800000040e067c2b */ /* 0x000fe20008000052 */
[----:B------:R-:W-:Y:S01]  /*3dd00*/  UMOV UR7, 0x4000425e ;  /* 0x4000425e00077882 */ /* 0x000fe20000000000 */
[----:B------:R-:W-:Y:S01]  /*3dd10*/  DMUL R46, R46, R2 ;  /* 0x000000022e2e7228 */ /* 0x000fe20000000000 */
[----:B------:R-:W0:Y:S01]  /*3dd20*/  LDC R0, c[0x0][0x3a4] ;  /* 0x0000e900ff007b82 */ /* 0x000e220000000800 */
[----:B------:R-:W-:Y:S01]  /*3dd30*/  DMUL R18, R24, R78 ;  /* 0x0000004e18127228 */ /* 0x000fe20000000000 */
[----:B------:R-:W-:Y:S01]  /*3dd40*/  BSSY.RECONVERGENT B3, `(.L_x_1325) ;  /* 0x0000235000037945 */ /* 0x000fe20003800200 */
[----:B------:R-:W-:-:S02]  /*3dd50*/  DFMA R20, R90, 0.25, R78 ;  /* 0x3fd000005a14782b */ /* 0x000fc4000000004e */
[----:B------:R-:W-:Y:S02]  /*3dd60*/  DFMA R10, R8, 2, R6 ;  /* 0x40000000080a782b */ /* 0x000fe40000000006 */
[----:B------:R-:W-:Y:S02]  /*3dd70*/  DFMA R2, R86, UR6, R76 ;  /* 0x0000000656027c2b */ /* 0x000fe4000800004c */
[----:B------:R-:W-:Y:S02]  /*3dd80*/  DFMA R30, R88, 0.25, R74 ;  /* 0x3fd00000581e782b */ /* 0x000fe4000000004a */
[----:B------:R-:W-:Y:S02]  /*3dd90*/  DMUL R28, R24, R74 ;  /* 0x0000004a181c7228 */ /* 0x000fe40000000000 */
[----:B------:R-:W-:Y:S02]  /*3dda0*/  DFMA R6, R90, UR6, R78 ;  /* 0x000000065a067c2b */ /* 0x000fe4000800004e */
[----:B------:R-:W-:Y:S01]  /*3ddb0*/  DFMA R8, R88, UR6, R74 ;  /* 0x0000000658087c2b */ /* 0x000fe2000800004a */
[----:B------:R-:W-:Y:S01]  /*3ddc0*/  UMOV UR6, 0x7bc71f63 ;  /* 0x7bc71f6300067882 */ /* 0x000fe20000000000 */
[----:B------:R-:W-:Y:S01]  /*3ddd0*/  DFMA R2, R114, -8, R2 ;  /* 0xc02000007202782b */ /* 0x000fe20000000002 */
[----:B------:R-:W-:Y:S01]  /*3dde0*/  UMOV UR7, 0x3fd87db9 ;  /* 0x3fd87db900077882 */ /* 0x000fe20000000000 */
[----:B------:R-:W-:-:S02]  /*3ddf0*/  DMUL R20, R24, R20 ;  /* 0x0000001418147228 */ /* 0x000fc40000000000 */
[----:B------:R-:W-:Y:S02]  /*3de00*/  DMUL R30, R24, R30 ;  /* 0x0000001e181e7228 */ /* 0x000fe40000000000 */
[----:B------:R-:W-:Y:S02]  /*3de10*/  DFMA R18, R18, -UR4, R64 ;  /* 0x8000000412127c2b */ /* 0x000fe40008000040 */
[----:B------:R-:W-:Y:S02]  /*3de20*/  DFMA R28, R28, -UR4, R72 ;  /* 0x800000041c1c7c2b */ /* 0x000fe40008000048 */
[----:B------:R-:W-:Y:S02]  /*3de30*/  DFMA R6, R118, -8, R6 ;  /* 0xc02000007606782b */ /* 0x000fe40000000006 */
[----:B------:R-:W-:Y:S02]  /*3de40*/  DFMA R8, R116, -8, R8 ;  /* 0xc02000007408782b */ /* 0x000fe40000000008 */
[----:B------:R-:W-:-:S02]  /*3de50*/  DMUL R132, R46, -UR6 ;  /* 0x800000062e847c28 */ /* 0x000fc40008000000 */
[----:B------:R-:W-:Y:S01]  /*3de60*/  DMUL R130, R120, -UR6 ;  /* 0x8000000678827c28 */ /* 0x000fe20008000000 */
[----:B0-----:R-:W-:Y:S01]  /*3de70*/  LOP3.LUT R46, R0, 0x1, RZ, 0xc0, !PT ;  /* 0x00000001002e7812 */ /* 0x001fe200078ec0ff */
[----:B------:R-:W-:Y:S01]  /*3de80*/  DMUL R128, R70, -UR6 ;  /* 0x8000000646807c28 */ /* 0x000fe20008000000 */
[----:B------:R-:W-:Y:S01]  /*3de90*/  UMOV UR6, 0x2c69cb1a ;  /* 0x2c69cb1a00067882 */ /* 0x000fe20000000000 */
[----:B------:R-:W-:Y:S01]  /*3dea0*/  UMOV UR7, 0x401cb1a7 ;  /* 0x401cb1a700077882 */ /* 0x000fe20000000000 */
[----:B------:R-:W-:Y:S02]  /*3deb0*/  DFMA R14, R86, -UR4, R76 ;  /* 0x80000004560e7c2b */ /* 0x000fe4000800004c */
[----:B------:R-:W-:Y:S02]  /*3dec0*/  DFMA R26, R90, -UR4, R78 ;  /* 0x800000045a1a7c2b */ /* 0x000fe4000800004e */
[----:B------:R-:W-:Y:S01]  /*3ded0*/  DFMA R32, R88, -UR4, R74 ;  /* 0x8000000458207c2b */ /* 0x000fe2000800004a */
[----:B------:R-:W-:Y:S01]  /*3dee0*/  UMOV UR4, 0xba0961b6 ;  /* 0xba0961b600047882 */ /* 0x000fe20000000000 */
[----:B------:R-:W-:Y:S01]  /*3def0*/  DFMA R18, R20, 2, R18 ;  /* 0x400000001412782b */ /* 0x000fe20000000012 */
[----:B------:R-:W-:Y:S01]  /*3df00*/  UMOV UR5, 0x3ff61b58 ;  /* 0x3ff61b5800057882 */ /* 0x000fe20000000000 */
[----:B------:R-:W-:-:S02]  /*3df10*/  DFMA R28, R30, 2, R28 ;  /* 0x400000001e1c782b */ /* 0x000fc4000000001c */
[----:B------:R-:W-:Y:S02]  /*3df20*/  DFMA R2, R108, UR6, R2 ;  /* 0x000000066c027c2b */ /* 0x000fe40008000002 */
[----:B------:R-:W-:Y:S02]  /*3df30*/  DFMA R6, R104, UR6, R6 ;  /* 0x0000000668067c2b */ /* 0x000fe40008000006 */
[----:B------:R-:W-:Y:S01]  /*3df40*/  DFMA R8, R100, UR6, R8 ;  /* 0x0000000664087c2b */ /* 0x000fe20008000008 */
[----:B------:R-:W-:Y:S01]  /*3df50*/  UMOV UR6, 0x96b4a5ad ;  /* 0x96b4a5ad00067882 */ /* 0x000fe20000000000 */
[----:B------:R-:W-:Y:S01]  /*3df60*/  DFMA R16, R24, 0.5, R122 ;  /* 0x3fe000001810782b */ /* 0x000fe2000000007a */
[----:B------:R-:W-:Y:S01]  /*3df70*/  UMOV UR7, 0x3fca5ad2 ;  /* 0x3fca5ad200077882 */ /* 0x000fe20000000000 */
[----:B------:R-:W-:Y:S02]  /*3df80*/  DFMA R14, R114, 2, R14 ;  /* 0x40000000720e782b */ /* 0x000fe4000000000e */
[----:B------:R-:W-:-:S02]  /*3df90*/  DFMA R26, R118, 2, R26 ;  /* 0x40000000761a782b */ /* 0x000fc4000000001a */
[----:B------:R-:W-:Y:S02]  /*3dfa0*/  DFMA R32, R116, 2, R32 ;  /* 0x400000007420782b */ /* 0x000fe40000000020 */
[----:B------:R-:W-:Y:S02]  /*3dfb0*/  DFMA R10, R110, -UR4, R10 ;  /* 0x800000046e0a7c2b */ /* 0x000fe4000800000a */
[----:B------:R-:W-:Y:S02]  /*3dfc0*/  DFMA R18, R106, -UR4, R18 ;  /* 0x800000046a127c2b */ /* 0x000fe40008000012 */
[----:B------:R-:W-:Y:S02]  /*3dfd0*/  DFMA R28, R102, -UR4, R28 ;  /* 0x80000004661c7c2b */ /* 0x000fe4000800001c */
[----:B------:R-:W-:Y:S02]  /*3dfe0*/  DFMA R2, R98, -UR6, R2 ;  /* 0x8000000662027c2b */ /* 0x000fe40008000002 */
[----:B------:R-:W-:-:S02]  /*3dff0*/  DFMA R6, R94, -UR6, R6 ;  /* 0x800000065e067c2b */ /* 0x000fc40008000006 */
[----:B------:R-:W-:Y:S01]  /*3e000*/  DFMA R8, R84, -UR6, R8 ;  /* 0x8000000654087c2b */ /* 0x000fe20008000008 */
[----:B------:R-:W-:Y:S01]  /*3e010*/  UMOV UR6, 0x3f604fd8 ;  /* 0x3f604fd800067882 */ /* 0x000fe20000000000 */
[----:B------:R-:W-:Y:S01]  /*3e020*/  DSETP.GEU.AND P0, PT, R16, R44, PT ;  /* 0x0000002c1000722a */ /* 0x000fe20003f0e000 */
[----:B------:R-:W-:Y:S01]  /*3e030*/  UMOV UR7, 0x3fdcfd81 ;  /* 0x3fdcfd8100077882 */ /* 0x000fe20000000000 */
[----:B------:R-:W-:Y:S02]  /*3e040*/  DFMA R14, R108, -UR4, R14 ;  /* 0x800000046c0e7c2b */ /* 0x000fe4000800000e */
[----:B------:R-:W-:Y:S02]  /*3e050*/  DFMA R26, R104, -UR4, R26 ;  /* 0x80000004681a7c2b */ /* 0x000fe4000800001a */
[----:B------:R-:W-:Y:S01]  /*3e060*/  DFMA R32, R100, -UR4, R32 ;  /* 0x8000000464207c2b */ /* 0x000fe20008000020 */
[----:B------:R-:W-:Y:S01]  /*3e070*/  UMOV UR4, 0x9999999a ;  /* 0x9999999a00047882 */ /* 0x000fe20000000000 */
[----:B------:R-:W-:Y:S01]  /*3e080*/  DFMA R10, R112, UR6, R10 ;  /* 0x00000006700a7c2b */ /* 0x000fe2000800000a */
[----:B------:R-:W-:Y:S01]  /*3e090*/  UMOV UR5, 0x3fd19999 ;  /* 0x3fd1999900057882 */ /* 0x000fe20000000000 */
[----:B------:R-:W-:-:S02]  /*3e0a0*/  DFMA R18, R96, UR6, R18 ;  /* 0x0000000660127c2b */ /* 0x000fc40008000012 */
[----:B------:R-:W-:Y:S02]  /*3e0b0*/  DFMA R28, R92, UR6, R28 ;  /* 0x000000065c1c7c2b */ /* 0x000fe4000800001c */
[C---:B------:R-:W-:Y:S02]  /*3e0c0*/  DMUL R118, R24.reuse, R2 ;  /* 0x0000000218767228 */ /* 0x040fe40000000000 */
[C---:B------:R-:W-:Y:S01]  /*3e0d0*/  DMUL R116, R24.reuse, R6 ;  /* 0x0000000618747228 */ /* 0x040fe20000000000 */
[C---:B------:R-:W-:Y:S01]  /*3e0e0*/  VIADD R2, R0.reuse, 0xffffffff ;  /* 0xffffffff00027836 */ /* 0x040fe20000000000 */
[----:B------:R-:W-:Y:S02]  /*3e0f0*/  DMUL R114, R24, R8 ;  /* 0x0000000818727228 */ /* 0x000fe40000000000 */
[----:B------:R-:W-:Y:S02]  /*3e100*/  DFMA R126, R98, UR6, R14 ;  /* 0x00000006627e7c2b */ /* 0x000fe4000800000e */
[----:B------:R-:W-:Y:S01]  /*3e110*/  DFMA R124, R94, UR6, R26 ;  /* 0x000000065e7c7c2b */ /* 0x000fe2000800001a */
[----:B------:R-:W-:Y:S01]  /*3e120*/  LOP3.LUT R15, R0, 0x7ffffffe, RZ, 0xc0, !PT ;  /* 0x7ffffffe000f7812 */ /* 0x000fe200078ec0ff */
[----:B------:R-:W-:-:S02]  /*3e130*/  DFMA R122, R84, UR6, R32 ;  /* 0x00000006547a7c2b */ /* 0x000fc40008000020 */
[----:B------:R-:W-:Y:S02]  /*3e140*/  DFMA R70, R118, -UR4, R10 ;  /* 0x8000000476467c2b */ /* 0x000fe4000800000a */
[----:B------:R-:W-:Y:S02]  /*3e150*/  DFMA R56, R116, -UR4, R18 ;  /* 0x8000000474387c2b */ /* 0x000fe40008000012 */
[----:B------:R-:W-:Y:S01]  /*3e160*/  DFMA R66, R114, -UR4, R28 ;  /* 0x8000000472427c2b */ /* 0x000fe2000800001c */
[----:B------:R-:W-:Y:S10]  /*3e170*/  @P0 BRA `(.L_x_1326) ;  /* 0x0000000c00e40947 */ /* 0x000ff40003800000 */
        /* <DEDUP_REMOVED lines=11> */
.L_x_1341:
        /* <DEDUP_REMOVED lines=22> */
.L_x_1330:
        /* <DEDUP_REMOVED lines=41> */
.L_x_1332:
[----:B------:R-:W-:Y:S05]  /*3e620*/  BSYNC.RECONVERGENT B1 ;  /* 0x0000000000017941 */ /* 0x000fea0003800200 */
.L_x_1331:
        /* <DEDUP_REMOVED lines=12> */
.L_x_1334:
[----:B------:R-:W-:Y:S05]  /*3e6f0*/  BSYNC.RECONVERGENT B5 ;  /* 0x0000000000057941 */ /* 0x000fea0003800200 */
.L_x_1333:
        /* <DEDUP_REMOVED lines=21> */
.L_x_1335:
        /* <DEDUP_REMOVED lines=27> */
.L_x_1338:
[----:B------:R-:W-:-:S11]  /*3ea00*/  DADD R8, R2, R18 ;  /* 0x0000000002087229 */ /* 0x000fd60000000012 */
.L_x_1337:
[----:B------:R-:W-:Y:S05]  /*3ea10*/  BSYNC.RECONVERGENT B1 ;  /* 0x0000000000017941 */ /* 0x000fea0003800200 */
.L_x_1336:
        /* <DEDUP_REMOVED lines=23> */
.L_x_1340:
[----:B------:R-:W-:Y:S05]  /*3eb90*/  BSYNC.RECONVERGENT B5 ;  /* 0x0000000000057941 */ /* 0x000fea0003800200 */
.L_x_1339:
[----:B------:R-:W-:Y:S01]  /*3eba0*/  ISETP.NE.AND P0, PT, R14, R15, PT ;  /* 0x0000000f0e00720c */ /* 0x000fe20003f05270 */
[----:B------:R-:W-:-:S12]  /*3ebb0*/  DFMA R20, R6, R42, R20 ;  /* 0x0000002a0614722b */ /* 0x000fd80000000014 */
[----:B------:R-:W-:Y:S05]  /*3ebc0*/  @P0 BRA `(.L_x_1341) ;  /* 0xfffffff400980947 */ /* 0x000fea000383ffff */
[----:B------:R-:W-:Y:S05]  /*3ebd0*/  BSYNC.RECONVERGENT B4 ;  /* 0x0000000000047941 */ /* 0x000fea0003800200 */
.L_x_1329:
[----:B------:R-:W-:-:S07]  /*3ebe0*/  IMAD.MOV.U32 R7, RZ, RZ, R15 ;  /* 0x000000ffff077224 */ /* 0x000fce00078e000f */
.L_x_1328:
        /* <DEDUP_REMOVED lines=24> */
.L_x_1342:
        /* <DEDUP_REMOVED lines=27> */
.L_x_1345:
[----:B------:R-:W-:-:S11]  /*3ef20*/  DADD R8, R2, R14 ;  /* 0x0000000002087229 */ /* 0x000fd6000000000e */
.L_x_1344:
[----:B------:R-:W-:Y:S05]  /*3ef30*/  BSYNC.RECONVERGENT B1 ;  /* 0x0000000000017941 */ /* 0x000fea0003800200 */
.L_x_1343:
        /* <DEDUP_REMOVED lines=24> */
.L_x_1347:
[----:B------:R-:W-:Y:S05]  /*3f0c0*/  BSYNC.RECONVERGENT B4 ;  /* 0x0000000000047941 */ /* 0x000fea0003800200 */
.L_x_1346:
[----:B------:R-:W-:-:S11]  /*3f0d0*/  DFMA R20, R6, R2, R20 ;  /* 0x000000020614722b */ /* 0x000fd60000000014 */
.L_x_1327:
[----:B------:R-:W0:Y:S02]  /*3f0e0*/  LDC.64 R2, c[0x0][0x380] ;  /* 0x0000e000ff027b82 */ /* 0x000e240000000a00 */
[----:B0-----:R-:W-:Y:S01]  /*3f0f0*/  DFMA R2, R2, 0.5, -R20 ;  /* 0x3fe000000202782b */ /* 0x001fe20000000814 */
[----:B------:R-:W-:Y:S10]  /*3f100*/  BRA `(.L_x_1348) ;  /* 0x0000000c00e07947 */ /* 0x000ff40003800000 */
.L_x_1326:
        /* <DEDUP_REMOVED lines=11> */
.L_x_1363:
        /* <DEDUP_REMOVED lines=22> */
.L_x_1352:
        /* <DEDUP_REMOVED lines=41> */
.L_x_1354:
[----:B------:R-:W-:Y:S05]  /*3f5b0*/  BSYNC.RECONVERGENT B1 ;  /* 0x0000000000017941 */ /* 0x000fea0003800200 */
.L_x_1353:
        /* <DEDUP_REMOVED lines=12> */
.L_x_1356:
[----:B------:R-:W-:Y:S05]  /*3f680*/  BSYNC.RECONVERGENT B5 ;  /* 0x0000000000057941 */ /* 0x000fea0003800200 */
.L_x_1355:
        /* <DEDUP_REMOVED lines=21> */
.L_x_1357:
        /* <DEDUP_REMOVED lines=27> */
.L_x_1360:
[----:B------:R-:W-:-:S11]  /*3f990*/  DADD R8, R2, R18 ;  /* 0x0000000002087229 */ /* 0x000fd60000000012 */
.L_x_1359:
[----:B------:R-:W-:Y:S05]  /*3f9a0*/  BSYNC.RECONVERGENT B1 ;  /* 0x0000000000017941 */ /* 0x000fea0003800200 */
.L_x_1358:
        /* <DEDUP_REMOVED lines=23> */
.L_x_1362:
[----:B------:R-:W-:Y:S05]  /*3fb20*/  BSYNC.RECONVERGENT B5 ;  /* 0x0000000000057941 */ /* 0x000fea0003800200 */
.L_x_1361:
[----:B------:R-:W-:Y:S01]  /*3fb30*/  ISETP.NE.AND P0, PT, R14, R15, PT ;  /* 0x0000000f0e00720c */ /* 0x000fe20003f05270 */
[----:B------:R-:W-:-:S12]  /*3fb40*/  DFMA R20, R6, R42, R20 ;  /* 0x0000002a0614722b */ /* 0x000fd80000000014 */
[----:B------:R-:W-:Y:S05]  /*3fb50*/  @P0 BRA `(.L_x_1363) ;  /* 0xfffffff400980947 */ /* 0x000fea000383ffff */
[----:B------:R-:W-:Y:S05]  /*3fb60*/  BSYNC.RECONVERGENT B4 ;  /* 0x0000000000047941 */ /* 0x000fea0003800200 */
.L_x_1351:
[----:B------:R-:W-:-:S07]  /*3fb70*/  IMAD.MOV.U32 R7, RZ, RZ, R15 ;  /* 0x000000ffff077224 */ /* 0x000fce00078e000f */
.L_x_1350:
        /* <DEDUP_REMOVED lines=24> */
.L_x_1364:
        /* <DEDUP_REMOVED lines=27> */
.L_x_1367:
[----:B------:R-:W-:-:S11]  /*3feb0*/  DADD R8, R2, R14 ;  /* 0x0000000002087229 */ /* 0x000fd6000000000e */
.L_x_1366:
[----:B------:R-:W-:Y:S05]  /*3fec0*/  BSYNC.RECONVERGENT B1 ;  /* 0x0000000000017941 */ /* 0x000fea0003800200 */
.L_x_1365:
        /* <DEDUP_REMOVED lines=24> */
.L_x_1369:
[----:B------:R-:W-:Y:S05]  /*40050*/  BSYNC.RECONVERGENT B4 ;  /* 0x0000000000047941 */ /* 0x000fea0003800200 */
.L_x_1368:
[----:B------:R-:W-:-:S11]  /*40060*/  DFMA R20, R6, R2, R20 ;  /* 0x000000020614722b */ /* 0x000fd60000000014 */
.L_x_1349:
[----:B------:R-:W0:Y:S02]  /*40070*/  LDC.64 R2, c[0x0][0x380] ;  /* 0x0000e000ff027b82 */ /* 0x000e240000000a00 */
[----:B0-----:R-:W-:-:S11]  /*40080*/  DFMA R2, R2, 0.5, R20 ;  /* 0x3fe000000202782b */ /* 0x001fd60000000014 */
.L_x_1348:
[----:B------:R-:W-:Y:S05]  /*40090*/  BSYNC.RECONVERGENT B3 ;  /* 0x0000000000037941 */ /* 0x000fea0003800200 */
.L_x_1325:
        /* <DEDUP_REMOVED lines=26> */
.L_x_1371:
[----:B------:R-:W-:Y:S05]  /*40240*/  BSYNC.RECONVERGENT B3 ;  /* 0x0000000000037941 */ /* 0x000fea0003800200 */
.L_x_1370:
        /* <DEDUP_REMOVED lines=8> */
.L_x_1372:
        /* <DEDUP_REMOVED lines=18> */
.L_x_1374:
[----:B------:R-:W-:Y:S05]  /*403f0*/  BSYNC.RECONVERGENT B1 ;  /* 0x0000000000017941 */ /* 0x000fea0003800200 */
.L_x_1373:
        /* <DEDUP_REMOVED lines=25> */
.L_x_1376:
[----:B------:R-:W-:Y:S05]  /*40590*/  BSYNC.RECONVERGENT B3 ;  /* 0x0000000000037941 */ /* 0x000fea0003800200 */
.L_x_1375:
        /* <DEDUP_REMOVED lines=11> */
.L_x_1377:
        /* <DEDUP_REMOVED lines=15> */
.L_x_1379:
[----:B------:R-:W-:Y:S05]  /*40740*/  BSYNC.RECONVERGENT B1 ;  /* 0x0000000000017941 */ /* 0x000fea0003800200 */
.L_x_1378:
        /* <DEDUP_REMOVED lines=23> */
.L_x_1381:
[----:B------:R-:W-:Y:S05]  /*408c0*/  BSYNC.RECONVERGENT B3 ;  /* 0x0000000000037941 */ /* 0x000fea0003800200 */
.L_x_1380:
        /* <DEDUP_REMOVED lines=9> */
.L_x_1382:
        /* <DEDUP_REMOVED lines=18> */
.L_x_1384:
[----:B------:R-:W-:Y:S05]  /*40a80*/  BSYNC.RECONVERGENT B1 ;  /* 0x0000000000017941 */ /* 0x000fea0003800200 */
.L_x_1383:
        /* <DEDUP_REMOVED lines=8> */
.L_x_1385:
        /* <DEDUP_REMOVED lines=21> */
.L_x_1387:
[----:B------:R-:W-:Y:S05]  /*40c60*/  BSYNC.RECONVERGENT B1 ;  /* 0x0000000000017941 */ /* 0x000fea0003800200 */
.L_x_1386:
        /* <DEDUP_REMOVED lines=10> */
.L_x_1389:
[----:B------:R-:W-:Y:S05]  /*40d10*/  BSYNC.RECONVERGENT B1 ;  /* 0x0000000000017941 */ /* 0x000fea0003800200 */
.L_x_1388:
        /* <DEDUP_REMOVED lines=32> */
.L_x_1391:
[----:B------:R-:W-:Y:S05]  /*40f20*/  BSYNC.RECONVERGENT B3 ;  /* 0x0000000000037941 */ /* 0x000fea0003800200 */
.L_x_1390:
        /* <DEDUP_REMOVED lines=11> */
.L_x_1392:
        /* <DEDUP_REMOVED lines=15> */
.L_x_1394:
[----:B------:R-:W-:Y:S05]  /*410d0*/  BSYNC.RECONVERGENT B1 ;  /* 0x0000000000017941 */ /* 0x000fea0003800200 */
.L_x_1393:
        /* <DEDUP_REMOVED lines=24> */
.L_x_1396:
[----:B------:R-:W-:Y:S05]  /*41260*/  BSYNC.RECONVERGENT B3 ;  /* 0x0000000000037941 */ /* 0x000fea0003800200 */
.L_x_1395:
        /* <DEDUP_REMOVED lines=59> */
.L_x_1398:
[----:B------:R-:W-:Y:S05]  /*41620*/  BSYNC.RECONVERGENT B1 ;  /* 0x0000000000017941 */ /* 0x000fea0003800200 */
.L_x_1397:
[----:B------:R-:W-:Y:S01]  /*41630*/  DMUL R6, R12, 0.5 ;  /* 0x3fe000000c067828 */ /* 0x000fe20000000000 */
[----:B------:R-:W0:Y:S01]  /*41640*/  LDCU UR4, c[0x0][0x3a4] ;  /* 0x00007480ff0477ac */ /* 0x000e220008000800 */
[----:B------:R-:W-:Y:S01]  /*41650*/  DMUL R20, R2, R20 ;  /* 0x0000001402147228 */ /* 0x000fe20000000000 */
[----:B------:R-:W-:Y:S05]  /*41660*/  BSSY.RECONVERGENT B3, `(.L_x_1399) ;  /* 0x000020b000037945 */ /* 0x000fea0003800200 */
[----:B------:R-:W-:Y:S02]  /*41670*/  DSETP.GEU.AND P0, PT, R16, R6, PT ;  /* 0x000000061000722a */ /* 0x000fe40003f0e000 */
[----:B------:R-:W-:Y:S01]  /*41680*/  DMUL R120, R20, R120 ;  /* 0x0000007814787228 */ /* 0x000fe20000000000 */
[----:B0-----:R-:W-:-:S04]  /*41690*/  IMAD.U32 R0, RZ, RZ, UR4 ;  /* 0x00000004ff007e24 */ /* 0x001fc8000f8e00ff */
[----:B------:R-:W-:-:S07]  /*416a0*/  VIADD R2, R0, 0xffffffff ;  /* 0xffffffff00027836 */ /* 0x000fce0000000000 */
[----:B------:R-:W-:Y:S05]  /*416b0*/  @P0 BRA `(.L_x_1400) ;  /* 0x00000010000c0947 */ /* 0x000fea0003800000 */
[----:B------:R-:W-:Y:S02]  /*416c0*/  ISETP.GE.AND P0, PT, R0, 0x1, PT ;  /* 0x000000010000780c */ /* 0x000fe40003f06270 */
[----:B------:R-:W-:-:S11]  /*416d0*/  CS2R R18, SRZ ;  /* 0x0000000000127805 */ /* 0x000fd6000001ff00 */
[----:B------:R-:W-:Y:S05]  /*416e0*/  @!P0 BRA `(.L_x_1401) ;  /* 0x0000000c00f48947 */ /* 0x000fea0003800000 */
[----:B------:R-:W-:Y:S01]  /*416f0*/  ISETP.NE.AND P0, PT, R2, RZ, PT ;  /* 0x000000ff0200720c */ /* 0x000fe20003f05270 */
[----:B------:R-:W-:Y:S01]  /*41700*/  DADD R2, -R16, R6 ;  /* 0x0000000010027229 */ /* 0x000fe20000000106 */
[----:B------:R-:W-:Y:S01]  /*41710*/  CS2R R18, SRZ ;  /* 0x0000000000127805 */ /* 0x000fe2000001ff00 */
[----:B------:R-:W-:-:S10]  /*41720*/  IMAD.MOV.U32 R7, RZ, RZ, RZ ;  /* 0x000000ffff077224 */ /* 0x000fd400078e00ff */
[----:B------:R-:W-:Y:S05]  /*41730*/  @!P0 BRA `(.L_x_1402) ;  /* 0x0000000800948947 */ /* 0x000fea0003800000 */
[----:B------:R-:W-:Y:S01]  /*41740*/  BSSY.RECONVERGENT B4, `(.L_x_1403) ;  /* 0x00000a3000047945 */ /* 0x000fe20003800200 */
[----:B------:R-:W-:Y:S01]  /*41750*/  IMAD.MOV.U32 R14, RZ, RZ, RZ ;  /* 0x000000ffff0e7224 */ /* 0x000fe200078e00ff */
[----:B------:R-:W-:-:S07]  /*41760*/  CS2R R18, SRZ ;  /* 0x0000000000127805 */ /* 0x000fce000001ff00 */
.L_x_1415:
        /* <DEDUP_REMOVED lines=22> */
.L_x_1404:
        /* <DEDUP_REMOVED lines=41> */
.L_x_1406:
[----:B------:R-:W-:Y:S05]  /*41b60*/  BSYNC.RECONVERGENT B1 ;  /* 0x0000000000017941 */ /* 0x000fea0003800200 */
.L_x_1405:
        /* <DEDUP_REMOVED lines=12> */
.L_x_1408:
[----:B------:R-:W-:Y:S05]  /*41c30*/  BSYNC.RECONVERGENT B5 ;  /* 0x0000000000057941 */ /* 0x000fea0003800200 */
.L_x_1407:
[----:B------:R-:W-:Y:S01]  /*41c40*/  R2UR UR4, R54 ;  /* 0x00000000360472ca */ /* 0x000fe200000e0000 */
[----:B------:R-:W-:Y:S01]  /*41c50*/  IMAD.WIDE.U32 R26, R14, 0x8, R4 ;  /* 0x000000080e1a7825 */ /* 0x000fe200078e0004 */
[----:B------:R-:W-:-:S13]  /*41c60*/  R2UR UR5, R55 ;  /* 0x00000000370572ca */ /* 0x000fda00000e0000 */
[----:B------:R-:W5:Y:S01]  /*41c70*/  LD.E.64 R26, desc[UR4][R26.64+0x8] ;  /* 0x000008041a1a7980 */ /* 0x000f62000c101b00 */
[----:B------:R-:W-:Y:S01]  /*41c80*/  VIADD R14, R14, 0x2 ;  /* 0x000000020e0e7836 */ /* 0x000fe20000000000 */
[----:B------:R-:W-:Y:S01]  /*41c90*/  DADD R8, -RZ, |R2| ;  /* 0x00000000ff087229 */ /* 0x000fe20000000502 */
[----:B------:R-:W-:Y:S01]  /*41ca0*/  BSSY.RECONVERGENT B1, `(.L_x_1409) ;  /* 0x000000f000017945 */ /* 0x000fe20003800200 */
[----:B------:R-:W-:Y:S01]  /*41cb0*/  DFMA R18, R6, R42, R18 ;  /* 0x0000002a0612722b */ /* 0x000fe20000000012 */
[----:B------:R-:W0:Y:S07]  /*41cc0*/  I2F.F64.U32 R20, R14 ;  /* 0x0000000e00147312 */ /* 0x000e2e0000201800 */
        /* <DEDUP_REMOVED lines=13> */
.L_x_1409:
[----:B------:R-:W-:Y:S01]  /*41da0*/  DFMA R30, R12, 0.5, -R16 ;  /* 0x3fe000000c1e782b */ /* 0x000fe20000000810 */
[----:B------:R-:W-:Y:S01]  /*41db0*/  ISETP.GE.OR P3, PT, R21, RZ, P0 ;  /* 0x000000ff1500720c */ /* 0x000fe20000766670 */
[----:B------:R-:W-:Y:S01]  /*41dc0*/  IMAD.MOV.U32 R9, RZ, RZ, R11 ;  /* 0x000000ffff097224 */ /* 0x000fe200078e000b */
[C---:B------:R-:W-:Y:S01]  /*41dd0*/  ISETP.LT.AND P1, PT, R3.reuse, RZ, !P2 ;  /* 0x000000ff0300720c */ /* 0x040fe20005721270 */
[----:B------:R-:W-:Y:S01]  /*41de0*/  BSSY.RECONVERGENT B1, `(.L_x_1410) ;  /* 0x0000019000017945 */ /* 0x000fe20003800200 */
[----:B------:R-:W-:-:S03]  /*41df0*/  @!P0 SEL R0, R3, RZ, !P2 ;  /* 0x000000ff03008207 */ /* 0x000fc60005000000 */
[----:B------:R-:W-:Y:S02]  /*41e00*/  DADD R6, R20, R30 ;  /* 0x0000000014067229 */ /* 0x000fe4000000001e */
[----:B------:R-:W-:-:S04]  /*41e10*/  DADD R28, -RZ, -R8 ;  /* 0x00000000ff1c7229 */ /* 0x000fc80000000908 */
[----:B------:R-:W-:-:S04]  /*41e20*/  @!P3 LOP3.LUT R0, R0, 0x7ff00000, RZ, 0xfc, !PT ;  /* 0x7ff000000000b812 */ /* 0x000fc800078efcff */
[----:B------:R-:W-:Y:S02]  /*41e30*/  LOP3.LUT R6, R7, 0x7ff00000, RZ, 0xc0, !PT ;  /* 0x7ff0000007067812 */ /* 0x000fe400078ec0ff */
[----:B------:R-:W-:Y:S01]  /*41e40*/  FSEL R8, R28, R8, P1 ;  /* 0x000000081c087208 */ /* 0x000fe20000800000 */
[----:B------:R-:W-:Y:S01]  /*41e50*/  @!P0 IMAD.MOV.U32 R8, RZ, RZ, RZ ;  /* 0x000000ffff088224 */ /* 0x000fe200078e00ff */
[----:B------:R-:W-:Y:S02]  /*41e60*/  ISETP.NE.AND P2, PT, R6, 0x7ff00000, PT ;  /* 0x7ff000000600780c */ /* 0x000fe40003f45270 */
[----:B------:R-:W-:Y:S01]  /*41e70*/  FSEL R9, R29, R11, P1 ;  /* 0x0000000b1d097208 */ /* 0x000fe20000800000 */
[----:B------:R-:W-:-:S10]  /*41e80*/  @!P0 IMAD.MOV.U32 R9, RZ, RZ, R0 ;  /* 0x000000ffff098224 */ /* 0x000fd400078e0000 */
        /* <DEDUP_REMOVED lines=13> */
.L_x_1412:
[----:B------:R-:W-:-:S11]  /*41f60*/  DADD R8, R20, R30 ;  /* 0x0000000014087229 */ /* 0x000fd6000000001e */
.L_x_1411:
[----:B------:R-:W-:Y:S05]  /*41f70*/  BSYNC.RECONVERGENT B1 ;  /* 0x0000000000017941 */ /* 0x000fea0003800200 */
.L_x_1410:
        /* <DEDUP_REMOVED lines=24> */
.L_x_1414:
[----:B------:R-:W-:Y:S05]  /*42100*/  BSYNC.RECONVERGENT B5 ;  /* 0x0000000000057941 */ /* 0x000fea0003800200 */
.L_x_1413:
[----:B------:R-:W0:Y:S01]  /*42110*/  LDCU UR4, c[0x0][0x3a4] ;  /* 0x00007480ff0477ac */ /* 0x000e220008000800 */
[----:B------:R-:W-:Y:S01]  /*42120*/  DFMA R18, R6, R42, R18 ;  /* 0x0000002a0612722b */ /* 0x000fe20000000012 */
[----:B0-----:R-:W-:-:S05]  /*42130*/  IMAD.U32 R0, RZ, RZ, UR4 ;  /* 0x00000004ff007e24 */ /* 0x001fca000f8e00ff */
[----:B------:R-:W-:-:S04]  /*42140*/  LOP3.LUT R9, R0, 0x7ffffffe, RZ, 0xc0, !PT ;  /* 0x7ffffffe00097812 */ /* 0x000fc800078ec0ff */
[----:B------:R-:W-:-:S13]  /*42150*/  ISETP.NE.AND P0, PT, R14, R9, PT ;  /* 0x000000090e00720c */ /* 0x000fda0003f05270 */
[----:B------:R-:W-:Y:S05]  /*42160*/  @P0 BRA `(.L_x_1415) ;  /* 0xfffffff400800947 */ /* 0x000fea000383ffff */
[----:B------:R-:W-:Y:S05]  /*42170*/  BSYNC.RECONVERGENT B4 ;  /* 0x0000000000047941 */ /* 0x000fea0003800200 */
.L_x_1403:
[----:B------:R-:W-:-:S07]  /*42180*/  IMAD.MOV.U32 R7, RZ, RZ, R9 ;  /* 0x000000ffff077224 */ /* 0x000fce00078e0009 */
.L_x_1402:
        /* <DEDUP_REMOVED lines=9> */
[----:B------:R-:W-:Y:S01]  /*42220*/  DFMA R26, R12, 0.5, -R16 ;  /* 0x3fe000000c1a782b */ /* 0x000fe20000000810 */
[----:B------:R-:W-:Y:S01]  /*42230*/  BSSY.RECONVERGENT B1, `(.L_x_1417) ;  /* 0x0000010000017945 */ /* 0x000fe20003800200 */
[----:B------:R-:W-:-:S03]  /*42240*/  DADD R8, -RZ, |R2| ;  /* 0x00000000ff087229 */ /* 0x000fc60000000502 */
[----:B------:R-:W0:Y:S03]  /*42250*/  I2F.F64.U32 R14, R14 ;  /* 0x0000000e000e7312 */ /* 0x000e260000201800 */
[----:B------:R-:W-:-:S04]  /*42260*/  DSETP.NEU.AND P0, PT, R26, RZ, PT ;  /* 0x000000ff1a00722a */ /* 0x000fc80003f0d000 */
        /* <DEDUP_REMOVED lines=13> */
.L_x_1417:
        /* <DEDUP_REMOVED lines=27> */
.L_x_1420:
[----:B------:R-:W-:-:S11]  /*424f0*/  DADD R8, R26, R14 ;  /* 0x000000001a087229 */ /* 0x000fd6000000000e */
.L_x_1419:
[----:B------:R-:W-:Y:S05]  /*42500*/  BSYNC.RECONVERGENT B1 ;  /* 0x0000000000017941 */ /* 0x000fea0003800200 */
.L_x_1418:
        /* <DEDUP_REMOVED lines=24> */
.L_x_1422:
[----:B------:R-:W-:Y:S05]  /*42690*/  BSYNC.RECONVERGENT B5 ;  /* 0x0000000000057941 */ /* 0x000fea0003800200 */
.L_x_1421:
[----:B------:R-:W-:-:S11]  /*426a0*/  DFMA R18, R6, R2, R18 ;  /* 0x000000020612722b */ /* 0x000fd60000000012 */
.L_x_1416:
[----:B------:R-:W-:Y:S05]  /*426b0*/  BSYNC.RECONVERGENT B4 ;  /* 0x0000000000047941 */ /* 0x000fea0003800200 */
.L_x_1401:
[----:B------:R-:W0:Y:S02]  /*426c0*/  LDC.64 R2, c[0x0][0x380] ;  /* 0x0000e000ff027b82 */ /* 0x000e240000000a00 */
[----:B0-----:R-:W-:Y:S01]  /*426d0*/  DFMA R2, R2, 0.5, -R18 ;  /* 0x3fe000000202782b */ /* 0x001fe20000000812 */
[----:B------:R-:W-:Y:S10]  /*426e0*/  BRA `(.L_x_1423) ;  /* 0x0000001000087947 */ /* 0x000ff40003800000 */
.L_x_1400:
[----:B------:R-:W-:Y:S02]  /*426f0*/  ISETP.GE.AND P0, PT, R0, 0x1, PT ;  /* 0x000000010000780c */ /* 0x000fe40003f06270 */
[----:B------:R-:W-:-:S11]  /*42700*/  CS2R R20, SRZ ;  /* 0x0000000000147805 */ /* 0x000fd6000001ff00 */
[----:B------:R-:W-:Y:S05]  /*42710*/  @!P0 BRA `(.L_x_1424) ;  /* 0x0000000c00f48947 */ /* 0x000fea0003800000 */
[----:B------:R-:W-:Y:S01]  /*42720*/  ISETP.NE.AND P0, PT, R2, RZ, PT ;  /* 0x000000ff0200720c */ /* 0x000fe20003f05270 */
[----:B------:R-:W-:Y:S01]  /*42730*/  DADD R2, R16, -R6 ;  /* 0x0000000010027229 */ /* 0x000fe20000000806 */
[----:B------:R-:W-:Y:S01]  /*42740*/  CS2R R20, SRZ ;  /* 0x0000000000147805 */ /* 0x000fe2000001ff00 */
[----:B------:R-:W-:-:S10]  /*42750*/  IMAD.MOV.U32 R7, RZ, RZ, RZ ;  /* 0x000000ffff077224 */ /* 0x000fd400078e00ff */
[----:B------:R-:W-:Y:S05]  /*42760*/  @!P0 BRA `(.L_x_1425) ;  /* 0x0000000800948947 */ /* 0x000fea0003800000 */
[----:B------:R-:W-:Y:S01]  /*42770*/  BSSY.RECONVERGENT B4, `(.L_x_1426) ;  /* 0x00000a3000047945 */ /* 0x000fe20003800200 */
[----:B------:R-:W-:Y:S01]  /*42780*/  IMAD.MOV.U32 R14, RZ, RZ, RZ ;  /* 0x000000ffff0e7224 */ /* 0x000fe200078e00ff */
[----:B------:R-:W-:-:S07]  /*42790*/  CS2R R20, SRZ ;  /* 0x0000000000147805 */ /* 0x000fce000001ff00 */
.L_x_1438:
[----:B------:R-:W-:Y:S01]  /*427a0*/  R2UR UR4, R54 ;  /* 0x00000000360472ca */ /* 0x000fe200000e0000 */
[----:B------:R-:W-:Y:S01]  /*427b0*/  IMAD.WIDE.U32 R18, R14, 0x8, R4 ;  /* 0x000000080e127825 */ /* 0x000fe200078e0004 */
[----:B------:R-:W-:-:S13]  /*427c0*/  R2UR UR5, R55 ;  /* 0x00000000370572ca */ /* 0x000fda00000e0000 */
[----:B------:R0:W5:Y:S01]  /*427d0*/  LD.E.64 R46, desc[UR4][R18.64] ;  /* 0x00000004122e7980 */ /* 0x000162000c101b00 */
[----:B------:R-:W-:Y:S01]  /*427e0*/  VIADD R26, R14, 0x1 ;  /* 0x000000010e1a7836 */ /* 0x000fe20000000000 */
[----:B------:R-:W-:Y:S01]  /*427f0*/  DFMA R48, R12, -0.5, R16 ;  /* 0xbfe000000c30782b */ /* 0x000fe20000000010 */
[----:B------:R-:W-:Y:S01]  /*42800*/  BSSY.RECONVERGENT B1, `(.L_x_1427) ;  /* 0x0000010000017945 */ /* 0x000fe20003800200 */
[----:B------:R-:W-:-:S03]  /*42810*/  DADD R8, -RZ, |R2| ;  /* 0x00000000ff087229 */ /* 0x000fc60000000502 */
[----:B------:R-:W1:Y:S03]  /*42820*/  I2F.F64.U32 R26, R26 ;  /* 0x0000001a001a7312 */ /* 0x000e660000201800 */
[----:B------:R-:W-:-:S04]  /*42830*/  DSETP.NEU.AND P0, PT, R48, RZ, PT ;  /* 0x000000ff3000722a */ /* 0x000fc80003f0d000 */
        /* <DEDUP_REMOVED lines=13> */
.L_x_1427:
        /* <DEDUP_REMOVED lines=41> */
.L_x_1429:
[----:B------:R-:W-:Y:S05]  /*42ba0*/  BSYNC.RECONVERGENT B1 ;  /* 0x0000000000017941 */ /* 0x000fea0003800200 */
.L_x_1428:
        /* <DEDUP_REMOVED lines=12> */
.L_x_1431:
[----:B------:R-:W-:Y:S05]  /*42c70*/  BSYNC.RECONVERGENT B5 ;  /* 0x0000000000057941 */ /* 0x000fea0003800200 */
.L_x_1430:
        /* <DEDUP_REMOVED lines=21> */
.L_x_1432:
[----:B------:R-:W-:Y:S01]  /*42dd0*/  DFMA R30, R12, -0.5, R16 ;  /* 0xbfe000000c1e782b */ /* 0x000fe20000000010 */
        /* <DEDUP_REMOVED lines=27> */
.L_x_1435:
[----:B------:R-:W-:-:S11]  /*42f90*/  DADD R8, R18, R30 ;  /* 0x0000000012087229 */ /* 0x000fd6000000001e */
.L_x_1434:
[----:B------:R-:W-:Y:S05]  /*42fa0*/  BSYNC.RECONVERGENT B1 ;  /* 0x0000000000017941 */ /* 0x000fea0003800200 */
.L_x_1433:
        /* <DEDUP_REMOVED lines=24> */
.L_x_1437:
[----:B------:R-:W-:Y:S05]  /*43130*/  BSYNC.RECONVERGENT B5 ;  /* 0x0000000000057941 */ /* 0x000fea0003800200 */
.L_x_1436:
[----:B------:R-:W0:Y:S01]  /*43140*/  LDCU UR4, c[0x0][0x3a4] ;  /* 0x00007480ff0477ac */ /* 0x000e220008000800 */
[----:B------:R-:W-:Y:S01]  /*43150*/  DFMA R20, R6, R42, R20 ;  /* 0x0000002a0614722b */ /* 0x000fe20000000014 */
[----:B0-----:R-:W-:-:S05]  /*43160*/  IMAD.U32 R0, RZ, RZ, UR4 ;  /* 0x00000004ff007e24 */ /* 0x001fca000f8e00ff */
[----:B------:R-:W-:-:S04]  /*43170*/  LOP3.LUT R9, R0, 0x7ffffffe, RZ, 0xc0, !PT ;  /* 0x7ffffffe00097812 */ /* 0x000fc800078ec0ff */
[----:B------:R-:W-:-:S13]  /*43180*/  ISETP.NE.AND P0, PT, R14, R9, PT ;  /* 0x000000090e00720c */ /* 0x000fda0003f05270 */
[----:B------:R-:W-:Y:S05]  /*43190*/  @P0 BRA `(.L_x_1438) ;  /* 0xfffffff400800947 */ /* 0x000fea000383ffff */
[----:B------:R-:W-:Y:S05]  /*431a0*/  BSYNC.RECONVERGENT B4 ;  /* 0x0000000000047941 */ /* 0x000fea0003800200 */
.L_x_1426:
[----:B------:R-:W-:-:S07]  /*431b0*/  IMAD.MOV.U32 R7, RZ, RZ, R9 ;  /* 0x000000ffff077224 */ /* 0x000fce00078e0009 */
.L_x_1425:
        /* <DEDUP_REMOVED lines=9> */
[----:B------:R-:W-:Y:S01]  /*43250*/  DFMA R26, R12, -0.5, R16 ;  /* 0xbfe000000c1a782b */ /* 0x000fe20000000010 */
        /* <DEDUP_REMOVED lines=17> */
.L_x_1440:
        /* <DEDUP_REMOVED lines=27> */
.L_x_1443:
[----:B------:R-:W-:-:S11]  /*43520*/  DADD R8, R26, R14 ;  /* 0x000000001a087229 */ /* 0x000fd6000000000e */
.L_x_1442:
[----:B------:R-:W-:Y:S05]  /*43530*/  BSYNC.RECONVERGENT B1 ;  /* 0x0000000000017941 */ /* 0x000fea0003800200 */
.L_x_1441:
        /* <DEDUP_REMOVED lines=24> */
.L_x_1445:
[----:B------:R-:W-:Y:S05]  /*436c0*/  BSYNC.RECONVERGENT B5 ;  /* 0x0000000000057941 */ /* 0x000fea0003800200 */
.L_x_1444:
[----:B------:R-:W-:-:S11]  /*436d0*/  DFMA R20, R6, R2, R20 ;  /* 0x000000020614722b */ /* 0x000fd60000000014 */
.L_x_1439:
[----:B------:R-:W-:Y:S05]  /*436e0*/  BSYNC.RECONVERGENT B4 ;  /* 0x0000000000047941 */ /* 0x000fea0003800200 */
.L_x_1424:
[----:B------:R-:W0:Y:S02]  /*436f0*/  LDC.64 R2, c[0x0][0x380] ;  /* 0x0000e000ff027b82 */ /* 0x000e240000000a00 */
[----:B0-----:R-:W-:-:S11]  /*43700*/  DFMA R2, R2, 0.5, R20 ;  /* 0x3fe000000202782b */ /* 0x001fd60000000014 */
.L_x_1423:
[----:B------:R-:W-:Y:S05]  /*43710*/  BSYNC.RECONVERGENT B3 ;  /* 0x0000000000037941 */ /* 0x000fea0003800200 */
.L_x_1399:
        /* <DEDUP_REMOVED lines=13> */
.L_x_1447:
[----:B------:R-:W-:Y:S05]  /*437f0*/  BSYNC.RECONVERGENT B1 ;  /* 0x0000000000017941 */ /* 0x000fea0003800200 */
.L_x_1446:
        /* <DEDUP_REMOVED lines=26> */
.L_x_1449:
[----:B------:R-:W-:Y:S05]  /*439a0*/  BSYNC.RECONVERGENT B3 ;  /* 0x0000000000037941 */ /* 0x000fea0003800200 */
.L_x_1448:
        /* <DEDUP_REMOVED lines=11> */
.L_x_1450:
        /* <DEDUP_REMOVED lines=15> */
.L_x_1452:
[----:B------:R-:W-:Y:S05]  /*43b50*/  BSYNC.RECONVERGENT B1 ;  /* 0x0000000000017941 */ /* 0x000fea0003800200 */
.L_x_1451:
        /* <DEDUP_REMOVED lines=23> */
.L_x_1454:
[----:B------:R-:W-:Y:S05]  /*43cd0*/  BSYNC.RECONVERGENT B3 ;  /* 0x0000000000037941 */ /* 0x000fea0003800200 */
.L_x_1453:
        /* <DEDUP_REMOVED lines=9> */
.L_x_1455:
[C---:B------:R-:W-:Y:S01]  /*43d70*/  DADD R6, R2.reuse, 2 ;  /* 0x4000000002067429 */ /* 0x040fe20000000000 */
[----:B------:R-:W-:Y:S01]  /*43d80*/  BSSY.RECONVERGENT B1, `(.L_x_1456) ;  /* 0x0000012000017945 */ /* 0x000fe20003800200 */
[----:B------:R-:W-:Y:S01]  /*43d90*/  DSETP.NEU.AND P0, PT, R2, RZ, PT ;  /* 0x000000ff0200722a */ /* 0x000fe20003f0d000 */
[----:B------:R-:W-:Y:S01]  /*43da0*/  ISETP.NE.AND P3, PT, R81, 0x7ff00000, PT ;  /* 0x7ff000005100780c */ /* 0x000fe20003f65270 */
[----:B------:R-:W-:-:S04]  /*43db0*/  IMAD.MOV.U32 R9, RZ, RZ, R61 ;  /* 0x000000ffff097224 */ /* 0x000fc800078e003d */
        /* <DEDUP_REMOVED lines=14> */
.L_x_1457:
[----:B------:R-:W-:Y:S05]  /*43ea0*/  BSYNC.RECONVERGENT B1 ;  /* 0x0000000000017941 */ /* 0x000fea0003800200 */
.L_x_1456:
        /* <DEDUP_REMOVED lines=10> */
.L_x_1459:
[----:B------:R-:W-:Y:S05]  /*43f50*/  BSYNC.RECONVERGENT B1 ;  /* 0x0000000000017941 */ /* 0x000fea0003800200 */
.L_x_1458:
        /* <DEDUP_REMOVED lines=10> */
.L_x_1461:
[----:B------:R-:W-:Y:S05]  /*44000*/  BSYNC.RECONVERGENT B1 ;  /* 0x0000000000017941 */ /* 0x000fea0003800200 */
.L_x_1460:
        /* <DEDUP_REMOVED lines=33> */
.L_x_1463:
[----:B------:R-:W-:Y:S05]  /*44220*/  BSYNC.RECONVERGENT B3 ;  /* 0x0000000000037941 */ /* 0x000fea0003800200 */
.L_x_1462:
        /* <DEDUP_REMOVED lines=11> */
.L_x_1464:
        /* <DEDUP_REMOVED lines=15> */
.L_x_1466:
[----:B------:R-:W-:Y:S05]  /*443d0*/  BSYNC.RECONVERGENT B1 ;  /* 0x0000000000017941 */ /* 0x000fea0003800200 */
.L_x_1465:
        /* <DEDUP_REMOVED lines=24> */
.L_x_1468:
[----:B------:R-:W-:Y:S05]  /*44560*/  BSYNC.RECONVERGENT B3 ;  /* 0x0000000000037941 */ /* 0x000fea0003800200 */
.L_x_1467:
        /* <DEDUP_REMOVED lines=58> */
.L_x_1470:
[----:B------:R-:W-:Y:S05]  /*44910*/  BSYNC.RECONVERGENT B1 ;  /* 0x0000000000017941 */ /* 0x000fea0003800200 */
.L_x_1469:
        /* <DEDUP_REMOVED lines=9> */
[----:B------:R-:W-:Y:S01]  /*449b0*/  ISETP.GE.AND P0, PT, R0, 0x1, PT ;  /* 0x000000010000780c */ /* 0x000fe20003f06270 */
[----:B------:R-:W-:Y:S01]  /*449c0*/  DADD R2, -R16, R2 ;  /* 0x0000000010027229 */ /* 0x000fe20000000102 */
[----:B------:R-:W-:-:S11]  /*449d0*/  CS2R R18, SRZ ;  /* 0x0000000000127805 */ /* 0x000fd6000001ff00 */
[----:B------:R-:W-:Y:S05]  /*449e0*/  @!P0 BRA `(.L_x_1473) ;  /* 0x0000000c00e08947 */ /* 0x000fea0003800000 */
[----:B------:R-:W-:Y:S01]  /*449f0*/  ISETP.NE.AND P0, PT, R6, RZ, PT ;  /* 0x000000ff0600720c */ /* 0x000fe20003f05270 */
[----:B------:R-:W-:Y:S01]  /*44a00*/  IMAD.MOV.U32 R7, RZ, RZ, RZ ;  /* 0x000000ffff077224 */ /* 0x000fe200078e00ff */
[----:B------:R-:W-:-:S11]  /*44a10*/  CS2R R18, SRZ ;  /* 0x0000000000127805 */ /* 0x000fd6000001ff00 */
[----:B------:R-:W-:Y:S05]  /*44a20*/  @!P0 BRA `(.L_x_1474) ;  /* 0x0000000800888947 */ /* 0x000fea0003800000 */
[----:B------:R-:W-:Y:S01]  /*44a30*/  BSSY.RECONVERGENT B4, `(.L_x_1475) ;  /* 0x00000a0000047945 */ /* 0x000fe20003800200 */
[----:B------:R-:W-:Y:S01]  /*44a40*/  IMAD.MOV.U32 R14, RZ, RZ, RZ ;  /* 0x000000ffff0e7224 */ /* 0x000fe200078e00ff */
[----:B------:R-:W-:-:S07]  /*44a50*/  CS2R R18, SRZ ;  /* 0x0000000000127805 */ /* 0x000fce000001ff00 */
.L_x_1487:
        /* <DEDUP_REMOVED lines=22> */
.L_x_1476:
        /* <DEDUP_REMOVED lines=41> */
.L_x_1478:
[----:B------:R-:W-:Y:S05]  /*44e50*/  BSYNC.RECONVERGENT B1 ;  /* 0x0000000000017941 */ /* 0x000fea0003800200 */
.L_x_1477:
        /* <DEDUP_REMOVED lines=12> */
.L_x_1480:
[----:B------:R-:W-:Y:S05]  /*44f20*/  BSYNC.RECONVERGENT B5 ;  /* 0x0000000000057941 */ /* 0x000fea0003800200 */
.L_x_1479:
        /* <DEDUP_REMOVED lines=21> */
.L_x_1481:
        /* <DEDUP_REMOVED lines=27> */
.L_x_1484:
[----:B------:R-:W-:-:S11]  /*45230*/  DADD R8, R2, R16 ;  /* 0x0000000002087229 */ /* 0x000fd60000000010 */
.L_x_1483:
[----:B------:R-:W-:Y:S05]  /*45240*/  BSYNC.RECONVERGENT B1 ;  /* 0x0000000000017941 */ /* 0x000fea0003800200 */
.L_x_1482:
[----:B------:R-:W0:Y:S01]  /*45250*/  MUFU.RCP64H R7, R17 ;  /* 0x0000001100077308 */ /* 0x000e220000001800 */
[----:B------:R-:W-:Y:S01]  /*45260*/  IMAD.MOV.U32 R6, RZ, RZ, 0x1 ;  /* 0x00000001ff067424 */ /* 0x000fe200078e00ff */
[----:B------:R-:W-:Y:S01]  /*45270*/  FSETP.GEU.AND P1, PT, |R21|, 6.5827683646048100446e-37, PT ;  /* 0x036000001500780b */ /* 0x000fe20003f2e200 */
[----:B------:R-:W-:Y:S04]  /*45280*/  BSSY.RECONVERGENT B5, `(.L_x_1485) ;  /* 0x0000014000057945 */ /* 0x000fe80003800200 */
        /* <DEDUP_REMOVED lines=19> */
.L_x_1486:
[----:B------:R-:W-:Y:S05]  /*453c0*/  BSYNC.RECONVERGENT B5 ;  /* 0x0000000000057941 */ /* 0x000fea0003800200 */
.L_x_1485:
[----:B------:R-:W0:Y:S01]  /*453d0*/  LDCU UR4, c[0x0][0x3a4] ;  /* 0x00007480ff0477ac */ /* 0x000e220008000800 */
[----:B------:R-:W-:Y:S01]  /*453e0*/  DFMA R18, R6, R26, R18 ;  /* 0x0000001a0612722b */ /* 0x000fe20000000012 */
[----:B0-----:R-:W-:-:S05]  /*453f0*/  IMAD.U32 R0, RZ, RZ, UR4 ;  /* 0x00000004ff007e24 */ /* 0x001fca000f8e00ff */
[----:B------:R-:W-:-:S04]  /*45400*/  LOP3.LUT R9, R0, 0x7ffffffe, RZ, 0xc0, !PT ;  /* 0x7ffffffe00097812 */ /* 0x000fc800078ec0ff */
[----:B------:R-:W-:-:S13]  /*45410*/  ISETP.NE.AND P0, PT, R14, R9, PT ;  /* 0x000000090e00720c */ /* 0x000fda0003f05270 */
[----:B------:R-:W-:Y:S05]  /*45420*/  @P0 BRA `(.L_x_1487) ;  /* 0xfffffff4008c0947 */ /* 0x000fea000383ffff */
[----:B------:R-:W-:Y:S05]  /*45430*/  BSYNC.RECONVERGENT B4 ;  /* 0x0000000000047941 */ /* 0x000fea0003800200 */
.L_x_1475:
[----:B------:R-:W-:-:S07]  /*45440*/  IMAD.MOV.U32 R7, RZ, RZ, R9 ;  /* 0x000000ffff077224 */ /* 0x000fce00078e0009 */
.L_x_1474:
        /* <DEDUP_REMOVED lines=26> */
.L_x_1489:
        /* <DEDUP_REMOVED lines=27> */
.L_x_1492:
[----:B------:R-:W-:-:S11]  /*457a0*/  DADD R8, R2, R14 ;  /* 0x0000000002087229 */ /* 0x000fd6000000000e */
.L_x_1491:
[----:B------:R-:W-:Y:S05]  /*457b0*/  BSYNC.RECONVERGENT B1 ;  /* 0x0000000000017941 */ /* 0x000fea0003800200 */
.L_x_1490:
        /* <DEDUP_REMOVED lines=24> */
.L_x_1494:
[----:B------:R-:W-:Y:S05]  /*45940*/  BSYNC.RECONVERGENT B5 ;  /* 0x0000000000057941 */ /* 0x000fea0003800200 */
.L_x_1493:
[----:B------:R-:W-:-:S11]  /*45950*/  DFMA R18, R6, R2, R18 ;  /* 0x000000020612722b */ /* 0x000fd60000000012 */
.L_x_1488:
[----:B------:R-:W-:Y:S05]  /*45960*/  BSYNC.RECONVERGENT B4 ;  /* 0x0000000000047941 */ /* 0x000fea0003800200 */
.L_x_1473:
[----:B------:R-:W0:Y:S02]  /*45970*/  LDC.64 R14, c[0x0][0x380] ;  /* 0x0000e000ff0e7b82 */ /* 0x000e240000000a00 */
[----:B0-----:R-:W-:Y:S01]  /*45980*/  DFMA R14, R14, 0.5, -R18 ;  /* 0x3fe000000e0e782b */ /* 0x001fe20000000812 */
[----:B------:R-:W-:Y:S10]  /*45990*/  BRA `(.L_x_1495) ;  /* 0x0000000c00f87947 */ /* 0x000ff40003800000 */
.L_x_1472:
[----:B------:R-:W-:Y:S01]  /*459a0*/  ISETP.GE.AND P0, PT, R0, 0x1, PT ;  /* 0x000000010000780c */ /* 0x000fe20003f06270 */
[----:B------:R-:W-:Y:S01]  /*459b0*/  DADD R2, R16, -R2 ;  /* 0x0000000010027229 */ /* 0x000fe20000000802 */
        /* <DEDUP_REMOVED lines=9> */
.L_x_1510:
        /* <DEDUP_REMOVED lines=22> */
.L_x_1499:
        /* <DEDUP_REMOVED lines=41> */
.L_x_1501:
[----:B------:R-:W-:Y:S05]  /*45e40*/  BSYNC.RECONVERGENT B1 ;  /* 0x0000000000017941 */ /* 0x000fea0003800200 */
.L_x_1500:
        /* <DEDUP_REMOVED lines=12> */
.L_x_1503:
[----:B------:R-:W-:Y:S05]  /*45f10*/  BSYNC.RECONVERGENT B5 ;  /* 0x0000000000057941 */ /* 0x000fea0003800200 */
.L_x_1502:
        /* <DEDUP_REMOVED lines=21> */
.L_x_1504:
        /* <DEDUP_REMOVED lines=27> */
.L_x_1507:
[----:B------:R-:W-:-:S11]  /*46220*/  DADD R8, R2, R16 ;  /* 0x0000000002087229 */ /* 0x000fd60000000010 */
.L_x_1506:
[----:B------:R-:W-:Y:S05]  /*46230*/  BSYNC.RECONVERGENT B1 ;  /* 0x0000000000017941 */ /* 0x000fea0003800200 */
.L_x_1505:
        /* <DEDUP_REMOVED lines=23> */
.L_x_1509:
[----:B------:R-:W-:Y:S05]  /*463b0*/  BSYNC.RECONVERGENT B5 ;  /* 0x0000000000057941 */ /* 0x000fea0003800200 */
.L_x_1508:
[----:B------:R-:W0:Y:S01]  /*463c0*/  LDCU UR4, c[0x0][0x3a4] ;  /* 0x00007480ff0477ac */ /* 0x000e220008000800 */
[----:B------:R-:W-:Y:S01]  /*463d0*/  DFMA R18, R6, R26, R18 ;  /* 0x0000001a0612722b */ /* 0x000fe20000000012 */
[----:B0-----:R-:W-:-:S05]  /*463e0*/  IMAD.U32 R0, RZ, RZ, UR4 ;  /* 0x00000004ff007e24 */ /* 0x001fca000f8e00ff */
[----:B------:R-:W-:-:S04]  /*463f0*/  LOP3.LUT R9, R0, 0x7ffffffe, RZ, 0xc0, !PT ;  /* 0x7ffffffe00097812 */ /* 0x000fc800078ec0ff */
[----:B------:R-:W-:-:S13]  /*46400*/  ISETP.NE.AND P0, PT, R14, R9, PT ;  /* 0x000000090e00720c */ /* 0x000fda0003f05270 */
[----:B------:R-:W-:Y:S05]  /*46410*/  @P0 BRA `(.L_x_1510) ;  /* 0xfffffff4008c0947 */ /* 0x000fea000383ffff */
[----:B------:R-:W-:Y:S05]  /*46420*/  BSYNC.RECONVERGENT B4 ;  /* 0x0000000000047941 */ /* 0x000fea0003800200 */
.L_x_1498:
[----:B------:R-:W-:-:S07]  /*46430*/  IMAD.MOV.U32 R7, RZ, RZ, R9 ;  /* 0x000000ffff077224 */ /* 0x000fce00078e0009 */
.L_x_1497:
        /* <DEDUP_REMOVED lines=26> */
.L_x_1512:
        /* <DEDUP_REMOVED lines=27> */
.L_x_1515:
[----:B------:R-:W-:-:S11]  /*46790*/  DADD R8, R2, R14 ;  /* 0x0000000002087229 */ /* 0x000fd6000000000e */
.L_x_1514:
[----:B------:R-:W-:Y:S05]  /*467a0*/  BSYNC.RECONVERGENT B1 ;  /* 0x0000000000017941 */ /* 0x000fea0003800200 */
.L_x_1513:
        /* <DEDUP_REMOVED lines=24> */
.L_x_1517:
[----:B------:R-:W-:Y:S05]  /*46930*/  BSYNC.RECONVERGENT B5 ;  /* 0x0000000000057941 */ /* 0x000fea0003800200 */
.L_x_1516:
[----:B------:R-:W-:-:S11]  /*46940*/  DFMA R18, R6, R2, R18 ;  /* 0x000000020612722b */ /* 0x000fd60000000012 */
.L_x_1511:
[----:B------:R-:W-:Y:S05]  /*46950*/  BSYNC.RECONVERGENT B4 ;  /* 0x0000000000047941 */ /* 0x000fea0003800200 */
.L_x_1496:
[----:B------:R-:W0:Y:S02]  /*46960*/  LDC.64 R14, c[0x0][0x380] ;  /* 0x0000e000ff0e7b82 */ /* 0x000e240000000a00 */
[----:B0-----:R-:W-:-:S11]  /*46970*/  DFMA R14, R14, 0.5, R18 ;  /* 0x3fe000000e0e782b */ /* 0x001fd60000000012 */
.L_x_1495:
[----:B------:R-:W-:Y:S05]  /*46980*/  BSYNC.RECONVERGENT B3 ;  /* 0x0000000000037941 */ /* 0x000fea0003800200 */
.L_x_1471:
        /* <DEDUP_REMOVED lines=13> */
.L_x_1519:
[----:B------:R-:W-:Y:S05]  /*46a60*/  BSYNC.RECONVERGENT B1 ;  /* 0x0000000000017941 */ /* 0x000fea0003800200 */
.L_x_1518:
        /* <DEDUP_REMOVED lines=26> */
.L_x_1521:
[----:B------:R-:W-:Y:S05]  /*46c10*/  BSYNC.RECONVERGENT B3 ;  /* 0x0000000000037941 */ /* 0x000fea0003800200 */
.L_x_1520:
        /* <DEDUP_REMOVED lines=25> */
.L_x_1523:
[----:B------:R-:W-:Y:S05]  /*46db0*/  BSYNC.RECONVERGENT B3 ;  /* 0x0000000000037941 */ /* 0x000fea0003800200 */
.L_x_1522:
        /* <DEDUP_REMOVED lines=8> */
.L_x_1524:
        /* <DEDUP_REMOVED lines=24> */
.L_x_1526:
[----:B------:R-:W-:Y:S05]  /*46fc0*/  BSYNC.RECONVERGENT B1 ;  /* 0x0000000000017941 */ /* 0x000fea0003800200 */
.L_x_1525:
        /* <DEDUP_REMOVED lines=15> */
.L_x_1528:
[----:B------:R-:W-:Y:S05]  /*470c0*/  BSYNC.RECONVERGENT B3 ;  /* 0x0000000000037941 */ /* 0x000fea0003800200 */
.L_x_1527:
        /* <DEDUP_REMOVED lines=9> */
.L_x_1529:
        /* <DEDUP_REMOVED lines=24> */
.L_x_1531:
[----:B------:R-:W-:Y:S05]  /*472e0*/  BSYNC.RECONVERGENT B1 ;  /* 0x0000000000017941 */ /* 0x000fea0003800200 */
.L_x_1530:
        /* <DEDUP_REMOVED lines=10> */
.L_x_1533:
[----:B------:R-:W-:Y:S05]  /*47390*/  BSYNC.RECONVERGENT B1 ;  /* 0x0000000000017941 */ /* 0x000fea0003800200 */
.L_x_1532:
        /* <DEDUP_REMOVED lines=12> */
.L_x_1534:
        /* <DEDUP_REMOVED lines=15> */
.L_x_1536:
[----:B------:R-:W-:Y:S05]  /*47550*/  BSYNC.RECONVERGENT B1 ;  /* 0x0000000000017941 */ /* 0x000fea0003800200 */
.L_x_1535:
        /* <DEDUP_REMOVED lines=24> */
.L_x_1538:
[----:B------:R-:W-:Y:S05]  /*476e0*/  BSYNC.RECONVERGENT B3 ;  /* 0x0000000000037941 */ /* 0x000fea0003800200 */
.L_x_1537:
        /* <DEDUP_REMOVED lines=10> */
.L_x_1540:
[----:B------:R-:W-:Y:S05]  /*47790*/  BSYNC.RECONVERGENT B1 ;  /* 0x0000000000017941 */ /* 0x000fea0003800200 */
.L_x_1539:
        /* <DEDUP_REMOVED lines=8> */
.L_x_1542:
[----:B------:R-:W-:Y:S05]  /*47820*/  BSYNC.RECONVERGENT B1 ;  /* 0x0000000000017941 */ /* 0x000fea0003800200 */
.L_x_1541:
        /* <DEDUP_REMOVED lines=8> */
.L_x_1544:
[----:B------:R-:W-:Y:S05]  /*478b0*/  BSYNC.RECONVERGENT B1 ;  /* 0x0000000000017941 */ /* 0x000fea0003800200 */
.L_x_1543:
[----:B------:R-:W-:Y:S01]  /*478c0*/  DADD R30, R60, 1 ;  /* 0x3ff000003c1e7429 */ /* 0x000fe20000000000 */
[----:B------:R-:W-:Y:S01]  /*478d0*/  IMAD.MOV.U32 R10, RZ, RZ, 0x0 ;  /* 0x00000000ff0a7424 */ /* 0x000fe200078e00ff */
[----:B------:R-:W-:Y:S01]  /*478e0*/  DADD R6, R6, R6 ;  /* 0x0000000006067229 */ /* 0x000fe20000000006 */
[----:B------:R-:W-:Y:S01]  /*478f0*/  IMAD.MOV.U32 R11, RZ, RZ, 0x3fd80000 ;  /* 0x3fd80000ff0b7424 */ /* 0x000fe200078e00ff */
[----:B------:R-:W-:Y:S01]  /*47900*/  FSEL R14, R18, RZ, P0 ;  /* 0x000000ff120e7208 */ /* 0x000fe20000000000 */
[----:B------:R-:W-:Y:S01]  /*47910*/  DSETP.NEU.AND P2, PT, R56, 1, PT ;  /* 0x3ff000003800742a */ /* 0x000fe20003f4d000 */
[----:B------:R-:W0:Y:S01]  /*47920*/  MUFU.RSQ64H R3, R31 ;  /* 0x0000001f00037308 */ /* 0x000e220000001c00 */
[----:B------:R-:W-:Y:S01]  /*47930*/  FSEL R15, R19, 1.875, P0 ;  /* 0x3ff00000130f7808 */ /* 0x000fe20000000000 */
[----:B------:R-:W-:Y:S01]  /*47940*/  BSSY.RECONVERGENT B3, `(.L_x_1545) ;  /* 0x000001b000037945 */ /* 0x000fe20003800200 */
[----:B------:R-:W-:Y:S01]  /*47950*/  DSETP.NEU.AND P1, PT, R44, 1, PT ;  /* 0x3ff000002c00742a */ /* 0x000fe20003f2d000 */
[----:B------:R-:W-:Y:S01]  /*47960*/  VIADD R2, R31, 0xfcb00000 ;  /* 0xfcb000001f027836 */ /* 0x000fe20000000000 */
[----:B------:R-:W-:-:S04]  /*47970*/  DADD R6, -R6, 1 ;  /* 0x3ff0000006067429 */ /* 0x000fc80000000100 */
[----:B------:R-:W-:-:S04]  /*47980*/  ISETP.GE.U32.AND P0, PT, R2, 0x7ca00000, PT ;  /* 0x7ca000000200780c */ /* 0x000fc80003f06070 */
        /* <DEDUP_REMOVED lines=22> */
.L_x_1546:
[----:B------:R-:W-:Y:S05]  /*47af0*/  BSYNC.RECONVERGENT B3 ;  /* 0x0000000000037941 */ /* 0x000fea0003800200 */
.L_x_1545:
        /* <DEDUP_REMOVED lines=11> */
.L_x_1547:
        /* <DEDUP_REMOVED lines=15> */
.L_x_1549:
[----:B------:R-:W-:Y:S05]  /*47ca0*/  BSYNC.RECONVERGENT B1 ;  /* 0x0000000000017941 */ /* 0x000fea0003800200 */
.L_x_1548:
        /* <DEDUP_REMOVED lines=24> */
.L_x_1551:
[----:B------:R-:W-:Y:S05]  /*47e30*/  BSYNC.RECONVERGENT B3 ;  /* 0x0000000000037941 */ /* 0x000fea0003800200 */
.L_x_1550:
        /* <DEDUP_REMOVED lines=59> */
.L_x_1553:
[----:B------:R-:W-:Y:S05]  /*481f0*/  BSYNC.RECONVERGENT B1 ;  /* 0x0000000000017941 */ /* 0x000fea0003800200 */
.L_x_1552:
[----:B------:R-:W-:Y:S01]  /*48200*/  DMUL R26, R26, R2 ;  /* 0x000000021a1a7228 */ /* 0x000fe20000000000 */
[----:B------:R-:W-:Y:S01]  /*48210*/  UMOV UR6, 0x9999999a ;  /* 0x9999999a00067882 */ /* 0x000fe20000000000 */
[C---:B------:R-:W-:Y:S01]  /*48220*/  DMUL R130, R24.reuse, R130 ;  /* 0x0000008218827228 */ /* 0x040fe20000000000 */
[----:B------:R-:W-:Y:S01]  /*48230*/  UMOV UR7, 0x3fd19999 ;  /* 0x3fd1999900077882 */ /* 0x000fe20000000000 */
[C---:B------:R-:W-:Y:S01]  /*48240*/  DMUL R128, R24.reuse, R128 ;  /* 0x0000008018807228 */ /* 0x040fe20000000000 */
[----:B------:R-:W-:Y:S01]  /*48250*/  UMOV UR4, 0x7bc71f63 ;  /* 0x7bc71f6300047882 */ /* 0x000fe20000000000 */
[C---:B------:R-:W-:Y:S01]  /*48260*/  DMUL R132, R24.reuse, R132 ;  /* 0x0000008418847228 */ /* 0x040fe20000000000 */
[----:B------:R-:W-:Y:S01]  /*48270*/  UMOV UR5, 0x3fd87db9 ;  /* 0x3fd87db900057882 */ /* 0x000fe20000000000 */
[----:B------:R-:W-:Y:S02]  /*48280*/  DMUL R2, R24, R76 ;  /* 0x0000004c18027228 */ /* 0x000fe40000000000 */
[----:B------:R-:W-:-:S02]  /*48290*/  DFMA R126, R130, -UR6, R126 ;  /* 0x80000006827e7c2b */ /* 0x000fc4000800007e */
[----:B------:R-:W-:Y:S02]  /*482a0*/  DMUL R120, R120, -UR4 ;  /* 0x8000000478787c28 */ /* 0x000fe40008000000 */
[----:B------:R-:W-:Y:S02]  /*482b0*/  DFMA R124, R128, -UR6, R124 ;  /* 0x80000006807c7c2b */ /* 0x000fe4000800007c */
[----:B------:R-:W-:Y:S02]  /*482c0*/  DMUL R46, R46, -UR4 ;  /* 0x800000042e2e7c28 */ /* 0x000fe40008000000 */
[----:B------:R-:W-:Y:S02]  /*482d0*/  DFMA R122, R132, -UR6, R122 ;  /* 0x80000006847a7c2b */ /* 0x000fe4000800007a */
[----:B------:R-:W-:Y:S01]  /*482e0*/  DMUL R26, R26, -UR4 ;  /* 0x800000041a1a7c28 */ /* 0x000fe20008000000 */
[----:B------:R-:W-:Y:S01]  /*482f0*/  UMOV UR4, 0x459aa352 ;  /* 0x459aa35200047882 */ /* 0x000fe20000000000 */
[----:B------:R-:W-:Y:S01]  /*48300*/  UMOV UR5, 0x3fe09b89 ;  /* 0x3fe09b8900057882 */ /* 0x000fe20000000000 */
[----:B------:R-:W-:-:S02]  /*48310*/  DMUL R6, R24, R78 ;  /* 0x0000004e18067228 */ /* 0x000fc40000000000 */
[C---:B------:R-:W-:Y:S02]  /*48320*/  DMUL R126, R24.reuse, R126 ;  /* 0x0000007e187e7228 */ /* 0x040fe40000000000 */
[C---:B------:R-:W-:Y:S02]  /*48330*/  DMUL R120, R24.reuse, R120 ;  /* 0x0000007818787228 */ /* 0x040fe40000000000 */
[C---:B------:R-:W-:Y:S02]  /*48340*/  DMUL R124, R24.reuse, R124 ;  /* 0x0000007c187c7228 */ /* 0x040fe40000000000 */
[C---:B------:R-:W-:Y:S02]  /*48350*/  DMUL R46, R24.reuse, R46 ;  /* 0x0000002e182e7228 */ /* 0x040fe40000000000 */
[C---:B------:R-:W-:Y:S02]  /*48360*/  DMUL R122, R24.reuse, R122 ;  /* 0x0000007a187a7228 */ /* 0x040fe40000000000 */
[----:B------:R-:W-:-:S02]  /*48370*/  DMUL R26, R24, R26 ;  /* 0x0000001a181a7228 */ /* 0x000fc40000000000 */
[----:B------:R-:W-:Y:S02]  /*48380*/  DMUL R24, R24, R74 ;  /* 0x0000004a18187228 */ /* 0x000fe40000000000 */
[----:B------:R-:W-:Y:S02]  /*48390*/  DMUL R110, R110, UR4 ;  /* 0x000000046e6e7c28 */ /* 0x000fe40008000000 */
[----:B------:R-:W-:Y:S02]  /*483a0*/  DMUL R108, R108, UR4 ;  /* 0x000000046c6c7c28 */ /* 0x000fe40008000000 */
[----:B------:R-:W-:Y:S02]  /*483b0*/  DMUL R106, R106, UR4 ;  /* 0x000000046a6a7c28 */ /* 0x000fe40008000000 */
[----:B------:R-:W-:Y:S02]  /*483c0*/  DMUL R104, R104, UR4 ;  /* 0x0000000468687c28 */ /* 0x000fe40008000000 */
[----:B------:R-:W-:-:S02]  /*483d0*/  DMUL R102, R102, UR4 ;  /* 0x0000000466667c28 */ /* 0x000fc40008000000 */
[----:B------:R-:W-:Y:S01]  /*483e0*/  DMUL R100, R100, UR4 ;  /* 0x0000000464647c28 */ /* 0x000fe20008000000 */
[----:B------:R-:W-:Y:S01]  /*483f0*/  UMOV UR4, 0xc901e574 ;  /* 0xc901e57400047882 */ /* 0x000fe20000000000 */
[----:B------:R-:W-:Y:S01]  /*48400*/  UMOV UR5, 0x3fbe573a ;  /* 0x3fbe573a00057882 */ /* 0x000fe20000000000 */
[----:B------:R-:W-:Y:S02]  /*48410*/  DSETP.GEU.AND P0, PT, R68, R12, PT ;  /* 0x0000000c4400722a */ /* 0x000fe40003f0e000 */
[----:B------:R-:W-:Y:S02]  /*48420*/  DFMA R110, R2, UR4, R110 ;  /* 0x00000004026e7c2b */ /* 0x000fe4000800006e */
[----:B------:R-:W-:Y:S02]  /*48430*/  DFMA R108, R86, UR4, R108 ;  /* 0x00000004566c7c2b */ /* 0x000fe4000800006c */
[----:B------:R-:W-:Y:S02]  /*48440*/  DFMA R106, R6, UR4, R106 ;  /* 0x00000004066a7c2b */ /* 0x000fe4000800006a */
[----:B------:R-:W-:-:S02]  /*48450*/  DFMA R104, R90, UR4, R104 ;  /* 0x000000045a687c2b */ /* 0x000fc40008000068 */
[----:B------:R-:W-:Y:S02]  /*48460*/  DFMA R102, R24, UR4, R102 ;  /* 0x0000000418667c2b */ /* 0x000fe40008000066 */
[----:B------:R-:W-:Y:S01]  /*48470*/  DFMA R100, R88, UR4, R100 ;  /* 0x0000000458647c2b */ /* 0x000fe20008000064 */
[----:B------:R-:W-:Y:S01]  /*48480*/  UMOV UR4, 0xaacfd498 ;  /* 0xaacfd49800047882 */ /* 0x000fe20000000000 */
[----:B------:R-:W-:Y:S02]  /*48490*/  UMOV UR5, 0x3fe0323a ;  /* 0x3fe0323a00057882 */ /* 0x000fe40000000000 */
[----:B------:R-:W-:Y:S02]  /*484a0*/  DFMA R110, R112, UR4, R110 ;  /* 0x00000004706e7c2b */ /* 0x000fe4000800006e */
[----:B------:R-:W-:Y:S02]  /*484b0*/  DFMA R108, R98, UR4, R108 ;  /* 0x00000004626c7c2b */ /* 0x000fe4000800006c */
[----:B------:R-:W-:-:S02]  /*484c0*/  DFMA R106, R96, UR4, R106 ;  /* 0x00000004606a7c2b */ /* 0x000fc4000800006a */
[----:B------:R-:W-:Y:S02]  /*484d0*/  DFMA R104, R94, UR4, R104 ;  /* 0x000000045e687c2b */ /* 0x000fe40008000068 */
[----:B------:R-:W-:Y:S02]  /*484e0*/  DFMA R102, R92, UR4, R102 ;  /* 0x000000045c667c2b */ /* 0x000fe40008000066 */
[----:B------:R-:W-:Y:S01]  /*484f0*/  DFMA R100, R84, UR4, R100 ;  /* 0x0000000454647c2b */ /* 0x000fe20008000064 */
[----:B------:R-:W-:Y:S01]  /*48500*/  UMOV UR4, 0x70a3d70a ;  /* 0x70a3d70a00047882 */ /* 0x000fe20000000000 */
[----:B------:R-:W-:Y:S02]  /*48510*/  UMOV UR5, 0x3fc70a3d ;  /* 0x3fc70a3d00057882 */ /* 0x000fe40000000000 */
[----:B------:R-:W-:Y:S02]  /*48520*/  DFMA R110, R118, -UR4, R110 ;  /* 0x80000004766e7c2b */ /* 0x000fe4000800006e */
[----:B------:R-:W-:-:S02]  /*48530*/  DFMA R108, R130, -UR4, R108 ;  /* 0x80000004826c7c2b */ /* 0x000fc4000800006c */
[----:B------:R-:W-:Y:S02]  /*48540*/  DFMA R106, R116, -UR4, R106 ;  /* 0x80000004746a7c2b */ /* 0x000fe4000800006a */
[----:B------:R-:W-:Y:S02]  /*48550*/  DFMA R104, R128, -UR4, R104 ;  /* 0x8000000480687c2b */ /* 0x000fe40008000068 */
[----:B------:R-:W-:Y:S02]  /*48560*/  DFMA R102, R114, -UR4, R102 ;  /* 0x8000000472667c2b */ /* 0x000fe40008000066 */
[----:B------:R-:W-:Y:S01]  /*48570*/  DFMA R100, R132, -UR4, R100 ;  /* 0x8000000484647c2b */ /* 0x000fe20008000064 */
[----:B------:R-:W-:Y:S01]  /*48580*/  UMOV UR4, 0x29e4129e ;  /* 0x29e4129e00047882 */ /* 0x000fe20000000000 */
[----:B------:R-:W-:Y:S02]  /*48590*/  UMOV UR5, 0x3fa29e41 ;  /* 0x3fa29e4100057882 */ /* 0x000fe40000000000 */
[----:B------:R-:W-:-:S02]  /*485a0*/  DFMA R110, R126, UR4, R110 ;  /* 0x000000047e6e7c2b */ /* 0x000fc4000800006e */
[----:B------:R-:W-:Y:S02]  /*485b0*/  DFMA R108, R120, UR4, R108 ;  /* 0x00000004786c7c2b */ /* 0x000fe4000800006c */
[----:B------:R-:W-:Y:S02]  /*485c0*/  DFMA R106, R124, UR4, R106 ;  /* 0x000000047c6a7c2b */ /* 0x000fe4000800006a */
[----:B------:R-:W-:Y:S02]  /*485d0*/  DFMA R46, R46, UR4, R104 ;  /* 0x000000042e2e7c2b */ /* 0x000fe40008000068 */
[----:B------:R-:W-:Y:S02]  /*485e0*/  DFMA R102, R122, UR4, R102 ;  /* 0x000000047a667c2b */ /* 0x000fe40008000066 */
[----:B------:R-:W-:Y:S02]  /*485f0*/  DFMA R26, R26, UR4, R100 ;  /* 0x000000041a1a7c2b */ /* 0x000fe40008000064 */
[----:B------:R-:W-:-:S02]  /*48600*/  DADD R82, R110, R82 ;  /* 0x000000006e527229 */ /* 0x000fc40000000052 */
[----:B------:R-:W-:Y:S02]  /*48610*/  DADD R76, R108, R76 ;  /* 0x000000006c4c7229 */ /* 0x000fe4000000004c */
[----:B------:R-:W-:Y:S02]  /*48620*/  DADD R64, R106, R64 ;  /* 0x000000006a407229 */ /* 0x000fe40000000040 */
[----:B------:R-:W-:Y:S02]  /*48630*/  DADD R78, R46, R78 ;  /* 0x000000002e4e7229 */ /* 0x000fe4000000004e */
[----:B------:R-:W-:Y:S02]  /*48640*/  DADD R72, R102, R72 ;  /* 0x0000000066487229 */ /* 0x000fe40000000048 */
[----:B------:R-:W-:Y:S01]  /*48650*/  DADD R74, R26, R74 ;  /* 0x000000001a4a7229 */ /* 0x000fe2000000004a */
[----:B------:R-:W-:Y:S10]  /*48660*/  @!P0 BRA `(.L_x_1554) ;  /* 0xfffffc2400c48947 */ /* 0x000ff4000383ffff */
.L_x_193:
[----:B------:R-:W-:Y:S05]  /*48670*/  BSYNC.RECONVERGENT B2 ;  /* 0x0000000000027941 */ /* 0x000fea0003800200 */
.L_x_192:
        /* <DEDUP_REMOVED lines=8> */
.L_x_1555:
[C---:B------:R-:W-:Y:S01]  /*48700*/  DADD R2, R76.reuse, 2 ;  /* 0x400000004c027429 */ /* 0x040fe20000000000 */
[----:B------:R-:W-:Y:S01]  /*48710*/  BSSY.RECONVERGENT B1, `(.L_x_1556) ;  /* 0x0000012000017945 */ /* 0x000fe20003800200 */
[C---:B------:R-:W-:Y:S02]  /*48720*/  DSETP.NEU.AND P0, PT, R76.reuse, RZ, PT ;  /* 0x000000ff4c00722a */ /* 0x040fe40003f0d000 */
[----:B------:R-:W-:Y:S02]  /*48730*/  DADD R6, -RZ, |R78| ;  /* 0x00000000ff067229 */ /* 0x000fe4000000054e */
[----:B------:R-:W-:-:S04]  /*48740*/  DSETP.NEU.AND P2, PT, R76, 1, PT ;  /* 0x3ff000004c00742a */ /* 0x000fc80003f4d000 */
[----:B------:R-:W-:Y:S01]  /*48750*/  LOP3.LUT R2, R3, 0x7ff00000, RZ, 0xc0, !PT ;  /* 0x7ff0000003027812 */ /* 0x000fe200078ec0ff */
[----:B------:R-:W-:-:S03]  /*48760*/  IMAD.MOV.U32 R3, RZ, RZ, R11 ;  /* 0x000000ffff037224 */ /* 0x000fc600078e000b */
[----:B------:R-:W-:Y:S01]  /*48770*/  ISETP.NE.AND P1, PT, R2, 0x7ff00000, PT ;  /* 0x7ff000000200780c */ /* 0x000fe20003f25270 */
[----:B------:R-:W-:Y:S01]  /*48780*/  IMAD.MOV.U32 R2, RZ, RZ, R8 ;  /* 0x000000ffff027224 */ /* 0x000fe200078e0008 */
[----:B------:R-:W-:Y:S01]  /*48790*/  @!P0 CS2R R2, SRZ ;  /* 0x0000000000028805 */ /* 0x000fe2000001ff00 */
[----:B------:R-:W-:Y:S02]  /*487a0*/  IMAD.MOV.U32 R10, RZ, RZ, R6 ;  /* 0x000000ffff0a7224 */ /* 0x000fe400078e0006 */
[----:B------:R-:W-:-:S08]  /*487b0*/  IMAD.MOV.U32 R9, RZ, RZ, R7 ;  /* 0x000000ffff097224 */ /* 0x000fd000078e0007 */
[----:B------:R-:W-:Y:S05]  /*487c0*/  @P1 BRA `(.L_x_1557) ;  /* 0x0000000000181947 */ /* 0x000fea0003800000 */
[----:B------:R-:W-:-:S14]  /*487d0*/  DSETP.NAN.AND P0, PT, R76, R76, PT ;  /* 0x0000004c4c00722a */ /* 0x000fdc0003f08000 */
[----:B------:R-:W-:Y:S01]  /*487e0*/  @P0 DADD R2, R76, 2 ;  /* 0x400000004c020429 */ /* 0x000fe20000000000 */
[----:B------:R-:W-:Y:S10]  /*487f0*/  @P0 BRA `(.L_x_1557) ;  /* 0x00000000000c0947 */ /* 0x000ff40003800000 */
[----:B------:R-:W-:-:S14]  /*48800*/  DSETP.NEU.AND P0, PT, |R76|, +INF , PT ;  /* 0x7ff000004c00742a */ /* 0x000fdc0003f0d200 */
[----:B------:R-:W-:Y:S02]  /*48810*/  @!P0 IMAD.MOV.U32 R2, RZ, RZ, 0x0 ;  /* 0x00000000ff028424 */ /* 0x000fe400078e00ff */
[----:B------:R-:W-:-:S07]  /*48820*/  @!P0 IMAD.MOV.U32 R3, RZ, RZ, 0x7ff00000 ;  /* 0x7ff00000ff038424 */ /* 0x000fce00078e00ff */
.L_x_1557:
[----:B------:R-:W-:Y:S05]  /*48830*/  BSYNC.RECONVERGENT B1 ;  /* 0x0000000000017941 */ /* 0x000fea0003800200 */
.L_x_1556:
        /* <DEDUP_REMOVED lines=8> */
.L_x_1558:
[C---:B------:R-:W-:Y:S01]  /*488c0*/  DADD R6, R78.reuse, 2 ;  /* 0x400000004e067429 */ /* 0x040fe20000000000 */
[----:B------:R-:W-:Y:S01]  /*488d0*/  BSSY.RECONVERGENT B1, `(.L_x_1559) ;  /* 0x000000f000017945 */ /* 0x000fe20003800200 */
[C---:B------:R-:W-:Y:S01]  /*488e0*/  DSETP.NEU.AND P0, PT, R78.reuse, RZ, PT ;  /* 0x000000ff4e00722a */ /* 0x040fe20003f0d000 */
[----:B------:R-:W-:Y:S01]  /*488f0*/  IMAD.MOV.U32 R9, RZ, RZ, R11 ;  /* 0x000000ffff097224 */ /* 0x000fe200078e000b */
[----:B------:R-:W-:Y:S02]  /*48900*/  DSETP.NEU.AND P2, PT, R78, 1, PT ;  /* 0x3ff000004e00742a */ /* 0x000fe40003f4d000 */
[----:B------:R-:W-:-:S04]  /*48910*/  DADD R14, -RZ, |R74| ;  /* 0x00000000ff0e7229 */ /* 0x000fc8000000054a */
[----:B------:R-:W-:-:S04]  /*48920*/  LOP3.LUT R6, R7, 0x7ff00000, RZ, 0xc0, !PT ;  /* 0x7ff0000007067812 */ /* 0x000fc800078ec0ff */
[----:B------:R-:W-:Y:S02]  /*48930*/  ISETP.NE.AND P1, PT, R6, 0x7ff00000, PT ;  /* 0x7ff000000600780c */ /* 0x000fe40003f25270 */
[----:B------:R-:W-:-:S11]  /*48940*/  @!P0 CS2R R8, SRZ ;  /* 0x0000000000088805 */ /* 0x000fd6000001ff00 */
[----:B------:R-:W-:Y:S05]  /*48950*/  @P1 BRA `(.L_x_1560) ;  /* 0x0000000000181947 */ /* 0x000fea0003800000 */
[----:B------:R-:W-:-:S14]  /*48960*/  DSETP.NAN.AND P0, PT, R78, R78, PT ;  /* 0x0000004e4e00722a */ /* 0x000fdc0003f08000 */
[----:B------:R-:W-:Y:S01]  /*48970*/  @P0 DADD R8, R78, 2 ;  /* 0x400000004e080429 */ /* 0x000fe20000000000 */
[----:B------:R-:W-:Y:S10]  /*48980*/  @P0 BRA `(.L_x_1560) ;  /* 0x00000000000c0947 */ /* 0x000ff40003800000 */
[----:B------:R-:W-:-:S14]  /*48990*/  DSETP.NEU.AND P0, PT, |R78|, +INF , PT ;  /* 0x7ff000004e00742a */ /* 0x000fdc0003f0d200 */
[----:B------:R-:W-:Y:S02]  /*489a0*/  @!P0 IMAD.MOV.U32 R8, RZ, RZ, 0x0 ;  /* 0x00000000ff088424 */ /* 0x000fe400078e00ff */
[----:B------:R-:W-:-:S07]  /*489b0*/  @!P0 IMAD.MOV.U32 R9, RZ, RZ, 0x7ff00000 ;  /* 0x7ff00000ff098424 */ /* 0x000fce00078e00ff */
.L_x_1560:
[----:B------:R-:W-:Y:S05]  /*489c0*/  BSYNC.RECONVERGENT B1 ;  /* 0x0000000000017941 */ /* 0x000fea0003800200 */
.L_x_1559:
[----:B------:R-:W-:Y:S01]  /*489d0*/  FSEL R6, R8, RZ, P2 ;  /* 0x000000ff08067208 */ /* 0x000fe20001000000 */
[----:B------:R-:W-:Y:S01]  /*489e0*/  BSSY.RECONVERGENT B1, `(.L_x_1561) ;  /* 0x0000009000017945 */ /* 0x000fe20003800200 */
[----:B------:R-:W-:Y:S01]  /*489f0*/  FSEL R7, R9, 1.875, P2 ;  /* 0x3ff0000009077808 */ /* 0x000fe20001000000 */
[----:B------:R-:W-:Y:S01]  /*48a00*/  IMAD.MOV.U32 R10, RZ, RZ, R14 ;  /* 0x000000ffff0a7224 */ /* 0x000fe200078e000e */
[----:B------:R-:W-:Y:S01]  /*48a10*/  MOV R0, 0x48a70 ;  /* 0x00048a7000007802 */ /* 0x000fe20000000f00 */
[----:B------:R-:W-:-:S03]  /*48a20*/  IMAD.MOV.U32 R9, RZ, RZ, R15 ;  /* 0x000000ffff097224 */ /* 0x000fc600078e000f */
[----:B------:R-:W-:Y:S01]  /*48a30*/  DADD R2, R2, R6 ;  /* 0x0000000002027229 */ /* 0x000fe20000000006 */
[----:B------:R-:W-:Y:S02]  /*48a40*/  IMAD.MOV.U32 R6, RZ, RZ, RZ ;  /* 0x000000ffff067224 */ /* 0x000fe400078e00ff */
[----:B------:R-:W-:-:S08]  /*48a50*/  IMAD.MOV.U32 R7, RZ, RZ, 0x40000000 ;  /* 0x40000000ff077424 */ /* 0x000fd000078e00ff */
[----:B------:R-:W-:Y:S05]  /*48a60*/  CALL.REL.NOINC `($_Z13distributor_PdPdS_S_iii$__internal_accurate_pow) ;  /* 0x0000046c00247944 */ /* 0x000fea0003c00000 */
[----:B------:R-:W-:Y:S05]  /*48a70*/  BSYNC.RECONVERGENT B1 ;  /* 0x0000000000017941 */ /* 0x000fea0003800200 */
.L_x_1561:
[----:B------:R-:W0:Y:S01]  /*48a80*/  MUFU.RCP64H R7, 8.31597900390625 ;  /* 0x4020a1c800077908 */ /* 0x000e220000001800 */
[----:B------:R-:W-:Y:S01]  /*48a90*/  IMAD.MOV.U32 R14, RZ, RZ, 0x33fff0aa ;  /* 0x33fff0aaff0e7424 */ /* 0x000fe200078e00ff */
[C---:B------:R-:W-:Y:S01]  /*48aa0*/  DSETP.NEU.AND P0, PT, R74.reuse, RZ, PT ;  /* 0x000000ff4a00722a */ /* 0x040fe20003f0d000 */
[----:B------:R-:W-:Y:S01]  /*48ab0*/  IMAD.MOV.U32 R15, RZ, RZ, 0x4020a1c8 ;  /* 0x4020a1c8ff0f7424 */ /* 0x000fe200078e00ff */
[----:B------:R-:W-:Y:S01]  /*48ac0*/  BSSY.RECONVERGENT B1, `(.L_x_1562) ;  /* 0x0000017000017945 */ /* 0x000fe20003800200 */
[----:B------:R-:W-:Y:S01]  /*48ad0*/  IMAD.MOV.U32 R6, RZ, RZ, 0x1 ;  /* 0x00000001ff067424 */ /* 0x000fe200078e00ff */
[----:B------:R-:W-:Y:S01]  /*48ae0*/  DSETP.NEU.AND P2, PT, R74, 1, PT ;  /* 0x3ff000004a00742a */ /* 0x000fe20003f4d000 */
[----:B------:R-:W-:-:S09]  /*48af0*/  IMAD.MOV.U32 R9, RZ, RZ, R11 ;  /* 0x000000ffff097224 */ /* 0x000fd200078e000b */
[----:B------:R-:W-:Y:S01]  /*48b00*/  @!P0 CS2R R8, SRZ ;  /* 0x0000000000088805 */ /* 0x000fe2000001ff00 */
[----:B0-----:R-:W-:-:S08]  /*48b10*/  DFMA R16, R6, -R14, 1 ;  /* 0x3ff000000610742b */ /* 0x001fd0000000080e */
[----:B------:R-:W-:-:S08]  /*48b20*/  DFMA R16, R16, R16, R16 ;  /* 0x000000101010722b */ /* 0x000fd00000000010 */
[----:B------:R-:W-:-:S08]  /*48b30*/  DFMA R16, R6, R16, R6 ;  /* 0x000000100610722b */ /* 0x000fd00000000006 */
[----:B------:R-:W-:-:S08]  /*48b40*/  DFMA R6, R16, -R14, 1 ;  /* 0x3ff000001006742b */ /* 0x000fd0000000080e */
[----:B------:R-:W-:Y:S02]  /*48b50*/  DFMA R16, R16, R6, R16 ;  /* 0x000000061010722b */ /* 0x000fe40000000010 */
[----:B------:R-:W-:-:S06]  /*48b60*/  DADD R6, R74, 2 ;  /* 0x400000004a067429 */ /* 0x000fcc0000000000 */
[----:B------:R-:W-:-:S04]  /*48b70*/  DMUL R24, R16, R72 ;  /* 0x0000004810187228 */ /* 0x000fc80000000000 */
[----:B------:R-:W-:-:S04]  /*48b80*/  LOP3.LUT R0, R7, 0x7ff00000, RZ, 0xc0, !PT ;  /* 0x7ff0000007007812 */ /* 0x000fc800078ec0ff */
[----:B------:R-:W-:Y:S01]  /*48b90*/  ISETP.NE.AND P1, PT, R0, 0x7ff00000, PT ;  /* 0x7ff000000000780c */ /* 0x000fe20003f25270 */
[----:B------:R-:W-:-:S08]  /*48ba0*/  DFMA R6, R24, -R14, R72 ;  /* 0x8000000e1806722b */ /* 0x000fd00000000048 */
        /* <DEDUP_REMOVED lines=8> */
.L_x_1563:
[----:B------:R-:W-:Y:S05]  /*48c30*/  BSYNC.RECONVERGENT B1 ;  /* 0x0000000000017941 */ /* 0x000fea0003800200 */
.L_x_1562:
[----:B------:R-:W-:Y:S01]  /*48c40*/  FFMA R0, RZ, 2.5098743438720703125, R25 ;  /* 0x4020a1c8ff007823 */ /* 0x000fe20000000019 */
[----:B------:R-:W-:Y:S01]  /*48c50*/  FSETP.GEU.AND P1, PT, |R73|, 6.5827683646048100446e-37, PT ;  /* 0x036000004900780b */ /* 0x000fe20003f2e200 */
[----:B------:R-:W-:Y:S01]  /*48c60*/  BSSY.RECONVERGENT B2, `(.L_x_1564) ;  /* 0x000000e000027945 */ /* 0x000fe20003800200 */
[----:B------:R-:W-:Y:S02]  /*48c70*/  FSEL R46, R8, RZ, P2 ;  /* 0x000000ff082e7208 */ /* 0x000fe40001000000 */
[----:B------:R-:W-:Y:S02]  /*48c80*/  FSETP.GT.AND P0, PT, |R0|, 1.469367938527859385e-39, PT ;  /* 0x001000000000780b */ /* 0x000fe40003f04200 */
[----:B------:R-:W-:-:S06]  /*48c90*/  FSEL R47, R9, 1.875, P2 ;  /* 0x3ff00000092f7808 */ /* 0x000fcc0001000000 */
[----:B------:R-:W-:-:S05]  /*48ca0*/  DADD R46, R2, R46 ;  /* 0x00000000022e7229 */ /* 0x000fca000000002e */
[----:B------:R-:W-:Y:S06]  /*48cb0*/  @P0 BRA P1, `(.L_x_1565) ;  /* 0x0000000000200947 */ /* 0x000fec0000800000 */
        /* <DEDUP_REMOVED lines=8> */
.L_x_1565:
[----:B------:R-:W-:Y:S05]  /*48d40*/  BSYNC.RECONVERGENT B2 ;  /* 0x0000000000027941 */ /* 0x000fea0003800200 */
.L_x_1564:
        /* <DEDUP_REMOVED lines=8> */
.L_x_1566:
[C---:B------:R-:W-:Y:S01]  /*48dd0*/  DADD R48, R24.reuse, 2 ;  /* 0x4000000018307429 */ /* 0x040fe20000000000 */
[----:B------:R-:W-:Y:S01]  /*48de0*/  IMAD.MOV.U32 R26, RZ, RZ, R8 ;  /* 0x000000ffff1a7224 */ /* 0x000fe200078e0008 */
[----:B------:R-:W-:Y:S01]  /*48df0*/  DSETP.NEU.AND P0, PT, R24, RZ, PT ;  /* 0x000000ff1800722a */ /* 0x000fe20003f0d000 */
[----:B------:R-:W-:Y:S01]  /*48e00*/  IMAD.MOV.U32 R27, RZ, RZ, R11 ;  /* 0x000000ffff1b7224 */ /* 0x000fe200078e000b */
[----:B------:R-:W-:Y:S01]  /*48e10*/  BSSY.RECONVERGENT B1, `(.L_x_1567) ;  /* 0x000000d000017945 */ /* 0x000fe20003800200 */
[----:B------:R-:W-:Y:S02]  /*48e20*/  IMAD.MOV.U32 R2, RZ, RZ, R26 ;  /* 0x000000ffff027224 */ /* 0x000fe400078e001a */
[----:B------:R-:W-:-:S03]  /*48e30*/  IMAD.MOV.U32 R3, RZ, RZ, R27 ;  /* 0x000000ffff037224 */ /* 0x000fc600078e001b */
        /* <DEDUP_REMOVED lines=10> */
.L_x_1568:
[----:B------:R-:W-:Y:S05]  /*48ee0*/  BSYNC.RECONVERGENT B1 ;  /* 0x0000000000017941 */ /* 0x000fea0003800200 */
.L_x_1567:
        /* <DEDUP_REMOVED lines=25> */
.L_x_1570:
[----:B------:R-:W-:Y:S05]  /*49080*/  BSYNC.RECONVERGENT B2 ;  /* 0x0000000000027941 */ /* 0x000fea0003800200 */
.L_x_1569:
[----:B------:R-:W-:Y:S01]  /*49090*/  DMUL R10, R8, 1.5 ;  /* 0x3ff80000080a7828 */ /* 0x000fe20000000000 */
[----:B------:R-:W-:Y:S01]  /*490a0*/  IMAD.MOV.U32 R2, RZ, RZ, 0x1 ;  /* 0x00000001ff027424 */ /* 0x000fe200078e00ff */
[----:B------:R-:W-:Y:S04]  /*490b0*/  BSSY.RECONVERGENT B2, `(.L_x_1571) ;  /* 0x0000013000027945 */ /* 0x000fe80003800200 */
[----:B------:R-:W0:Y:S02]  /*490c0*/  MUFU.RCP64H R3, R11 ;  /* 0x0000000b00037308 */ /* 0x000e240000001800 */
        /* <DEDUP_REMOVED lines=17> */
.L_x_1572:
[----:B------:R-:W-:Y:S05]  /*491e0*/  BSYNC.RECONVERGENT B2 ;  /* 0x0000000000027941 */ /* 0x000fea0003800200 */
.L_x_1571:
[----:B------:R-:W-:Y:S01]  /*491f0*/  FSEL R2, R6, 3.01326627695323032584e+23, P2 ;  /* 0x667f3bcc06027808 */ /* 0x000fe20001000000 */
[----:B------:R-:W-:Y:S01]  /*49200*/  BSSY.RECONVERGENT B1, `(.L_x_1573) ;  /* 0x0000008000017945 */ /* 0x000fe20003800200 */
[----:B------:R-:W-:Y:S01]  /*49210*/  FSEL R3, R7, 1.8017766475677490234, P2 ;  /* 0x3fe6a09e07037808 */ /* 0x000fe20001000000 */
[----:B------:R-:W-:Y:S01]  /*49220*/  IMAD.MOV.U32 R6, RZ, RZ, RZ ;  /* 0x000000ffff067224 */ /* 0x000fe200078e00ff */
[----:B------:R-:W-:Y:S01]  /*49230*/  MOV R0, 0x49280 ;  /* 0x0004928000007802 */ /* 0x000fe20000000f00 */
[----:B------:R-:W-:-:S03]  /*49240*/  IMAD.MOV.U32 R7, RZ, RZ, 0x40000000 ;  /* 0x40000000ff077424 */ /* 0x000fc600078e00ff */
[----:B------:R-:W-:-:S10]  /*49250*/  DADD R8, -RZ, |R2| ;  /* 0x00000000ff087229 */ /* 0x000fd40000000502 */
[----:B------:R-:W-:-:S07]  /*49260*/  IMAD.MOV.U32 R10, RZ, RZ, R8 ;  /* 0x000000ffff0a7224 */ /* 0x000fce00078e0008 */
[----:B------:R-:W-:Y:S05]  /*49270*/  CALL.REL.NOINC `($_Z13distributor_PdPdS_S_iii$__internal_accurate_pow) ;  /* 0x0000046400207944 */ /* 0x000fea0003c00000 */
[----:B------:R-:W-:Y:S05]  /*49280*/  BSYNC.RECONVERGENT B1 ;  /* 0x0000000000017941 */ /* 0x000fea0003800200 */
.L_x_1573:
[C---:B------:R-:W-:Y:S01]  /*49290*/  DADD R6, R2.reuse, 2 ;  /* 0x4000000002067429 */ /* 0x040fe20000000000 */
[----:B------:R-:W0:Y:S01]  /*492a0*/  LDC R0, c[0x0][0x3a4] ;  /* 0x0000e900ff007b82 */ /* 0x000e220000000800 */
[----:B------:R-:W-:Y:S01]  /*492b0*/  DSETP.NEU.AND P0, PT, R2, RZ, PT ;  /* 0x000000ff0200722a */ /* 0x000fe20003f0d000 */
[----:B------:R-:W-:Y:S01]  /*492c0*/  BSSY.RECONVERGENT B1, `(.L_x_1574) ;  /* 0x000000d000017945 */ /* 0x000fe20003800200 */
[----:B------:R-:W-:Y:S01]  /*492d0*/  DMUL R92, R12, 0.5 ;  /* 0x3fe000000c5c7828 */ /* 0x000fe20000000000 */
[----:B------:R-:W-:-:S05]  /*492e0*/  IMAD.MOV.U32 R9, RZ, RZ, R11 ;  /* 0x000000ffff097224 */ /* 0x000fca00078e000b */
        /* <DEDUP_REMOVED lines=10> */
.L_x_1575:
[----:B------:R-:W-:Y:S05]  /*49390*/  BSYNC.RECONVERGENT B1 ;  /* 0x0000000000017941 */ /* 0x000fea0003800200 */
.L_x_1574:
[----:B------:R-:W-:Y:S01]  /*493a0*/  DSETP.GEU.AND P1, PT, R12, R92, PT ;  /* 0x0000005c0c00722a */ /* 0x000fe20003f2e000 */
[----:B------:R-:W-:Y:S01]  /*493b0*/  BSSY.RECONVERGENT B2, `(.L_x_1576) ;  /* 0x000020a000027945 */ /* 0x000fe20003800200 */
[----:B------:R-:W-:Y:S01]  /*493c0*/  DMUL R8, R8, 4 ;  /* 0x4010000008087828 */ /* 0x000fe20000000000 */
[C---:B0-----:R-:W-:Y:S01]  /*493d0*/  LOP3.LUT R15, R0.reuse, 0x7ffffffe, RZ, 0xc0, !PT ;  /* 0x7ffffffe000f7812 */ /* 0x041fe200078ec0ff */
[----:B------:R-:W-:Y:S01]  /*493e0*/  DSETP.NEU.AND P0, PT, R2, 1, PT ;  /* 0x3ff000000200742a */ /* 0x000fe20003f0d000 */
[C---:B------:R-:W-:Y:S01]  /*493f0*/  LOP3.LUT R49, R0.reuse, 0x1, RZ, 0xc0, !PT ;  /* 0x0000000100317812 */ /* 0x040fe200078ec0ff */
[----:B------:R-:W-:-:S06]  /*49400*/  VIADD R2, R0, 0xffffffff ;  /* 0xffffffff00027836 */ /* 0x000fcc0000000000 */
[----:B------:R-:W-:Y:S02]  /*49410*/  FSEL R44, R8, RZ, P0 ;  /* 0x000000ff082c7208 */ /* 0x000fe40000000000 */
[----:B------:R-:W-:Y:S01]  /*49420*/  FSEL R45, R9, 2.25, P0 ;  /* 0x40100000092d7808 */ /* 0x000fe20000000000 */
        /* <DEDUP_REMOVED lines=12> */
.L_x_1592:
        /* <DEDUP_REMOVED lines=22> */
.L_x_1581:
        /* <DEDUP_REMOVED lines=45> */
.L_x_1583:
[----:B------:R-:W-:Y:S05]  /*49920*/  BSYNC.RECONVERGENT B1 ;  /* 0x0000000000017941 */ /* 0x000fea0003800200 */
.L_x_1582:
        /* <DEDUP_REMOVED lines=11> */
.L_x_1585:
[----:B------:R-:W-:Y:S05]  /*499e0*/  BSYNC.RECONVERGENT B4 ;  /* 0x0000000000047941 */ /* 0x000fea0003800200 */
.L_x_1584:
        /* <DEDUP_REMOVED lines=21> */
.L_x_1586:
        /* <DEDUP_REMOVED lines=29> */
.L_x_1589:
[----:B------:R-:W-:-:S11]  /*49d10*/  DADD R8, R2, R16 ;  /* 0x0000000002087229 */ /* 0x000fd60000000010 */
.L_x_1588:
[----:B------:R-:W-:Y:S05]  /*49d20*/  BSYNC.RECONVERGENT B1 ;  /* 0x0000000000017941 */ /* 0x000fea0003800200 */
.L_x_1587:
        /* <DEDUP_REMOVED lines=24> */
.L_x_1591:
[----:B------:R-:W-:Y:S05]  /*49eb0*/  BSYNC.RECONVERGENT B4 ;  /* 0x0000000000047941 */ /* 0x000fea0003800200 */
.L_x_1590:
[----:B------:R-:W-:Y:S01]  /*49ec0*/  ISETP.NE.AND P0, PT, R14, R15, PT ;  /* 0x0000000f0e00720c */ /* 0x000fe20003f05270 */
[----:B------:R-:W-:-:S12]  /*49ed0*/  DFMA R18, R6, R22, R18 ;  /* 0x000000160612722b */ /* 0x000fd80000000012 */
[----:B------:R-:W-:Y:S05]  /*49ee0*/  @P0 BRA `(.L_x_1592) ;  /* 0xfffffff400800947 */ /* 0x000fea000383ffff */
[----:B------:R-:W-:Y:S05]  /*49ef0*/  BSYNC.RECONVERGENT B3 ;  /* 0x0000000000037941 */ /* 0x000fea0003800200 */
.L_x_1580:
[----:B------:R-:W-:-:S07]  /*49f00*/  IMAD.MOV.U32 R7, RZ, RZ, R15 ;  /* 0x000000ffff077224 */ /* 0x000fce00078e000f */
.L_x_1579:
        /* <DEDUP_REMOVED lines=24> */
.L_x_1593:
        /* <DEDUP_REMOVED lines=29> */
.L_x_1596:
[----:B------:R-:W-:-:S11]  /*4a260*/  DADD R8, R2, R14 ;  /* 0x0000000002087229 */ /* 0x000fd6000000000e */
.L_x_1595:
[----:B------:R-:W-:Y:S05]  /*4a270*/  BSYNC.RECONVERGENT B1 ;  /* 0x0000000000017941 */ /* 0x000fea0003800200 */
.L_x_1594:
        /* <DEDUP_REMOVED lines=24> */
.L_x_1598:
[----:B------:R-:W-:Y:S05]  /*4a400*/  BSYNC.RECONVERGENT B3 ;  /* 0x0000000000037941 */ /* 0x000fea0003800200 */
.L_x_1597:
[----:B------:R-:W-:-:S11]  /*4a410*/  DFMA R18, R6, R2, R18 ;  /* 0x000000020612722b */ /* 0x000fd60000000012 */
.L_x_1578:
[----:B------:R-:W0:Y:S02]  /*4a420*/  LDC.64 R2, c[0x0][0x380] ;  /* 0x0000e000ff027b82 */ /* 0x000e240000000a00 */
[----:B0-----:R-:W-:Y:S01]  /*4a430*/  DFMA R18, R2, 0.5, -R18 ;  /* 0x3fe000000212782b */ /* 0x001fe20000000812 */
[----:B------:R-:W-:Y:S10]  /*4a440*/  BRA `(.L_x_1599) ;  /* 0x0000001000007947 */ /* 0x000ff40003800000 */
.L_x_1577:
        /* <DEDUP_REMOVED lines=11> */
.L_x_1614:
        /* <DEDUP_REMOVED lines=22> */
.L_x_1603:
        /* <DEDUP_REMOVED lines=45> */
.L_x_1605:
[----:B------:R-:W-:Y:S05]  /*4a930*/  BSYNC.RECONVERGENT B1 ;  /* 0x0000000000017941 */ /* 0x000fea0003800200 */
.L_x_1604:
        /* <DEDUP_REMOVED lines=11> */
.L_x_1607:
[----:B------:R-:W-:Y:S05]  /*4a9f0*/  BSYNC.RECONVERGENT B4 ;  /* 0x0000000000047941 */ /* 0x000fea0003800200 */
.L_x_1606:
        /* <DEDUP_REMOVED lines=21> */
.L_x_1608:
        /* <DEDUP_REMOVED lines=29> */
.L_x_1611:
[----:B------:R-:W-:-:S11]  /*4ad20*/  DADD R8, R2, R16 ;  /* 0x0000000002087229 */ /* 0x000fd60000000010 */
.L_x_1610:
[----:B------:R-:W-:Y:S05]  /*4ad30*/  BSYNC.RECONVERGENT B1 ;  /* 0x0000000000017941 */ /* 0x000fea0003800200 */
.L_x_1609:
        /* <DEDUP_REMOVED lines=24> */
.L_x_1613:
[----:B------:R-:W-:Y:S05]  /*4aec0*/  BSYNC.RECONVERGENT B4 ;  /* 0x0000000000047941 */ /* 0x000fea0003800200 */
.L_x_1612:
[----:B------:R-:W-:Y:S01]  /*4aed0*/  ISETP.NE.AND P0, PT, R14, R15, PT ;  /* 0x0000000f0e00720c */ /* 0x000fe20003f05270 */
[----:B------:R-:W-:-:S12]  /*4aee0*/  DFMA R18, R6, R22, R18 ;  /* 0x000000160612722b */ /* 0x000fd80000000012 */
[----:B------:R-:W-:Y:S05]  /*4aef0*/  @P0 BRA `(.L_x_1614) ;  /* 0xfffffff400800947 */ /* 0x000fea000383ffff */
[----:B------:R-:W-:Y:S05]  /*4af00*/  BSYNC.RECONVERGENT B3 ;  /* 0x0000000000037941 */ /* 0x000fea0003800200 */
.L_x_1602:
[----:B------:R-:W-:-:S07]  /*4af10*/  IMAD.MOV.U32 R7, RZ, RZ, R15 ;  /* 0x000000ffff077224 */ /* 0x000fce00078e000f */
.L_x_1601:
        /* <DEDUP_REMOVED lines=24> */
.L_x_1615:
        /* <DEDUP_REMOVED lines=29> */
.L_x_1618:
[----:B------:R-:W-:-:S11]  /*4b270*/  DADD R8, R2, R14 ;  /* 0x0000000002087229 */ /* 0x000fd6000000000e */
.L_x_1617:
[----:B------:R-:W-:Y:S05]  /*4b280*/  BSYNC.RECONVERGENT B1 ;  /* 0x0000000000017941 */ /* 0x000fea0003800200 */
.L_x_1616:
        /* <DEDUP_REMOVED lines=24> */
.L_x_1620:
[----:B------:R-:W-:Y:S05]  /*4b410*/  BSYNC.RECONVERGENT B3 ;  /* 0x0000000000037941 */ /* 0x000fea0003800200 */
.L_x_1619:
[----:B------:R-:W-:-:S11]  /*4b420*/  DFMA R18, R6, R2, R18 ;  /* 0x000000020612722b */ /* 0x000fd60000000012 */
.L_x_1600:
[----:B------:R-:W0:Y:S02]  /*4b430*/  LDC.64 R2, c[0x0][0x380] ;  /* 0x0000e000ff027b82 */ /* 0x000e240000000a00 */
[----:B0-----:R-:W-:-:S11]  /*4b440*/  DFMA R18, R2, 0.5, R18 ;  /* 0x3fe000000212782b */ /* 0x001fd60000000012 */
.L_x_1599:
[----:B------:R-:W-:Y:S05]  /*4b450*/  BSYNC.RECONVERGENT B2 ;  /* 0x0000000000027941 */ /* 0x000fea0003800200 */
.L_x_1576:
[----:B------:R-:W-:Y:S01]  /*4b460*/  DADD R82, -R18, R82 ;  /* 0x0000000012527229 */ /* 0x000fe20000000152 */
[----:B------:R-:W-:Y:S01]  /*4b470*/  BSSY.RECONVERGENT B1, `(.L_x_1621) ;  /* 0x0000007000017945 */ /* 0x000fe20003800200 */
[----:B------:R-:W-:Y:S01]  /*4b480*/  IMAD.MOV.U32 R6, RZ, RZ, RZ ;  /* 0x000000ffff067224 */ /* 0x000fe200078e00ff */
[----:B------:R-:W-:Y:S01]  /*4b490*/  MOV R0, 0x4b4e0 ;  /* 0x0004b4e000007802 */ /* 0x000fe20000000f00 */
[----:B------:R-:W-:-:S04]  /*4b4a0*/  IMAD.MOV.U32 R7, RZ, RZ, 0x40000000 ;  /* 0x40000000ff077424 */ /* 0x000fc800078e00ff */
[----:B------:R-:W-:-:S10]  /*4b4b0*/  DADD R8, -RZ, |R82| ;  /* 0x00000000ff087229 */ /* 0x000fd40000000552 */
[----:B------:R-:W-:-:S07]  /*4b4c0*/  IMAD.MOV.U32 R10, RZ, RZ, R8 ;  /* 0x000000ffff0a7224 */ /* 0x000fce00078e0008 */
[----:B------:R-:W-:Y:S05]  /*4b4d0*/  CALL.REL.NOINC `($_Z13distributor_PdPdS_S_iii$__internal_accurate_pow) ;  /* 0x0000044000887944 */ /* 0x000fea0003c00000 */
[----:B------:R-:W-:Y:S05]  /*4b4e0*/  BSYNC.RECONVERGENT B1 ;  /* 0x0000000000017941 */ /* 0x000fea0003800200 */
.L_x_1621:
        /* <DEDUP_REMOVED lines=19> */
.L_x_1623:
[----:B------:R-:W-:Y:S05]  /*4b620*/  BSYNC.RECONVERGENT B1 ;  /* 0x0000000000017941 */ /* 0x000fea0003800200 */
.L_x_1622:
        /* <DEDUP_REMOVED lines=8> */
.L_x_1624:
[----:B------:R-:W-:Y:S01]  /*4b6b0*/  DADD R6, R64, 2 ;  /* 0x4000000040067429 */ /* 0x000fe20000000000 */
[----:B------:R-:W-:Y:S01]  /*4b6c0*/  BSSY.RECONVERGENT B1, `(.L_x_1625) ;  /* 0x0000010000017945 */ /* 0x000fe20003800200 */
[----:B------:R-:W-:Y:S01]  /*4b6d0*/  DSETP.NEU.AND P2, PT, R24, RZ, PT ;  /* 0x000000ff1800722a */ /* 0x000fe20003f4d000 */
[----:B------:R-:W-:Y:S01]  /*4b6e0*/  IMAD.MOV.U32 R9, RZ, RZ, R11 ;  /* 0x000000ffff097224 */ /* 0x000fe200078e000b */
[----:B------:R-:W-:Y:S01]  /*4b6f0*/  DSETP.NEU.AND P0, PT, R64, RZ, PT ;  /* 0x000000ff4000722a */ /* 0x000fe20003f0d000 */
[----:B------:R-:W-:-:S05]  /*4b700*/  ISETP.NE.AND P3, PT, R48, 0x7ff00000, PT ;  /* 0x7ff000003000780c */ /* 0x000fca0003f65270 */
[----:B------:R-:W-:-:S04]  /*4b710*/  LOP3.LUT R6, R7, 0x7ff00000, RZ, 0xc0, !PT ;  /* 0x7ff0000007067812 */ /* 0x000fc800078ec0ff */
[----:B------:R-:W-:Y:S02]  /*4b720*/  ISETP.NE.AND P1, PT, R6, 0x7ff00000, PT ;  /* 0x7ff000000600780c */ /* 0x000fe40003f25270 */
[----:B------:R-:W-:Y:S02]  /*4b730*/  @!P2 CS2R R26, SRZ ;  /* 0x00000000001aa805 */ /* 0x000fe4000001ff00 */
[----:B------:R-:W-:-:S09]  /*4b740*/  @!P0 CS2R R8, SRZ ;  /* 0x0000000000088805 */ /* 0x000fd2000001ff00 */
[----:B------:R-:W-:Y:S05]  /*4b750*/  @P1 BRA `(.L_x_1626) ;  /* 0x0000000000181947 */ /* 0x000fea0003800000 */
[----:B------:R-:W-:-:S14]  /*4b760*/  DSETP.NAN.AND P0, PT, R64, R64, PT ;  /* 0x000000404000722a */ /* 0x000fdc0003f08000 */
[----:B------:R-:W-:Y:S01]  /*4b770*/  @P0 DADD R8, R64, 2 ;  /* 0x4000000040080429 */ /* 0x000fe20000000000 */
[----:B------:R-:W-:Y:S10]  /*4b780*/  @P0 BRA `(.L_x_1626) ;  /* 0x00000000000c0947 */ /* 0x000ff40003800000 */
[----:B------:R-:W-:-:S14]  /*4b790*/  DSETP.NEU.AND P0, PT, |R64|, +INF , PT ;  /* 0x7ff000004000742a */ /* 0x000fdc0003f0d200 */
[----:B------:R-:W-:Y:S02]  /*4b7a0*/  @!P0 IMAD.MOV.U32 R8, RZ, RZ, 0x0 ;  /* 0x00000000ff088424 */ /* 0x000fe400078e00ff */
[----:B------:R-:W-:-:S07]  /*4b7b0*/  @!P0 IMAD.MOV.U32 R9, RZ, RZ, 0x7ff00000 ;  /* 0x7ff00000ff098424 */ /* 0x000fce00078e00ff */
.L_x_1626:
[----:B------:R-:W-:Y:S05]  /*4b7c0*/  BSYNC.RECONVERGENT B1 ;  /* 0x0000000000017941 */ /* 0x000fea0003800200 */
.L_x_1625:
        /* <DEDUP_REMOVED lines=8> */
.L_x_1628:
[----:B------:R-:W-:Y:S05]  /*4b850*/  BSYNC.RECONVERGENT B1 ;  /* 0x0000000000017941 */ /* 0x000fea0003800200 */
.L_x_1627:
        /* <DEDUP_REMOVED lines=29> */
.L_x_1630:
[----:B------:R-:W-:Y:S05]  /*4ba30*/  BSYNC.RECONVERGENT B2 ;  /* 0x0000000000027941 */ /* 0x000fea0003800200 */
.L_x_1629:
        /* <DEDUP_REMOVED lines=11> */
.L_x_1631:
[C---:B------:R-:W-:Y:S01]  /*4baf0*/  DADD R6, R14.reuse, 2 ;  /* 0x400000000e067429 */ /* 0x040fe20000000000 */
[----:B------:R-:W-:Y:S01]  /*4bb00*/  BSSY.RECONVERGENT B1, `(.L_x_1632) ;  /* 0x000000e000017945 */ /* 0x000fe20003800200 */
[C---:B------:R-:W-:Y:S01]  /*4bb10*/  DSETP.NEU.AND P0, PT, R14.reuse, RZ, PT ;  /* 0x000000ff0e00722a */ /* 0x040fe20003f0d000 */
[----:B------:R-:W-:Y:S01]  /*4bb20*/  IMAD.MOV.U32 R9, RZ, RZ, R11 ;  /* 0x000000ffff097224 */ /* 0x000fe200078e000b */
[----:B------:R-:W-:-:S06]  /*4bb30*/  DSETP.NEU.AND P2, PT, R14, 1, PT ;  /* 0x3ff000000e00742a */ /* 0x000fcc0003f4d000 */
        /* <DEDUP_REMOVED lines=10> */
.L_x_1633:
[----:B------:R-:W-:Y:S05]  /*4bbe0*/  BSYNC.RECONVERGENT B1 ;  /* 0x0000000000017941 */ /* 0x000fea0003800200 */
.L_x_1632:
[----:B------:R-:W-:Y:S01]  /*4bbf0*/  FSEL R11, R9, 1.875, P2 ;  /* 0x3ff00000090b7808 */ /* 0x000fe20001000000 */
[----:B------:R-:W-:Y:S01]  /*4bc00*/  IMAD.MOV.U32 R6, RZ, RZ, 0x1 ;  /* 0x00000001ff067424 */ /* 0x000fe200078e00ff */
[----:B------:R-:W-:Y:S01]  /*4bc10*/  FSEL R10, R8, RZ, P2 ;  /* 0x000000ff080a7208 */ /* 0x000fe20001000000 */
[----:B------:R-:W-:Y:S01]  /*4bc20*/  DMUL R14, R2, -2 ;  /* 0xc0000000020e7828 */ /* 0x000fe20000000000 */
[----:B------:R-:W0:Y:S01]  /*4bc30*/  MUFU.RCP64H R7, R11 ;  /* 0x0000000b00077308 */ /* 0x000e220000001800 */
[----:B------:R-:W-:Y:S08]  /*4bc40*/  BSSY.RECONVERGENT B2, `(.L_x_1634) ;  /* 0x0000013000027945 */ /* 0x000ff00003800200 */
        /* <DEDUP_REMOVED lines=18> */
.L_x_1635:
[----:B------:R-:W-:Y:S05]  /*4bd70*/  BSYNC.RECONVERGENT B2 ;  /* 0x0000000000027941 */ /* 0x000fea0003800200 */
.L_x_1634:
        /* <DEDUP_REMOVED lines=59> */
.L_x_1637:
[----:B------:R-:W-:Y:S05]  /*4c130*/  BSYNC.RECONVERGENT B1 ;  /* 0x0000000000017941 */ /* 0x000fea0003800200 */
.L_x_1636:
[----:B------:R-:W-:Y:S01]  /*4c140*/  DMUL R44, R2, R44 ;  /* 0x0000002c022c7228 */ /* 0x000fe20000000000 */
[----:B------:R-:W-:Y:S01]  /*4c150*/  UMOV UR4, 0xb50484db ;  /* 0xb50484db00047882 */ /* 0x000fe20000000000 */
[----:B------:R-:W-:Y:S01]  /*4c160*/  UMOV UR5, 0x4014e7d1 ;  /* 0x4014e7d100057882 */ /* 0x000fe20000000000 */
[----:B------:R-:W-:Y:S02]  /*4c170*/  CS2R R2, SRZ ;  /* 0x0000000000027805 */ /* 0x000fe4000001ff00 */
[----:B------:R-:W-:-:S03]  /*4c180*/  CS2R R6, SRZ ;  /* 0x0000000000067805 */ /* 0x000fc6000001ff00 */
[----:B------:R-:W-:-:S08]  /*4c190*/  DFMA R140, R46, UR4, -R44 ;  /* 0x000000042e8c7c2b */ /* 0x000fd0000800082c */
[----:B------:R-:W-:-:S14]  /*4c1a0*/  DSETP.GEU.AND P0, PT, R140, -2, PT ;  /* 0xc00000008c00742a */ /* 0x000fdc0003f0e000 */
[----:B------:R-:W-:Y:S05]  /*4c1b0*/  @P0 BRA `(.L_x_134) ;  /* 0x00000424000c0947 */ /* 0x000fea0003800000 */
[----:B------:R-:W0:Y:S01]  /*4c1c0*/  LDCU UR4, c[0x0][0x3a0] ;  /* 0x00007400ff0477ac */ /* 0x000e220008000800 */
[----:B------:R-:W-:Y:S02]  /*4c1d0*/  CS2R R136, SRZ ;  /* 0x0000000000887805 */ /* 0x000fe4000001ff00 */
[----:B------:R-:W-:Y:S01]  /*4c1e0*/  CS2R R134, SRZ ;  /* 0x0000000000867805 */ /* 0x000fe2000001ff00 */
[----:B0-----:R-:W-:-:S09]  /*4c1f0*/  UISETP.GE.AND UP0, UPT, UR4, 0x1, UPT ;  /* 0x000000010400788c */ /* 0x001fd2000bf06270 */
[----:B------:R-:W-:Y:S05]  /*4c200*/  BRA.U !UP0, `(.L_x_1638) ;  /* 0x00000421081c7547 */ /* 0x000fea000b800000 */
[C-C-:B------:R-:W-:Y:S01]  /*4c210*/  DADD R94, R12.reuse, -R92.reuse ;  /* 0x000000000c5e7229 */ /* 0x140fe2000000085c */
[----:B------:R-:W-:Y:S01]  /*4c220*/  BSSY.RECONVERGENT B3, `(.L_x_1638) ;  /* 0x0004205000037945 */ /* 0x000fe20003800200 */
[----:B------:R-:W-:Y:S01]  /*4c230*/  DADD R92, -R12, R92 ;  /* 0x000000000c5c7229 */ /* 0x000fe2000000015c */
[----:B------:R-:W-:Y:S01]  /*4c240*/  IMAD.MOV.U32 R138, RZ, RZ, RZ ;  /* 0x000000ffff8a7224 */ /* 0x000fe200078e00ff */
[----:B------:R-:W-:Y:S02]  /*4c250*/  CS2R R134, SRZ ;  /* 0x0000000000867805 */ /* 0x000fe4000001ff00 */
[----:B------:R-:W-:-:S07]  /*4c260*/  CS2R R136, SRZ ;  /* 0x0000000000887805 */ /* 0x000fce000001ff00 */
.L_x_3109:
[----:B------:R-:W0:Y:S01]  /*4c270*/  LDC.64 R2, c[0x0][0x390] ;  /* 0x0000e400ff027b82 */ /* 0x000e220000000a00 */
[----:B------:R-:W-:Y:S01]  /*4c280*/  R2UR UR4, R54 ;  /* 0x00000000360472ca */ /* 0x000fe200000e0000 */
[----:B------:R-:W-:Y:S01]  /*4c290*/  DSETP.GT.AND P0, PT, R12, RZ, PT ;  /* 0x000000ff0c00722a */ /* 0x000fe20003f04000 */
[C---:B------:R-:W-:Y:S01]  /*4c2a0*/  R2UR UR5, R55.reuse ;  /* 0x00000000370572ca */ /* 0x040fe200000e0000 */
[----:B------:R-:W-:Y:S01]  /*4c2b0*/  IMAD R7, R138, 0x6, RZ ;  /* 0x000000068a077824 */ /* 0x000fe200078e02ff */
[C---:B------:R-:W-:Y:S02]  /*4c2c0*/  R2UR UR6, R54.reuse ;  /* 0x00000000360672ca */ /* 0x040fe400000e0000 */
[C---:B------:R-:W-:Y:S02]  /*4c2d0*/  R2UR UR7, R55.reuse ;  /* 0x00000000370772ca */ /* 0x040fe400000e0000 */
[----:B------:R-:W-:Y:S02]  /*4c2e0*/  R2UR UR8, R54 ;  /* 0x00000000360872ca */ /* 0x000fe400000e0000 */
[----:B------:R-:W-:-:S02]  /*4c2f0*/  R2UR UR9, R55 ;  /* 0x00000000370972ca */ /* 0x000fc400000e0000 */
[C---:B------:R-:W-:Y:S02]  /*4c300*/  R2UR UR10, R54.reuse ;  /* 0x00000000360a72ca */ /* 0x040fe400000e0000 */
[C---:B------:R-:W-:Y:S02]  /*4c310*/  R2UR UR11, R55.reuse ;  /* 0x00000000370b72ca */ /* 0x040fe400000e0000 */
[C---:B------:R-:W-:Y:S02]  /*4c320*/  R2UR UR12, R54.reuse ;  /* 0x00000000360c72ca */ /* 0x040fe400000e0000 */
[C---:B------:R-:W-:Y:S02]  /*4c330*/  R2UR UR13, R55.reuse ;  /* 0x00000000370d72ca */ /* 0x040fe400000e0000 */
[----:B------:R-:W-:Y:S02]  /*4c340*/  R2UR UR14, R54 ;  /* 0x00000000360e72ca */ /* 0x000fe400000e0000 */
[----:B------:R-:W-:Y:S01]  /*4c350*/  R2UR UR15, R55 ;  /* 0x00000000370f72ca */ /* 0x000fe200000e0000 */
[----:B0-----:R-:W-:Y:S01]  /*4c360*/  IMAD.WIDE.U32 R2, R7, 0x8, R2 ;  /* 0x0000000807027825 */ /* 0x001fe200078e0002 */
[----:B------:R-:W-:Y:S04]  /*4c370*/  BSSY.RECONVERGENT B2, `(.L_x_1639) ;  /* 0x0003e33000027945 */ /* 0x000fe80003800200 */
[----:B------:R0:W5:Y:S04]  /*4c380*/  LDG.E.64 R86, desc[UR4][R2.64] ;  /* 0x0000000402567981 */ /* 0x000168000c1e1b00 */
[----:B------:R0:W5:Y:S04]  /*4c390*/  LDG.E.64 R78, desc[UR6][R2.64+0x8] ;  /* 0x00000806024e7981 */ /* 0x000168000c1e1b00 */
[----:B------:R0:W5:Y:S04]  /*4c3a0*/  LDG.E.64 R58, desc[UR8][R2.64+0x10] ;  /* 0x00001008023a7981 */ /* 0x000168000c1e1b00 */
[----:B------:R0:W5:Y:S04]  /*4c3b0*/  LDG.E.64 R76, desc[UR10][R2.64+0x18] ;  /* 0x0000180a024c7981 */ /* 0x000168000c1e1b00 */
[----:B------:R0:W5:Y:S04]  /*4c3c0*/  LDG.E.64 R72, desc[UR12][R2.64+0x20] ;  /* 0x0000200c02487981 */ /* 0x000168000c1e1b00 */
[----:B------:R0:W5:Y:S01]  /*4c3d0*/  LDG.E.64 R74, desc[UR14][R2.64+0x28] ;  /* 0x0000280e024a7981 */ /* 0x000162000c1e1b00 */
[----:B------:R-:W-:Y:S05]  /*4c3e0*/  @!P0 BRA `(.L_x_1640) ;  /* 0x000003e000ac8947 */ /* 0x000fea0003800000 */
[----:B------:R-:W-:Y:S01]  /*4c3f0*/  BSSY.RECONVERGENT B1, `(.L_x_1641) ;  /* 0x0000007000017945 */ /* 0x000fe20003800200 */
[----:B------:R-:W-:Y:S01]  /*4c400*/  IMAD.MOV.U32 R10, RZ, RZ, RZ ;  /* 0x000000ffff0a7224 */ /* 0x000fe200078e00ff */
[----:B------:R-:W-:Y:S01]  /*4c410*/  MOV R0, 0x4c460 ;  /* 0x0004c46000007802 */ /* 0x000fe20000000f00 */
[----:B------:R-:W-:Y:S02]  /*4c420*/  IMAD.MOV.U32 R9, RZ, RZ, 0x3ff80000 ;  /* 0x3ff80000ff097424 */ /* 0x000fe400078e00ff */
[----:B------:R-:W-:Y:S02]  /*4c430*/  IMAD.MOV.U32 R6, RZ, RZ, RZ ;  /* 0x000000ffff067224 */ /* 0x000fe400078e00ff */
[----:B------:R-:W-:-:S07]  /*4c440*/  IMAD.MOV.U32 R7, RZ, RZ, 0x40000000 ;  /* 0x40000000ff077424 */ /* 0x000fce00078e00ff */
[----:B0----5:R-:W-:Y:S05]  /*4c450*/  CALL.REL.NOINC `($_Z13distributor_PdPdS_S_iii$__internal_accurate_pow) ;  /* 0x0000043000a87944 */ /* 0x021fea0003c00000 */
[----:B------:R-:W-:Y:S05]  /*4c460*/  BSYNC.RECONVERGENT B1 ;  /* 0x0000000000017941 */ /* 0x000fea0003800200 */
.L_x_1641:
        /* <DEDUP_REMOVED lines=10> */
.L_x_1642:
[----:B------:R-:W-:Y:S01]  /*4c510*/  CS2R R16, SRZ ;  /* 0x0000000000107805 */ /* 0x000fe2000001ff00 */
[----:B------:R-:W-:Y:S02]  /*4c520*/  IMAD.MOV.U32 R44, RZ, RZ, R8 ;  /* 0x000000ffff2c7224 */ /* 0x000fe400078e0008 */
[----:B------:R-:W-:-:S07]  /*4c530*/  IMAD.MOV.U32 R45, RZ, RZ, R11 ;  /* 0x000000ffff2d7224 */ /* 0x000fce00078e000b */
.L_x_3025:
        /* <DEDUP_REMOVED lines=31> */
.L_x_1659:
        /* <DEDUP_REMOVED lines=22> */
.L_x_1648:
        /* <DEDUP_REMOVED lines=45> */
.L_x_1650:
[----:B------:R-:W-:Y:S05]  /*4cb60*/  BSYNC.RECONVERGENT B1 ;  /* 0x0000000000017941 */ /* 0x000fea0003800200 */
.L_x_1649:
        /* <DEDUP_REMOVED lines=11> */
.L_x_1652:
[----:B------:R-:W-:Y:S05]  /*4cc20*/  BSYNC.RECONVERGENT B6 ;  /* 0x0000000000067941 */ /* 0x000fea0003800200 */
.L_x_1651:
        /* <DEDUP_REMOVED lines=21> */
.L_x_1653:
        /* <DEDUP_REMOVED lines=29> */
.L_x_1656:
[----:B------:R-:W-:-:S11]  /*4cf50*/  DADD R8, R20, R2 ;  /* 0x0000000014087229 */ /* 0x000fd60000000002 */
.L_x_1655:
[----:B------:R-:W-:Y:S05]  /*4cf60*/  BSYNC.RECONVERGENT B1 ;  /* 0x0000000000017941 */ /* 0x000fea0003800200 */
.L_x_1654:
        /* <DEDUP_REMOVED lines=24> */
.L_x_1658:
[----:B------:R-:W-:Y:S05]  /*4d0f0*/  BSYNC.RECONVERGENT B6 ;  /* 0x0000000000067941 */ /* 0x000fea0003800200 */
.L_x_1657:
[----:B------:R-:W-:Y:S01]  /*4d100*/  ISETP.NE.AND P0, PT, R24, R70, PT ;  /* 0x000000461800720c */ /* 0x000fe20003f05270 */
[----:B------:R-:W-:-:S12]  /*4d110*/  DFMA R22, R6, R42, R22 ;  /* 0x0000002a0616722b */ /* 0x000fd80000000016 */
[----:B------:R-:W-:Y:S05]  /*4d120*/  @P0 BRA `(.L_x_1659) ;  /* 0xfffffff400800947 */ /* 0x000fea000383ffff */
[----:B------:R-:W-:Y:S05]  /*4d130*/  BSYNC.RECONVERGENT B5 ;  /* 0x0000000000057941 */ /* 0x000fea0003800200 */
.L_x_1647:
[----:B------:R-:W-:-:S07]  /*4d140*/  IMAD.MOV.U32 R3, RZ, RZ, R70 ;  /* 0x000000ffff037224 */ /* 0x000fce00078e0046 */
.L_x_1646:
        /* <DEDUP_REMOVED lines=24> */
.L_x_1660:
        /* <DEDUP_REMOVED lines=29> */
.L_x_1663:
[----:B------:R-:W-:-:S11]  /*4d4a0*/  DADD R8, R20, R2 ;  /* 0x0000000014087229 */ /* 0x000fd60000000002 */
.L_x_1662:
[----:B------:R-:W-:Y:S05]  /*4d4b0*/  BSYNC.RECONVERGENT B1 ;  /* 0x0000000000017941 */ /* 0x000fea0003800200 */
.L_x_1661:
        /* <DEDUP_REMOVED lines=24> */
.L_x_1665:
[----:B------:R-:W-:Y:S05]  /*4d640*/  BSYNC.RECONVERGENT B5 ;  /* 0x0000000000057941 */ /* 0x000fea0003800200 */
.L_x_1664:
[----:B------:R-:W-:-:S11]  /*4d650*/  DFMA R22, R6, R20, R22 ;  /* 0x000000140616722b */ /* 0x000fd60000000016 */
.L_x_1645:
[----:B------:R-:W0:Y:S02]  /*4d660*/  LDC.64 R20, c[0x0][0x380] ;  /* 0x0000e000ff147b82 */ /* 0x000e240000000a00 */
[----:B0-----:R-:W-:Y:S01]  /*4d670*/  DFMA R20, R20, 0.5, -R22 ;  /* 0x3fe000001414782b */ /* 0x001fe20000000816 */
[----:B------:R-:W-:Y:S10]  /*4d680*/  BRA `(.L_x_1666) ;  /* 0x0000001000147947 */ /* 0x000ff40003800000 */
.L_x_1644:
        /* <DEDUP_REMOVED lines=8> */
[----:B------:R-:W-:Y:S01]  /*4d710*/  IADD3 R20, P0, PT, R4, 0x8, RZ ;  /* 0x0000000804147810 */ /* 0x000fe20007f1e0ff */
[----:B------:R-:W-:Y:S01]  /*4d720*/  BSSY.RECONVERGENT B5, `(.L_x_1669) ;  /* 0x00000a7000057945 */ /* 0x000fe20003800200 */
[----:B------:R-:W-:Y:S01]  /*4d730*/  IMAD.MOV R24, RZ, RZ, -R70 ;  /* 0x000000ffff187224 */ /* 0x000fe200078e0a46 */
[----:B------:R-:W-:Y:S01]  /*4d740*/  CS2R R22, SRZ ;  /* 0x0000000000167805 */ /* 0x000fe2000001ff00 */
[----:B------:R-:W-:Y:S02]  /*4d750*/  IMAD.MOV.U32 R25, RZ, RZ, 0x1 ;  /* 0x00000001ff197424 */ /* 0x000fe400078e00ff */
[----:B------:R-:W-:-:S07]  /*4d760*/  IMAD.X R21, RZ, RZ, R5, P0 ;  /* 0x000000ffff157224 */ /* 0x000fce00000e0605 */
.L_x_1681:
[----:B------:R-:W-:Y:S02]  /*4d770*/  R2UR UR4, R54 ;  /* 0x00000000360472ca */ /* 0x000fe400000e0000 */
[----:B------:R-:W-:-:S13]  /*4d780*/  R2UR UR5, R55 ;  /* 0x00000000370572ca */ /* 0x000fda00000e0000 */
[----:B------:R0:W5:Y:S01]  /*4d790*/  LD.E.64 R48, desc[UR4][R20.64+-0x8] ;  /* 0xfffff80414307980 */ /* 0x000162000c101b00 */
[----:B------:R-:W1:Y:S01]  /*4d7a0*/  I2F.F64.U32 R46, R25 ;  /* 0x00000019002e7312 */ /* 0x000e620000201800 */
[----:B------:R-:W-:Y:S01]  /*4d7b0*/  DADD R8, -RZ, |R2| ;  /* 0x00000000ff087229 */ /* 0x000fe20000000502 */
[----:B------:R-:W-:Y:S01]  /*4d7c0*/  VIADD R24, R24, 0x2 ;  /* 0x0000000218187836 */ /* 0x000fe20000000000 */
[----:B------:R-:W-:Y:S04]  /*4d7d0*/  BSSY.RECONVERGENT B1, `(.L_x_1670) ;  /* 0x000000e000017945 */ /* 0x000fe80003800200 */
[----:B------:R-:W-:-:S04]  /*4d7e0*/  ISETP.NE.AND P2, PT, R24, RZ, PT ;  /* 0x000000ff1800720c */ /* 0x000fc80003f45270 */
        /* <DEDUP_REMOVED lines=13> */
.L_x_1670:
[----:B------:R-:W0:Y:S01]  /*4d8c0*/  MUFU.RCP64H R7, R47 ;  /* 0x0000002f00077308 */ /* 0x000e220000001800 */
[----:B------:R-:W-:Y:S01]  /*4d8d0*/  IMAD.MOV.U32 R6, RZ, RZ, 0x1 ;  /* 0x00000001ff067424 */ /* 0x000fe200078e00ff */
[C---:B------:R-:W-:Y:S01]  /*4d8e0*/  DSETP.NEU.AND P3, PT, R2.reuse, RZ, PT ;  /* 0x000000ff0200722a */ /* 0x040fe20003f6d000 */
[----:B------:R-:W-:Y:S01]  /*4d8f0*/  IMAD.MOV.U32 R9, RZ, RZ, R11 ;  /* 0x000000ffff097224 */ /* 0x000fe200078e000b */
[----:B------:R-:W-:Y:S01]  /*4d900*/  ISETP.LT.AND P0, PT, R3, RZ, !P0 ;  /* 0x000000ff0300720c */ /* 0x000fe20004701270 */
[----:B------:R-:W-:Y:S01]  /*4d910*/  BSSY.RECONVERGENT B1, `(.L_x_1671) ;  /* 0x0000027000017945 */ /* 0x000fe20003800200 */
[----:B------:R-:W-:Y:S02]  /*4d920*/  DSETP.NEU.AND P5, PT, R2, 1, PT ;  /* 0x3ff000000200742a */ /* 0x000fe40003fad000 */
[----:B------:R-:W-:Y:S01]  /*4d930*/  ISETP.GE.OR P4, PT, R47, RZ, P3 ;  /* 0x000000ff2f00720c */ /* 0x000fe20001f86670 */
[----:B------:R-:W-:-:S07]  /*4d940*/  DADD R34, -RZ, -R8 ;  /* 0x00000000ff227229 */ /* 0x000fce0000000908 */
[----:B------:R-:W-:Y:S01]  /*4d950*/  @!P3 ISETP.NE.U32.AND P1, PT, R56, RZ, PT ;  /* 0x000000ff3800b20c */ /* 0x000fe20003f25070 */
[----:B0-----:R-:W-:Y:S02]  /*4d960*/  DFMA R28, -R46, R6, 1 ;  /* 0x3ff000002e1c742b */ /* 0x001fe40000000106 */
[----:B------:R-:W-:Y:S01]  /*4d970*/  FSEL R10, R34, R8, P0 ;  /* 0x00000008220a7208 */ /* 0x000fe20000000000 */
[----:B------:R-:W-:Y:S01]  /*4d980*/  @!P3 IMAD.MOV.U32 R10, RZ, RZ, RZ ;  /* 0x000000ffff0ab224 */ /* 0x000fe200078e00ff */
[----:B------:R-:W-:Y:S02]  /*4d990*/  @!P3 ISETP.NE.AND.EX P1, PT, R57, -0x80000000, PT, P1 ;  /* 0x800000003900b80c */ /* 0x000fe40003f25310 */
[----:B------:R-:W-:Y:S02]  /*4d9a0*/  FSEL R11, R35, R11, P0 ;  /* 0x0000000b230b7208 */ /* 0x000fe40000000000 */
        /* <DEDUP_REMOVED lines=29> */
.L_x_1672:
[----:B------:R-:W-:Y:S05]  /*4db80*/  BSYNC.RECONVERGENT B1 ;  /* 0x0000000000017941 */ /* 0x000fea0003800200 */
.L_x_1671:
[----:B------:R-:W-:Y:S01]  /*4db90*/  FSETP.GT.AND P1, PT, |R28|, 1.469367938527859385e-39, PT ;  /* 0x001000001c00780b */ /* 0x000fe20003f24200 */
[----:B------:R-:W-:Y:S01]  /*4dba0*/  BSSY.RECONVERGENT B6, `(.L_x_1673) ;  /* 0x000000c000067945 */ /* 0x000fe20003800200 */
[----:B------:R-:W-:Y:S01]  /*4dbb0*/  FSETP.GEU.AND P3, PT, |R49|, 6.5827683646048100446e-37, PT ;  /* 0x036000003100780b */ /* 0x000fe20003f6e200 */
[----:B------:R-:W-:Y:S01]  /*4dbc0*/  DSETP.NEU.AND P0, PT, R2, RZ, PT ;  /* 0x000000ff0200722a */ /* 0x000fe20003f0d000 */
        /* <DEDUP_REMOVED lines=9> */
.L_x_1674:
[----:B------:R-:W-:Y:S05]  /*4dc60*/  BSYNC.RECONVERGENT B6 ;  /* 0x0000000000067941 */ /* 0x000fea0003800200 */
.L_x_1673:
[----:B------:R-:W-:Y:S02]  /*4dc70*/  R2UR UR4, R54 ;  /* 0x00000000360472ca */ /* 0x000fe400000e0000 */
[----:B------:R-:W-:-:S13]  /*4dc80*/  R2UR UR5, R55 ;  /* 0x00000000370572ca */ /* 0x000fda00000e0000 */
[----:B------:R0:W5:Y:S01]  /*4dc90*/  LD.E.64 R48, desc[UR4][R20.64] ;  /* 0x0000000414307980 */ /* 0x000162000c101b00 */
[----:B------:R-:W-:Y:S01]  /*4dca0*/  VIADD R46, R25, 0x1 ;  /* 0x00000001192e7836 */ /* 0x000fe20000000000 */
[----:B------:R-:W-:Y:S01]  /*4dcb0*/  DADD R8, -RZ, |R2| ;  /* 0x00000000ff087229 */ /* 0x000fe20000000502 */
[----:B------:R-:W-:Y:S01]  /*4dcc0*/  BSSY.RECONVERGENT B1, `(.L_x_1675) ;  /* 0x000000f000017945 */ /* 0x000fe20003800200 */
[----:B------:R-:W-:-:S03]  /*4dcd0*/  DFMA R22, R6, R42, R22 ;  /* 0x0000002a0616722b */ /* 0x000fc60000000016 */
        /* <DEDUP_REMOVED lines=14> */
.L_x_1675:
        /* <DEDUP_REMOVED lines=29> */
.L_x_1678:
[----:B------:R-:W-:-:S11]  /*4df90*/  DADD R8, R2, R46 ;  /* 0x0000000002087229 */ /* 0x000fd6000000002e */
.L_x_1677:
[----:B------:R-:W-:Y:S05]  /*4dfa0*/  BSYNC.RECONVERGENT B1 ;  /* 0x0000000000017941 */ /* 0x000fea0003800200 */
.L_x_1676:
        /* <DEDUP_REMOVED lines=24> */
.L_x_1680:
[----:B------:R-:W-:Y:S05]  /*4e130*/  BSYNC.RECONVERGENT B6 ;  /* 0x0000000000067941 */ /* 0x000fea0003800200 */
.L_x_1679:
[----:B------:R-:W-:Y:S01]  /*4e140*/  IADD3 R20, P0, PT, R20, 0x10, RZ ;  /* 0x0000001014147810 */ /* 0x000fe20007f1e0ff */
[----:B------:R-:W-:Y:S01]  /*4e150*/  DFMA R22, R6, R42, R22 ;  /* 0x0000002a0616722b */ /* 0x000fe20000000016 */
[----:B------:R-:W-:-:S03]  /*4e160*/  VIADD R25, R25, 0x2 ;  /* 0x0000000219197836 */ /* 0x000fc60000000000 */
[----:B------:R-:W-:Y:S01]  /*4e170*/  IMAD.X R21, RZ, RZ, R21, P0 ;  /* 0x000000ffff157224 */ /* 0x000fe200000e0615 */
[----:B------:R-:W-:Y:S07]  /*4e180*/  @P2 BRA `(.L_x_1681) ;  /* 0xfffffff400782947 */ /* 0x000fee000383ffff */
[----:B------:R-:W-:Y:S05]  /*4e190*/  BSYNC.RECONVERGENT B5 ;  /* 0x0000000000057941 */ /* 0x000fea0003800200 */
.L_x_1669:
[----:B------:R-:W-:-:S07]  /*4e1a0*/  IMAD.MOV.U32 R7, RZ, RZ, R70 ;  /* 0x000000ffff077224 */ /* 0x000fce00078e0046 */
.L_x_1668:
        /* <DEDUP_REMOVED lines=24> */
.L_x_1682:
        /* <DEDUP_REMOVED lines=29> */
.L_x_1685:
[----:B------:R-:W-:-:S11]  /*4e500*/  DADD R8, R2, R20 ;  /* 0x0000000002087229 */ /* 0x000fd60000000014 */
.L_x_1684:
[----:B------:R-:W-:Y:S05]  /*4e510*/  BSYNC.RECONVERGENT B1 ;  /* 0x0000000000017941 */ /* 0x000fea0003800200 */
.L_x_1683:
        /* <DEDUP_REMOVED lines=24> */
.L_x_1687:
[----:B------:R-:W-:Y:S05]  /*4e6a0*/  BSYNC.RECONVERGENT B5 ;  /* 0x0000000000057941 */ /* 0x000fea0003800200 */
.L_x_1686:
[----:B------:R-:W-:-:S11]  /*4e6b0*/  DFMA R22, R6, R2, R22 ;  /* 0x000000020616722b */ /* 0x000fd60000000016 */
.L_x_1667:
[----:B------:R-:W0:Y:S02]  /*4e6c0*/  LDC.64 R20, c[0x0][0x380] ;  /* 0x0000e000ff147b82 */ /* 0x000e240000000a00 */
[----:B0-----:R-:W-:-:S11]  /*4e6d0*/  DFMA R20, R20, 0.5, R22 ;  /* 0x3fe000001414782b */ /* 0x001fd60000000016 */
.L_x_1666:
[----:B------:R-:W-:Y:S05]  /*4e6e0*/  BSYNC.RECONVERGENT B4 ;  /* 0x0000000000047941 */ /* 0x000fea0003800200 */
.L_x_1643:
        /* <DEDUP_REMOVED lines=26> */
.L_x_1689:
[----:B------:R-:W-:Y:S05]  /*4e890*/  BSYNC.RECONVERGENT B4 ;  /* 0x0000000000047941 */ /* 0x000fea0003800200 */
.L_x_1688:
        /* <DEDUP_REMOVED lines=8> */
.L_x_1690:
        /* <DEDUP_REMOVED lines=18> */
.L_x_1692:
[----:B------:R-:W-:Y:S05]  /*4ea40*/  BSYNC.RECONVERGENT B1 ;  /* 0x0000000000017941 */ /* 0x000fea0003800200 */
.L_x_1691:
        /* <DEDUP_REMOVED lines=25> */
.L_x_1694:
[----:B------:R-:W-:Y:S05]  /*4ebe0*/  BSYNC.RECONVERGENT B4 ;  /* 0x0000000000047941 */ /* 0x000fea0003800200 */
.L_x_1693:
        /* <DEDUP_REMOVED lines=11> */
.L_x_1695:
        /* <DEDUP_REMOVED lines=15> */
.L_x_1697:
[----:B------:R-:W-:Y:S05]  /*4ed90*/  BSYNC.RECONVERGENT B1 ;  /* 0x0000000000017941 */ /* 0x000fea0003800200 */
.L_x_1696:
        /* <DEDUP_REMOVED lines=23> */
.L_x_1699:
[----:B------:R-:W-:Y:S05]  /*4ef10*/  BSYNC.RECONVERGENT B4 ;  /* 0x0000000000047941 */ /* 0x000fea0003800200 */
.L_x_1698:
        /* <DEDUP_REMOVED lines=9> */
.L_x_1700:
        /* <DEDUP_REMOVED lines=18> */
.L_x_1702:
[----:B------:R-:W-:Y:S05]  /*4f0d0*/  BSYNC.RECONVERGENT B1 ;  /* 0x0000000000017941 */ /* 0x000fea0003800200 */
.L_x_1701:
        /* <DEDUP_REMOVED lines=8> */
.L_x_1703:
        /* <DEDUP_REMOVED lines=21> */
.L_x_1705:
[----:B------:R-:W-:Y:S05]  /*4f2b0*/  BSYNC.RECONVERGENT B1 ;  /* 0x0000000000017941 */ /* 0x000fea0003800200 */
.L_x_1704:
        /* <DEDUP_REMOVED lines=10> */
.L_x_1707:
[----:B------:R-:W-:Y:S05]  /*4f360*/  BSYNC.RECONVERGENT B1 ;  /* 0x0000000000017941 */ /* 0x000fea0003800200 */
.L_x_1706:
        /* <DEDUP_REMOVED lines=32> */
.L_x_1709:
[----:B------:R-:W-:Y:S05]  /*4f570*/  BSYNC.RECONVERGENT B4 ;  /* 0x0000000000047941 */ /* 0x000fea0003800200 */
.L_x_1708:
        /* <DEDUP_REMOVED lines=11> */
.L_x_1710:
        /* <DEDUP_REMOVED lines=15> */
.L_x_1712:
[----:B------:R-:W-:Y:S05]  /*4f720*/  BSYNC.RECONVERGENT B1 ;  /* 0x0000000000017941 */ /* 0x000fea0003800200 */
.L_x_1711:
        /* <DEDUP_REMOVED lines=24> */
.L_x_1714:
[----:B------:R-:W-:Y:S05]  /*4f8b0*/  BSYNC.RECONVERGENT B4 ;  /* 0x0000000000047941 */ /* 0x000fea0003800200 */
.L_x_1713:
        /* <DEDUP_REMOVED lines=61> */
.L_x_1716:
[----:B------:R-:W-:Y:S05]  /*4fc90*/  BSYNC.RECONVERGENT B1 ;  /* 0x0000000000017941 */ /* 0x000fea0003800200 */
.L_x_1715:
        /* <DEDUP_REMOVED lines=15> */
.L_x_1733:
        /* <DEDUP_REMOVED lines=22> */
.L_x_1722:
        /* <DEDUP_REMOVED lines=45> */
.L_x_1724:
[----:B------:R-:W-:Y:S05]  /*501c0*/  BSYNC.RECONVERGENT B1 ;  /* 0x0000000000017941 */ /* 0x000fea0003800200 */
.L_x_1723:
        /* <DEDUP_REMOVED lines=11> */
.L_x_1726:
[----:B------:R-:W-:Y:S05]  /*50280*/  BSYNC.RECONVERGENT B6 ;  /* 0x0000000000067941 */ /* 0x000fea0003800200 */
.L_x_1725:
        /* <DEDUP_REMOVED lines=21> */
.L_x_1727:
        /* <DEDUP_REMOVED lines=29> */
.L_x_1730:
[----:B------:R-:W-:-:S11]  /*505b0*/  DADD R8, R22, R24 ;  /* 0x0000000016087229 */ /* 0x000fd60000000018 */
.L_x_1729:
[----:B------:R-:W-:Y:S05]  /*505c0*/  BSYNC.RECONVERGENT B1 ;  /* 0x0000000000017941 */ /* 0x000fea0003800200 */
.L_x_1728:
        /* <DEDUP_REMOVED lines=24> */
.L_x_1732:
[----:B------:R-:W-:Y:S05]  /*50750*/  BSYNC.RECONVERGENT B6 ;  /* 0x0000000000067941 */ /* 0x000fea0003800200 */
.L_x_1731:
[----:B------:R-:W-:Y:S01]  /*50760*/  ISETP.NE.AND P0, PT, R46, R70, PT ;  /* 0x000000462e00720c */ /* 0x000fe20003f05270 */
[----:B------:R-:W-:-:S12]  /*50770*/  DFMA R20, R6, R42, R20 ;  /* 0x0000002a0614722b */ /* 0x000fd80000000014 */
[----:B------:R-:W-:Y:S05]  /*50780*/  @P0 BRA `(.L_x_1733) ;  /* 0xfffffff400800947 */ /* 0x000fea000383ffff */
[----:B------:R-:W-:Y:S05]  /*50790*/  BSYNC.RECONVERGENT B5 ;  /* 0x0000000000057941 */ /* 0x000fea0003800200 */
.L_x_1721:
[----:B------:R-:W-:-:S07]  /*507a0*/  IMAD.MOV.U32 R7, RZ, RZ, R70 ;  /* 0x000000ffff077224 */ /* 0x000fce00078e0046 */
.L_x_1720:
        /* <DEDUP_REMOVED lines=24> */
.L_x_1734:
        /* <DEDUP_REMOVED lines=29> */
.L_x_1737:
[----:B------:R-:W-:-:S11]  /*50b00*/  DADD R8, R22, R24 ;  /* 0x0000000016087229 */ /* 0x000fd60000000018 */
.L_x_1736:
[----:B------:R-:W-:Y:S05]  /*50b10*/  BSYNC.RECONVERGENT B1 ;  /* 0x0000000000017941 */ /* 0x000fea0003800200 */
.L_x_1735:
        /* <DEDUP_REMOVED lines=24> */
.L_x_1739:
[----:B------:R-:W-:Y:S05]  /*50ca0*/  BSYNC.RECONVERGENT B5 ;  /* 0x0000000000057941 */ /* 0x000fea0003800200 */
.L_x_1738:
[----:B------:R-:W-:-:S11]  /*50cb0*/  DFMA R20, R6, R22, R20 ;  /* 0x000000160614722b */ /* 0x000fd60000000014 */
.L_x_1719:
[----:B------:R-:W0:Y:S02]  /*50cc0*/  LDC.64 R6, c[0x0][0x380] ;  /* 0x0000e000ff067b82 */ /* 0x000e240000000a00 */
[----:B0-----:R-:W-:Y:S01]  /*50cd0*/  DFMA R20, R6, 0.5, -R20 ;  /* 0x3fe000000614782b */ /* 0x001fe20000000814 */
[----:B------:R-:W-:Y:S10]  /*50ce0*/  BRA `(.L_x_1740) ;  /* 0x0000001000047947 */ /* 0x000ff40003800000 */
.L_x_1718:
        /* <DEDUP_REMOVED lines=12> */
.L_x_1755:
        /* <DEDUP_REMOVED lines=22> */
.L_x_1744:
        /* <DEDUP_REMOVED lines=45> */
.L_x_1746:
[----:B------:R-:W-:Y:S05]  /*511e0*/  BSYNC.RECONVERGENT B1 ;  /* 0x0000000000017941 */ /* 0x000fea0003800200 */
.L_x_1745:
        /* <DEDUP_REMOVED lines=11> */
.L_x_1748:
[----:B------:R-:W-:Y:S05]  /*512a0*/  BSYNC.RECONVERGENT B6 ;  /* 0x0000000000067941 */ /* 0x000fea0003800200 */
.L_x_1747:
        /* <DEDUP_REMOVED lines=21> */
.L_x_1749:
        /* <DEDUP_REMOVED lines=29> */
.L_x_1752:
[----:B------:R-:W-:-:S11]  /*515d0*/  DADD R8, R22, R24 ;  /* 0x0000000016087229 */ /* 0x000fd60000000018 */
.L_x_1751:
[----:B------:R-:W-:Y:S05]  /*515e0*/  BSYNC.RECONVERGENT B1 ;  /* 0x0000000000017941 */ /* 0x000fea0003800200 */
.L_x_1750:
        /* <DEDUP_REMOVED lines=24> */
.L_x_1754:
[----:B------:R-:W-:Y:S05]  /*51770*/  BSYNC.RECONVERGENT B6 ;  /* 0x0000000000067941 */ /* 0x000fea0003800200 */
.L_x_1753:
[----:B------:R-:W-:Y:S01]  /*51780*/  ISETP.NE.AND P0, PT, R46, R70, PT ;  /* 0x000000462e00720c */ /* 0x000fe20003f05270 */
[----:B------:R-:W-:-:S12]  /*51790*/  DFMA R20, R6, R42, R20 ;  /* 0x0000002a0614722b */ /* 0x000fd80000000014 */
[----:B------:R-:W-:Y:S05]  /*517a0*/  @P0 BRA `(.L_x_1755) ;  /* 0xfffffff400800947 */ /* 0x000fea000383ffff */
[----:B------:R-:W-:Y:S05]  /*517b0*/  BSYNC.RECONVERGENT B5 ;  /* 0x0000000000057941 */ /* 0x000fea0003800200 */
.L_x_1743:
[----:B------:R-:W-:-:S07]  /*517c0*/  IMAD.MOV.U32 R7, RZ, RZ, R70 ;  /* 0x000000ffff077224 */ /* 0x000fce00078e0046 */
.L_x_1742:
        /* <DEDUP_REMOVED lines=24> */
.L_x_1756:
        /* <DEDUP_REMOVED lines=29> */
.L_x_1759:
[----:B------:R-:W-:-:S11]  /*51b20*/  DADD R8, R22, R24 ;  /* 0x0000000016087229 */ /* 0x000fd60000000018 */
.L_x_1758:
[----:B------:R-:W-:Y:S05]  /*51b30*/  BSYNC.RECONVERGENT B1 ;  /* 0x0000000000017941 */ /* 0x000fea0003800200 */
.L_x_1757:
        /* <DEDUP_REMOVED lines=24> */
.L_x_1761:
[----:B------:R-:W-:Y:S05]  /*51cc0*/  BSYNC.RECONVERGENT B5 ;  /* 0x0000000000057941 */ /* 0x000fea0003800200 */
.L_x_1760:
[----:B------:R-:W-:-:S11]  /*51cd0*/  DFMA R20, R6, R22, R20 ;  /* 0x000000160614722b */ /* 0x000fd60000000014 */
.L_x_1741:
[----:B------:R-:W0:Y:S02]  /*51ce0*/  LDC.64 R6, c[0x0][0x380] ;  /* 0x0000e000ff067b82 */ /* 0x000e240000000a00 */
[----:B0-----:R-:W-:-:S11]  /*51cf0*/  DFMA R20, R6, 0.5, R20 ;  /* 0x3fe000000614782b */ /* 0x001fd60000000014 */
.L_x_1740:
[----:B------:R-:W-:Y:S05]  /*51d00*/  BSYNC.RECONVERGENT B4 ;  /* 0x0000000000047941 */ /* 0x000fea0003800200 */
.L_x_1717:
        /* <DEDUP_REMOVED lines=13> */
.L_x_1763:
[----:B------:R-:W-:Y:S05]  /*51de0*/  BSYNC.RECONVERGENT B1 ;  /* 0x0000000000017941 */ /* 0x000fea0003800200 */
.L_x_1762:
        /* <DEDUP_REMOVED lines=26> */
.L_x_1765:
[----:B------:R-:W-:Y:S05]  /*51f90*/  BSYNC.RECONVERGENT B4 ;  /* 0x0000000000047941 */ /* 0x000fea0003800200 */
.L_x_1764:
        /* <DEDUP_REMOVED lines=11> */
.L_x_1766:
        /* <DEDUP_REMOVED lines=15> */
.L_x_1768:
[----:B------:R-:W-:Y:S05]  /*52140*/  BSYNC.RECONVERGENT B1 ;  /* 0x0000000000017941 */ /* 0x000fea0003800200 */
.L_x_1767:
        /* <DEDUP_REMOVED lines=23> */
.L_x_1770:
[----:B------:R-:W-:Y:S05]  /*522c0*/  BSYNC.RECONVERGENT B4 ;  /* 0x0000000000047941 */ /* 0x000fea0003800200 */
.L_x_1769:
        /* <DEDUP_REMOVED lines=9> */
.L_x_1771:
        /* <DEDUP_REMOVED lines=20> */
.L_x_1773:
[----:B------:R-:W-:Y:S05]  /*524a0*/  BSYNC.RECONVERGENT B1 ;  /* 0x0000000000017941 */ /* 0x000fea0003800200 */
.L_x_1772:
        /* <DEDUP_REMOVED lines=10> */
.L_x_1775:
[----:B------:R-:W-:Y:S05]  /*52550*/  BSYNC.RECONVERGENT B1 ;  /* 0x0000000000017941 */ /* 0x000fea0003800200 */
.L_x_1774:
        /* <DEDUP_REMOVED lines=10> */
.L_x_1777:
[----:B------:R-:W-:Y:S05]  /*52600*/  BSYNC.RECONVERGENT B1 ;  /* 0x0000000000017941 */ /* 0x000fea0003800200 */
.L_x_1776:
        /* <DEDUP_REMOVED lines=35> */
.L_x_1779:
[----:B------:R-:W-:Y:S05]  /*52840*/  BSYNC.RECONVERGENT B4 ;  /* 0x0000000000047941 */ /* 0x000fea0003800200 */
.L_x_1778:
        /* <DEDUP_REMOVED lines=11> */
.L_x_1780:
        /* <DEDUP_REMOVED lines=15> */
.L_x_1782:
[----:B------:R-:W-:Y:S05]  /*529f0*/  BSYNC.RECONVERGENT B1 ;  /* 0x0000000000017941 */ /* 0x000fea0003800200 */
.L_x_1781:
        /* <DEDUP_REMOVED lines=24> */
.L_x_1784:
[----:B------:R-:W-:Y:S05]  /*52b80*/  BSYNC.RECONVERGENT B4 ;  /* 0x0000000000047941 */ /* 0x000fea0003800200 */
.L_x_1783:
        /* <DEDUP_REMOVED lines=61> */
.L_x_1786:
[----:B------:R-:W-:Y:S05]  /*52f60*/  BSYNC.RECONVERGENT B1 ;  /* 0x0000000000017941 */ /* 0x000fea0003800200 */
.L_x_1785:
        /* <DEDUP_REMOVED lines=15> */
.L_x_1803:
        /* <DEDUP_REMOVED lines=22> */
.L_x_1792:
        /* <DEDUP_REMOVED lines=45> */
.L_x_1794:
[----:B------:R-:W-:Y:S05]  /*53490*/  BSYNC.RECONVERGENT B1 ;  /* 0x0000000000017941 */ /* 0x000fea0003800200 */
.L_x_1793:
        /* <DEDUP_REMOVED lines=11> */
.L_x_1796:
[----:B------:R-:W-:Y:S05]  /*53550*/  BSYNC.RECONVERGENT B6 ;  /* 0x0000000000067941 */ /* 0x000fea0003800200 */
.L_x_1795:
        /* <DEDUP_REMOVED lines=21> */
.L_x_1797:
        /* <DEDUP_REMOVED lines=29> */
.L_x_1800:
[----:B------:R-:W-:-:S11]  /*53880*/  DADD R8, R22, R24 ;  /* 0x0000000016087229 */ /* 0x000fd60000000018 */
.L_x_1799:
[----:B------:R-:W-:Y:S05]  /*53890*/  BSYNC.RECONVERGENT B1 ;  /* 0x0000000000017941 */ /* 0x000fea0003800200 */
.L_x_1798:
        /* <DEDUP_REMOVED lines=24> */
.L_x_1802:
[----:B------:R-:W-:Y:S05]  /*53a20*/  BSYNC.RECONVERGENT B6 ;  /* 0x0000000000067941 */ /* 0x000fea0003800200 */
.L_x_1801:
[----:B------:R-:W-:Y:S01]  /*53a30*/  ISETP.NE.AND P0, PT, R46, R70, PT ;  /* 0x000000462e00720c */ /* 0x000fe20003f05270 */
[----:B------:R-:W-:-:S12]  /*53a40*/  DFMA R20, R6, R42, R20 ;  /* 0x0000002a0614722b */ /* 0x000fd80000000014 */
[----:B------:R-:W-:Y:S05]  /*53a50*/  @P0 BRA `(.L_x_1803) ;  /* 0xfffffff400800947 */ /* 0x000fea000383ffff */
[----:B------:R-:W-:Y:S05]  /*53a60*/  BSYNC.RECONVERGENT B5 ;  /* 0x0000000000057941 */ /* 0x000fea0003800200 */
.L_x_1791:
[----:B------:R-:W-:-:S07]  /*53a70*/  IMAD.MOV.U32 R7, RZ, RZ, R70 ;  /* 0x000000ffff077224 */ /* 0x000fce00078e0046 */
.L_x_1790:
        /* <DEDUP_REMOVED lines=24> */
.L_x_1804:
        /* <DEDUP_REMOVED lines=29> */
.L_x_1807:
[----:B------:R-:W-:-:S11]  /*53dd0*/  DADD R8, R22, R24 ;  /* 0x0000000016087229 */ /* 0x000fd60000000018 */
.L_x_1806:
[----:B------:R-:W-:Y:S05]  /*53de0*/  BSYNC.RECONVERGENT B1 ;  /* 0x0000000000017941 */ /* 0x000fea0003800200 */
.L_x_1805:
        /* <DEDUP_REMOVED lines=24> */
.L_x_1809:
[----:B------:R-:W-:Y:S05]  /*53f70*/  BSYNC.RECONVERGENT B5 ;  /* 0x0000000000057941 */ /* 0x000fea0003800200 */
.L_x_1808:
[----:B------:R-:W-:-:S11]  /*53f80*/  DFMA R20, R6, R22, R20 ;  /* 0x000000160614722b */ /* 0x000fd60000000014 */
.L_x_1789:
[----:B------:R-:W0:Y:S02]  /*53f90*/  LDC.64 R6, c[0x0][0x380] ;  /* 0x0000e000ff067b82 */ /* 0x000e240000000a00 */
[----:B0-----:R-:W-:Y:S01]  /*53fa0*/  DFMA R20, R6, 0.5, -R20 ;  /* 0x3fe000000614782b */ /* 0x001fe20000000814 */
[----:B------:R-:W-:Y:S10]  /*53fb0*/  BRA `(.L_x_1810) ;  /* 0x0000001000047947 */ /* 0x000ff40003800000 */
.L_x_1788:
        /* <DEDUP_REMOVED lines=12> */
.L_x_1825:
        /* <DEDUP_REMOVED lines=22> */
.L_x_1814:
        /* <DEDUP_REMOVED lines=45> */
.L_x_1816:
[----:B------:R-:W-:Y:S05]  /*544b0*/  BSYNC.RECONVERGENT B1 ;  /* 0x0000000000017941 */ /* 0x000fea0003800200 */
.L_x_1815:
        /* <DEDUP_REMOVED lines=11> */
.L_x_1818:
[----:B------:R-:W-:Y:S05]  /*54570*/  BSYNC.RECONVERGENT B6 ;  /* 0x0000000000067941 */ /* 0x000fea0003800200 */
.L_x_1817:
        /* <DEDUP_REMOVED lines=21> */
.L_x_1819:
        /* <DEDUP_REMOVED lines=29> */
.L_x_1822:
[----:B------:R-:W-:-:S11]  /*548a0*/  DADD R8, R22, R24 ;  /* 0x0000000016087229 */ /* 0x000fd60000000018 */
.L_x_1821:
[----:B------:R-:W-:Y:S05]  /*548b0*/  BSYNC.RECONVERGENT B1 ;  /* 0x0000000000017941 */ /* 0x000fea0003800200 */
.L_x_1820:
        /* <DEDUP_REMOVED lines=24> */
.L_x_1824:
[----:B------:R-:W-:Y:S05]  /*54a40*/  BSYNC.RECONVERGENT B6 ;  /* 0x0000000000067941 */ /* 0x000fea0003800200 */
.L_x_1823:
[----:B------:R-:W-:Y:S01]  /*54a50*/  ISETP.NE.AND P0, PT, R46, R70, PT ;  /* 0x000000462e00720c */ /* 0x000fe20003f05270 */
[----:B------:R-:W-:-:S12]  /*54a60*/  DFMA R20, R6, R42, R20 ;  /* 0x0000002a0614722b */ /* 0x000fd80000000014 */
[----:B------:R-:W-:Y:S05]  /*54a70*/  @P0 BRA `(.L_x_1825) ;  /* 0xfffffff400800947 */ /* 0x000fea000383ffff */
[----:B------:R-:W-:Y:S05]  /*54a80*/  BSYNC.RECONVERGENT B5 ;  /* 0x0000000000057941 */ /* 0x000fea0003800200 */
.L_x_1813:
[----:B------:R-:W-:-:S07]  /*54a90*/  IMAD.MOV.U32 R7, RZ, RZ, R70 ;  /* 0x000000ffff077224 */ /* 0x000fce00078e0046 */
.L_x_1812:
        /* <DEDUP_REMOVED lines=24> */
.L_x_1826:
        /* <DEDUP_REMOVED lines=29> */
.L_x_1829:
[----:B------:R-:W-:-:S11]  /*54df0*/  DADD R8, R22, R24 ;  /* 0x0000000016087229 */ /* 0x000fd60000000018 */
.L_x_1828:
[----:B------:R-:W-:Y:S05]  /*54e00*/  BSYNC.RECONVERGENT B1 ;  /* 0x0000000000017941 */ /* 0x000fea0003800200 */
.L_x_1827:
        /* <DEDUP_REMOVED lines=24> */
.L_x_1831:
[----:B------:R-:W-:Y:S05]  /*54f90*/  BSYNC.RECONVERGENT B5 ;  /* 0x0000000000057941 */ /* 0x000fea0003800200 */
.L_x_1830:
[----:B------:R-:W-:-:S11]  /*54fa0*/  DFMA R20, R6, R22, R20 ;  /* 0x000000160614722b */ /* 0x000fd60000000014 */
.L_x_1811:
[----:B------:R-:W0:Y:S02]  /*54fb0*/  LDC.64 R6, c[0x0][0x380] ;  /* 0x0000e000ff067b82 */ /* 0x000e240000000a00 */
[----:B0-----:R-:W-:-:S11]  /*54fc0*/  DFMA R20, R6, 0.5, R20 ;  /* 0x3fe000000614782b */ /* 0x001fd60000000014 */
.L_x_1810:
[----:B------:R-:W-:Y:S05]  /*54fd0*/  BSYNC.RECONVERGENT B4 ;  /* 0x0000000000047941 */ /* 0x000fea0003800200 */
.L_x_1787:
        /* <DEDUP_REMOVED lines=13> */
.L_x_1833:
[----:B------:R-:W-:Y:S05]  /*550b0*/  BSYNC.RECONVERGENT B1 ;  /* 0x0000000000017941 */ /* 0x000fea0003800200 */
.L_x_1832:
        /* <DEDUP_REMOVED lines=26> */
.L_x_1835:
[----:B------:R-:W-:Y:S05]  /*55260*/  BSYNC.RECONVERGENT B4 ;  /* 0x0000000000047941 */ /* 0x000fea0003800200 */
.L_x_1834:
        /* <DEDUP_REMOVED lines=25> */
.L_x_1837:
[----:B------:R-:W-:Y:S05]  /*55400*/  BSYNC.RECONVERGENT B4 ;  /* 0x0000000000047941 */ /* 0x000fea0003800200 */
.L_x_1836:
        /* <DEDUP_REMOVED lines=8> */
.L_x_1838:
        /* <DEDUP_REMOVED lines=15> */
.L_x_1840:
[----:B------:R-:W-:Y:S05]  /*55580*/  BSYNC.RECONVERGENT B1 ;  /* 0x0000000000017941 */ /* 0x000fea0003800200 */
.L_x_1839:
        /* <DEDUP_REMOVED lines=12> */
.L_x_1841:
        /* <DEDUP_REMOVED lines=24> */
.L_x_1843:
[----:B------:R-:W-:Y:S05]  /*557d0*/  BSYNC.RECONVERGENT B1 ;  /* 0x0000000000017941 */ /* 0x000fea0003800200 */
.L_x_1842:
        /* <DEDUP_REMOVED lines=10> */
.L_x_1845:
[----:B------:R-:W-:Y:S05]  /*55880*/  BSYNC.RECONVERGENT B1 ;  /* 0x0000000000017941 */ /* 0x000fea0003800200 */
.L_x_1844:
        /* <DEDUP_REMOVED lines=12> */
.L_x_1846:
        /* <DEDUP_REMOVED lines=15> */
.L_x_1848:
[----:B------:R-:W-:Y:S05]  /*55a40*/  BSYNC.RECONVERGENT B1 ;  /* 0x0000000000017941 */ /* 0x000fea0003800200 */
.L_x_1847:
        /* <DEDUP_REMOVED lines=24> */
.L_x_1850:
[----:B------:R-:W-:Y:S05]  /*55bd0*/  BSYNC.RECONVERGENT B4 ;  /* 0x0000000000047941 */ /* 0x000fea0003800200 */
.L_x_1849:
        /* <DEDUP_REMOVED lines=25> */
.L_x_1852:
[----:B------:R-:W-:Y:S05]  /*55d70*/  BSYNC.RECONVERGENT B4 ;  /* 0x0000000000047941 */ /* 0x000fea0003800200 */
.L_x_1851:
        /* <DEDUP_REMOVED lines=10> */
.L_x_1854:
[----:B------:R-:W-:Y:S05]  /*55e20*/  BSYNC.RECONVERGENT B1 ;  /* 0x0000000000017941 */ /* 0x000fea0003800200 */
.L_x_1853:
        /* <DEDUP_REMOVED lines=8> */
.L_x_1856:
[----:B------:R-:W-:Y:S05]  /*55eb0*/  BSYNC.RECONVERGENT B1 ;  /* 0x0000000000017941 */ /* 0x000fea0003800200 */
.L_x_1855:
        /* <DEDUP_REMOVED lines=8> */
.L_x_1858:
[----:B------:R-:W-:Y:S05]  /*55f40*/  BSYNC.RECONVERGENT B1 ;  /* 0x0000000000017941 */ /* 0x000fea0003800200 */
.L_x_1857:
[----:B------:R-:W-:Y:S01]  /*55f50*/  DADD R30, R48, 1 ;  /* 0x3ff00000301e7429 */ /* 0x000fe20000000000 */
[----:B------:R-:W-:Y:S01]  /*55f60*/  IMAD.MOV.U32 R20, RZ, RZ, 0x0 ;  /* 0x00000000ff147424 */ /* 0x000fe200078e00ff */
[----:B------:R-:W-:Y:S01]  /*55f70*/  DSETP.NEU.AND P0, PT, R22, 1, PT ;  /* 0x3ff000001600742a */ /* 0x000fe20003f0d000 */
[----:B------:R-:W-:Y:S01]  /*55f80*/  IMAD.MOV.U32 R21, RZ, RZ, 0x3fd80000 ;  /* 0x3fd80000ff157424 */ /* 0x000fe200078e00ff */
[----:B------:R-:W-:Y:S01]  /*55f90*/  DSETP.NEU.AND P1, PT, R2, 1, PT ;  /* 0x3ff000000200742a */ /* 0x000fe20003f2d000 */
[----:B------:R-:W-:Y:S01]  /*55fa0*/  BSSY.RECONVERGENT B4, `(.L_x_1859) ;  /* 0x000001d000047945 */ /* 0x000fe20003800200 */
[----:B------:R-:W0:Y:S01]  /*55fb0*/  MUFU.RSQ64H R7, R31 ;  /* 0x0000001f00077308 */ /* 0x000e220000001c00 */
[----:B------:R-:W-:Y:S01]  /*55fc0*/  DSETP.NEU.AND P2, PT, R58, 1, PT ;  /* 0x3ff000003a00742a */ /* 0x000fe20003f4d000 */
[----:B------:R-:W-:Y:S01]  /*55fd0*/  FSEL R2, R24, RZ, P0 ;  /* 0x000000ff18027208 */ /* 0x000fe20000000000 */
[----:B------:R-:W-:Y:S01]  /*55fe0*/  DMUL R22, R8, R60 ;  /* 0x0000003c08167228 */ /* 0x000fe20000000000 */
[----:B------:R-:W-:Y:S01]  /*55ff0*/  VIADD R6, R31, 0xfcb00000 ;  /* 0xfcb000001f067836 */ /* 0x000fe20000000000 */
[----:B------:R-:W-:-:S02]  /*56000*/  FSEL R3, R25, 1.875, P0 ;  /* 0x3ff0000019037808 */ /* 0x000fc40000000000 */
[----:B------:R-:W-:Y:S02]  /*56010*/  FSEL R8, R56, RZ, P2 ;  /* 0x000000ff38087208 */ /* 0x000fe40001000000 */
[----:B------:R-:W-:Y:S02]  /*56020*/  ISETP.GE.U32.AND P0, PT, R6, 0x7ca00000, PT ;  /* 0x7ca000000600780c */ /* 0x000fe40003f06070 */
[----:B------:R-:W-:Y:S01]  /*56030*/  FSEL R9, R57, 1.875, P2 ;  /* 0x3ff0000039097808 */ /* 0x000fe20001000000 */
[----:B------:R-:W-:Y:S02]  /*56040*/  DMUL R22, R42, R22 ;  /* 0x000000162a167228 */ /* 0x000fe40000000000 */
        /* <DEDUP_REMOVED lines=18> */
.L_x_1860:
[----:B------:R-:W-:Y:S05]  /*56170*/  BSYNC.RECONVERGENT B4 ;  /* 0x0000000000047941 */ /* 0x000fea0003800200 */
.L_x_1859:
        /* <DEDUP_REMOVED lines=11> */
.L_x_1861:
        /* <DEDUP_REMOVED lines=15> */
.L_x_1863:
[----:B------:R-:W-:Y:S05]  /*56320*/  BSYNC.RECONVERGENT B1 ;  /* 0x0000000000017941 */ /* 0x000fea0003800200 */
.L_x_1862:
        /* <DEDUP_REMOVED lines=24> */
.L_x_1865:
[----:B------:R-:W-:Y:S05]  /*564b0*/  BSYNC.RECONVERGENT B4 ;  /* 0x0000000000047941 */ /* 0x000fea0003800200 */
.L_x_1864:
        /* <DEDUP_REMOVED lines=59> */
.L_x_1867:
[----:B------:R-:W-:Y:S05]  /*56870*/  BSYNC.RECONVERGENT B1 ;  /* 0x0000000000017941 */ /* 0x000fea0003800200 */
.L_x_1866:
        /* <DEDUP_REMOVED lines=34> */
.L_x_1884:
        /* <DEDUP_REMOVED lines=22> */
.L_x_1873:
        /* <DEDUP_REMOVED lines=45> */
.L_x_1875:
[----:B------:R-:W-:Y:S05]  /*56ed0*/  BSYNC.RECONVERGENT B1 ;  /* 0x0000000000017941 */ /* 0x000fea0003800200 */
.L_x_1874:
        /* <DEDUP_REMOVED lines=11> */
.L_x_1877:
[----:B------:R-:W-:Y:S05]  /*56f90*/  BSYNC.RECONVERGENT B6 ;  /* 0x0000000000067941 */ /* 0x000fea0003800200 */
.L_x_1876:
        /* <DEDUP_REMOVED lines=21> */
.L_x_1878:
        /* <DEDUP_REMOVED lines=29> */
.L_x_1881:
[----:B------:R-:W-:-:S11]  /*572c0*/  DADD R8, R20, R2 ;  /* 0x0000000014087229 */ /* 0x000fd60000000002 */
.L_x_1880:
[----:B------:R-:W-:Y:S05]  /*572d0*/  BSYNC.RECONVERGENT B1 ;  /* 0x0000000000017941 */ /* 0x000fea0003800200 */
.L_x_1879:
        /* <DEDUP_REMOVED lines=24> */
.L_x_1883:
[----:B------:R-:W-:Y:S05]  /*57460*/  BSYNC.RECONVERGENT B6 ;  /* 0x0000000000067941 */ /* 0x000fea0003800200 */
.L_x_1882:
[----:B------:R-:W-:Y:S01]  /*57470*/  ISETP.NE.AND P0, PT, R24, R70, PT ;  /* 0x000000461800720c */ /* 0x000fe20003f05270 */
[----:B------:R-:W-:-:S12]  /*57480*/  DFMA R22, R6, R42, R22 ;  /* 0x0000002a0616722b */ /* 0x000fd80000000016 */
[----:B------:R-:W-:Y:S05]  /*57490*/  @P0 BRA `(.L_x_1884) ;  /* 0xfffffff400800947 */ /* 0x000fea000383ffff */
[----:B------:R-:W-:Y:S05]  /*574a0*/  BSYNC.RECONVERGENT B5 ;  /* 0x0000000000057941 */ /* 0x000fea0003800200 */
.L_x_1872:
[----:B------:R-:W-:-:S07]  /*574b0*/  IMAD.MOV.U32 R3, RZ, RZ, R70 ;  /* 0x000000ffff037224 */ /* 0x000fce00078e0046 */
.L_x_1871:
        /* <DEDUP_REMOVED lines=24> */
.L_x_1885:
        /* <DEDUP_REMOVED lines=29> */
.L_x_1888:
[----:B------:R-:W-:-:S11]  /*57810*/  DADD R8, R20, R2 ;  /* 0x0000000014087229 */ /* 0x000fd60000000002 */
.L_x_1887:
[----:B------:R-:W-:Y:S05]  /*57820*/  BSYNC.RECONVERGENT B1 ;  /* 0x0000000000017941 */ /* 0x000fea0003800200 */
.L_x_1886:
        /* <DEDUP_REMOVED lines=24> */
.L_x_1890:
[----:B------:R-:W-:Y:S05]  /*579b0*/  BSYNC.RECONVERGENT B5 ;  /* 0x0000000000057941 */ /* 0x000fea0003800200 */
.L_x_1889:
[----:B------:R-:W-:-:S11]  /*579c0*/  DFMA R22, R6, R20, R22 ;  /* 0x000000140616722b */ /* 0x000fd60000000016 */
.L_x_1870:
[----:B------:R-:W0:Y:S02]  /*579d0*/  LDC.64 R20, c[0x0][0x380] ;  /* 0x0000e000ff147b82 */ /* 0x000e240000000a00 */
[----:B0-----:R-:W-:Y:S01]  /*579e0*/  DFMA R20, R20, 0.5, -R22 ;  /* 0x3fe000001414782b */ /* 0x001fe20000000816 */
[----:B------:R-:W-:Y:S10]  /*579f0*/  BRA `(.L_x_1891) ;  /* 0x0000001000047947 */ /* 0x000ff40003800000 */
.L_x_1869:
        /* <DEDUP_REMOVED lines=12> */
.L_x_1906:
        /* <DEDUP_REMOVED lines=22> */
.L_x_1895:
        /* <DEDUP_REMOVED lines=45> */
.L_x_1897:
[----:B------:R-:W-:Y:S05]  /*57ef0*/  BSYNC.RECONVERGENT B1 ;  /* 0x0000000000017941 */ /* 0x000fea0003800200 */
.L_x_1896:
        /* <DEDUP_REMOVED lines=11> */
.L_x_1899:
[----:B------:R-:W-:Y:S05]  /*57fb0*/  BSYNC.RECONVERGENT B6 ;  /* 0x0000000000067941 */ /* 0x000fea0003800200 */
.L_x_1898:
        /* <DEDUP_REMOVED lines=21> */
.L_x_1900:
        /* <DEDUP_REMOVED lines=29> */
.L_x_1903:
[----:B------:R-:W-:-:S11]  /*582e0*/  DADD R8, R20, R2 ;  /* 0x0000000014087229 */ /* 0x000fd60000000002 */
.L_x_1902:
[----:B------:R-:W-:Y:S05]  /*582f0*/  BSYNC.RECONVERGENT B1 ;  /* 0x0000000000017941 */ /* 0x000fea0003800200 */
.L_x_1901:
        /* <DEDUP_REMOVED lines=24> */
.L_x_1905:
[----:B------:R-:W-:Y:S05]  /*58480*/  BSYNC.RECONVERGENT B6 ;  /* 0x0000000000067941 */ /* 0x000fea0003800200 */
.L_x_1904:
[----:B------:R-:W-:Y:S01]  /*58490*/  ISETP.NE.AND P0, PT, R24, R70, PT ;  /* 0x000000461800720c */ /* 0x000fe20003f05270 */
[----:B------:R-:W-:-:S12]  /*584a0*/  DFMA R22, R6, R42, R22 ;  /* 0x0000002a0616722b */ /* 0x000fd80000000016 */
[----:B------:R-:W-:Y:S05]  /*584b0*/  @P0 BRA `(.L_x_1906) ;  /* 0xfffffff400800947 */ /* 0x000fea000383ffff */
[----:B------:R-:W-:Y:S05]  /*584c0*/  BSYNC.RECONVERGENT B5 ;  /* 0x0000000000057941 */ /* 0x000fea0003800200 */
.L_x_1894:
[----:B------:R-:W-:-:S07]  /*584d0*/  IMAD.MOV.U32 R3, RZ, RZ, R70 ;  /* 0x000000ffff037224 */ /* 0x000fce00078e0046 */
.L_x_1893:
        /* <DEDUP_REMOVED lines=24> */
.L_x_1907:
        /* <DEDUP_REMOVED lines=29> */
.L_x_1910:
[----:B------:R-:W-:-:S11]  /*58830*/  DADD R8, R20, R2 ;  /* 0x0000000014087229 */ /* 0x000fd60000000002 */
.L_x_1909:
[----:B------:R-:W-:Y:S05]  /*58840*/  BSYNC.RECONVERGENT B1 ;  /* 0x0000000000017941 */ /* 0x000fea0003800200 */
.L_x_1908:
        /* <DEDUP_REMOVED lines=24> */
.L_x_1912:
[----:B------:R-:W-:Y:S05]  /*589d0*/  BSYNC.RECONVERGENT B5 ;  /* 0x0000000000057941 */ /* 0x000fea0003800200 */
.L_x_1911:
[----:B------:R-:W-:-:S11]  /*589e0*/  DFMA R22, R6, R20, R22 ;  /* 0x000000140616722b */ /* 0x000fd60000000016 */
.L_x_1892:
[----:B------:R-:W0:Y:S02]  /*589f0*/  LDC.64 R20, c[0x0][0x380] ;  /* 0x0000e000ff147b82 */ /* 0x000e240000000a00 */
[----:B0-----:R-:W-:-:S11]  /*58a00*/  DFMA R20, R20, 0.5, R22 ;  /* 0x3fe000001414782b */ /* 0x001fd60000000016 */
.L_x_1891:
[----:B------:R-:W-:Y:S05]  /*58a10*/  BSYNC.RECONVERGENT B4 ;  /* 0x0000000000047941 */ /* 0x000fea0003800200 */
.L_x_1868:
        /* <DEDUP_REMOVED lines=26> */
.L_x_1914:
[----:B------:R-:W-:Y:S05]  /*58bc0*/  BSYNC.RECONVERGENT B4 ;  /* 0x0000000000047941 */ /* 0x000fea0003800200 */
.L_x_1913:
        /* <DEDUP_REMOVED lines=8> */
.L_x_1915:
        /* <DEDUP_REMOVED lines=18> */
.L_x_1917:
[----:B------:R-:W-:Y:S05]  /*58d70*/  BSYNC.RECONVERGENT B1 ;  /* 0x0000000000017941 */ /* 0x000fea0003800200 */
.L_x_1916:
        /* <DEDUP_REMOVED lines=25> */
.L_x_1919:
[----:B------:R-:W-:Y:S05]  /*58f10*/  BSYNC.RECONVERGENT B4 ;  /* 0x0000000000047941 */ /* 0x000fea0003800200 */
.L_x_1918:
        /* <DEDUP_REMOVED lines=11> */
.L_x_1920:
        /* <DEDUP_REMOVED lines=15> */
.L_x_1922:
[----:B------:R-:W-:Y:S05]  /*590c0*/  BSYNC.RECONVERGENT B1 ;  /* 0x0000000000017941 */ /* 0x000fea0003800200 */
.L_x_1921:
        /* <DEDUP_REMOVED lines=23> */
.L_x_1924:
[----:B------:R-:W-:Y:S05]  /*59240*/  BSYNC.RECONVERGENT B4 ;  /* 0x0000000000047941 */ /* 0x000fea0003800200 */
.L_x_1923:
        /* <DEDUP_REMOVED lines=9> */
.L_x_1925:
        /* <DEDUP_REMOVED lines=18> */
.L_x_1927:
[----:B------:R-:W-:Y:S05]  /*59400*/  BSYNC.RECONVERGENT B1 ;  /* 0x0000000000017941 */ /* 0x000fea0003800200 */
.L_x_1926:
        /* <DEDUP_REMOVED lines=8> */
.L_x_1928:
        /* <DEDUP_REMOVED lines=21> */
.L_x_1930:
[----:B------:R-:W-:Y:S05]  /*595e0*/  BSYNC.RECONVERGENT B1 ;  /* 0x0000000000017941 */ /* 0x000fea0003800200 */
.L_x_1929:
        /* <DEDUP_REMOVED lines=10> */
.L_x_1932:
[----:B------:R-:W-:Y:S05]  /*59690*/  BSYNC.RECONVERGENT B1 ;  /* 0x0000000000017941 */ /* 0x000fea0003800200 */
.L_x_1931:
        /* <DEDUP_REMOVED lines=32> */
.L_x_1934:
[----:B------:R-:W-:Y:S05]  /*598a0*/  BSYNC.RECONVERGENT B4 ;  /* 0x0000000000047941 */ /* 0x000fea0003800200 */
.L_x_1933:
        /* <DEDUP_REMOVED lines=11> */
.L_x_1935:
        /* <DEDUP_REMOVED lines=15> */
.L_x_1937:
[----:B------:R-:W-:Y:S05]  /*59a50*/  BSYNC.RECONVERGENT B1 ;  /* 0x0000000000017941 */ /* 0x000fea0003800200 */
.L_x_1936:
        /* <DEDUP_REMOVED lines=24> */
.L_x_1939:
[----:B------:R-:W-:Y:S05]  /*59be0*/  BSYNC.RECONVERGENT B4 ;  /* 0x0000000000047941 */ /* 0x000fea0003800200 */
.L_x_1938:
        /* <DEDUP_REMOVED lines=61> */
.L_x_1941:
[----:B------:R-:W-:Y:S05]  /*59fc0*/  BSYNC.RECONVERGENT B1 ;  /* 0x0000000000017941 */ /* 0x000fea0003800200 */
.L_x_1940:
        /* <DEDUP_REMOVED lines=15> */
.L_x_1958:
        /* <DEDUP_REMOVED lines=22> */
.L_x_1947:
        /* <DEDUP_REMOVED lines=43> */
.L_x_1949:
[----:B------:R-:W-:Y:S05]  /*5a4d0*/  BSYNC.RECONVERGENT B1 ;  /* 0x0000000000017941 */ /* 0x000fea0003800200 */
.L_x_1948:
        /* <DEDUP_REMOVED lines=11> */
.L_x_1951:
[----:B------:R-:W-:Y:S05]  /*5a590*/  BSYNC.RECONVERGENT B6 ;  /* 0x0000000000067941 */ /* 0x000fea0003800200 */
.L_x_1950:
        /* <DEDUP_REMOVED lines=21> */
.L_x_1952:
        /* <DEDUP_REMOVED lines=27> */
.L_x_1955:
[----:B------:R-:W-:-:S11]  /*5a8a0*/  DADD R8, R22, R24 ;  /* 0x0000000016087229 */ /* 0x000fd60000000018 */
.L_x_1954:
[----:B------:R-:W-:Y:S05]  /*5a8b0*/  BSYNC.RECONVERGENT B1 ;  /* 0x0000000000017941 */ /* 0x000fea0003800200 */
.L_x_1953:
        /* <DEDUP_REMOVED lines=23> */
.L_x_1957:
[----:B------:R-:W-:Y:S05]  /*5aa30*/  BSYNC.RECONVERGENT B6 ;  /* 0x0000000000067941 */ /* 0x000fea0003800200 */
.L_x_1956:
[----:B------:R-:W-:Y:S01]  /*5aa40*/  ISETP.NE.AND P0, PT, R46, R70, PT ;  /* 0x000000462e00720c */ /* 0x000fe20003f05270 */
[----:B------:R-:W-:-:S12]  /*5aa50*/  DFMA R20, R6, R42, R20 ;  /* 0x0000002a0614722b */ /* 0x000fd80000000014 */
[----:B------:R-:W-:Y:S05]  /*5aa60*/  @P0 BRA `(.L_x_1958) ;  /* 0xfffffff400940947 */ /* 0x000fea000383ffff */
[----:B------:R-:W-:Y:S05]  /*5aa70*/  BSYNC.RECONVERGENT B5 ;  /* 0x0000000000057941 */ /* 0x000fea0003800200 */
.L_x_1946:
[----:B------:R-:W-:-:S07]  /*5aa80*/  IMAD.MOV.U32 R7, RZ, RZ, R70 ;  /* 0x000000ffff077224 */ /* 0x000fce00078e0046 */
.L_x_1945:
        /* <DEDUP_REMOVED lines=24> */
.L_x_1959:
        /* <DEDUP_REMOVED lines=27> */
.L_x_1962:
[----:B------:R-:W-:-:S11]  /*5adc0*/  DADD R8, R22, R24 ;  /* 0x0000000016087229 */ /* 0x000fd60000000018 */
.L_x_1961:
[----:B------:R-:W-:Y:S05]  /*5add0*/  BSYNC.RECONVERGENT B1 ;  /* 0x0000000000017941 */ /* 0x000fea0003800200 */
.L_x_1960:
        /* <DEDUP_REMOVED lines=24> */
.L_x_1964:
[----:B------:R-:W-:Y:S05]  /*5af60*/  BSYNC.RECONVERGENT B5 ;  /* 0x0000000000057941 */ /* 0x000fea0003800200 */
.L_x_1963:
[----:B------:R-:W-:-:S11]  /*5af70*/  DFMA R20, R6, R22, R20 ;  /* 0x000000160614722b */ /* 0x000fd60000000014 */
.L_x_1944:
[----:B------:R-:W0:Y:S02]  /*5af80*/  LDC.64 R6, c[0x0][0x380] ;  /* 0x0000e000ff067b82 */ /* 0x000e240000000a00 */
[----:B0-----:R-:W-:Y:S01]  /*5af90*/  DFMA R20, R6, 0.5, -R20 ;  /* 0x3fe000000614782b */ /* 0x001fe20000000814 */
[----:B------:R-:W-:Y:S10]  /*5afa0*/  BRA `(.L_x_1965) ;  /* 0x0000000c00f47947 */ /* 0x000ff40003800000 */
.L_x_1943:
        /* <DEDUP_REMOVED lines=12> */
.L_x_1980:
        /* <DEDUP_REMOVED lines=22> */
.L_x_1969:
        /* <DEDUP_REMOVED lines=43> */
.L_x_1971:
[----:B------:R-:W-:Y:S05]  /*5b480*/  BSYNC.RECONVERGENT B1 ;  /* 0x0000000000017941 */ /* 0x000fea0003800200 */
.L_x_1970:
        /* <DEDUP_REMOVED lines=11> */
.L_x_1973:
[----:B------:R-:W-:Y:S05]  /*5b540*/  BSYNC.RECONVERGENT B6 ;  /* 0x0000000000067941 */ /* 0x000fea0003800200 */
.L_x_1972:
        /* <DEDUP_REMOVED lines=21> */
.L_x_1974:
        /* <DEDUP_REMOVED lines=27> */
.L_x_1977:
[----:B------:R-:W-:-:S11]  /*5b850*/  DADD R8, R22, R24 ;  /* 0x0000000016087229 */ /* 0x000fd60000000018 */
.L_x_1976:
[----:B------:R-:W-:Y:S05]  /*5b860*/  BSYNC.RECONVERGENT B1 ;  /* 0x0000000000017941 */ /* 0x000fea0003800200 */
.L_x_1975:
        /* <DEDUP_REMOVED lines=24> */
.L_x_1979:
[----:B------:R-:W-:Y:S05]  /*5b9f0*/  BSYNC.RECONVERGENT B6 ;  /* 0x0000000000067941 */ /* 0x000fea0003800200 */
.L_x_1978:
[----:B------:R-:W-:Y:S01]  /*5ba00*/  ISETP.NE.AND P0, PT, R46, R70, PT ;  /* 0x000000462e00720c */ /* 0x000fe20003f05270 */
[----:B------:R-:W-:-:S12]  /*5ba10*/  DFMA R20, R6, R42, R20 ;  /* 0x0000002a0614722b */ /* 0x000fd80000000014 */
[----:B------:R-:W-:Y:S05]  /*5ba20*/  @P0 BRA `(.L_x_1980) ;  /* 0xfffffff400900947 */ /* 0x000fea000383ffff */
[----:B------:R-:W-:Y:S05]  /*5ba30*/  BSYNC.RECONVERGENT B5 ;  /* 0x0000000000057941 */ /* 0x000fea0003800200 */
.L_x_1968:
[----:B------:R-:W-:-:S07]  /*5ba40*/  IMAD.MOV.U32 R7, RZ, RZ, R70 ;  /* 0x000000ffff077224 */ /* 0x000fce00078e0046 */
.L_x_1967:
        /* <DEDUP_REMOVED lines=24> */
.L_x_1981:
        /* <DEDUP_REMOVED lines=29> */
.L_x_1984:
[----:B------:R-:W-:-:S11]  /*5bda0*/  DADD R8, R22, R24 ;  /* 0x0000000016087229 */ /* 0x000fd60000000018 */
.L_x_1983:
[----:B------:R-:W-:Y:S05]  /*5bdb0*/  BSYNC.RECONVERGENT B1 ;  /* 0x0000000000017941 */ /* 0x000fea0003800200 */
.L_x_1982:
        /* <DEDUP_REMOVED lines=24> */
.L_x_1986:
[----:B------:R-:W-:Y:S05]  /*5bf40*/  BSYNC.RECONVERGENT B5 ;  /* 0x0000000000057941 */ /* 0x000fea0003800200 */
.L_x_1985:
[----:B------:R-:W-:-:S11]  /*5bf50*/  DFMA R20, R6, R22, R20 ;  /* 0x000000160614722b */ /* 0x000fd60000000014 */
.L_x_1966:
[----:B------:R-:W0:Y:S02]  /*5bf60*/  LDC.64 R6, c[0x0][0x380] ;  /* 0x0000e000ff067b82 */ /* 0x000e240000000a00 */
[----:B0-----:R-:W-:-:S11]  /*5bf70*/  DFMA R20, R6, 0.5, R20 ;  /* 0x3fe000000614782b */ /* 0x001fd60000000014 */
.L_x_1965:
[----:B------:R-:W-:Y:S05]  /*5bf80*/  BSYNC.RECONVERGENT B4 ;  /* 0x0000000000047941 */ /* 0x000fea0003800200 */
.L_x_1942:
        /* <DEDUP_REMOVED lines=13> */
.L_x_1988:
[----:B------:R-:W-:Y:S05]  /*5c060*/  BSYNC.RECONVERGENT B1 ;  /* 0x0000000000017941 */ /* 0x000fea0003800200 */
.L_x_1987:
        /* <DEDUP_REMOVED lines=26> */
.L_x_1990:
[----:B------:R-:W-:Y:S05]  /*5c210*/  BSYNC.RECONVERGENT B4 ;  /* 0x0000000000047941 */ /* 0x000fea0003800200 */
.L_x_1989:
        /* <DEDUP_REMOVED lines=11> */
.L_x_1991:
        /* <DEDUP_REMOVED lines=15> */
.L_x_1993:
[----:B------:R-:W-:Y:S05]  /*5c3c0*/  BSYNC.RECONVERGENT B1 ;  /* 0x0000000000017941 */ /* 0x000fea0003800200 */
.L_x_1992:
        /* <DEDUP_REMOVED lines=23> */
.L_x_1995:
[----:B------:R-:W-:Y:S05]  /*5c540*/  BSYNC.RECONVERGENT B4 ;  /* 0x0000000000047941 */ /* 0x000fea0003800200 */
.L_x_1994:
        /* <DEDUP_REMOVED lines=9> */
.L_x_1996:
        /* <DEDUP_REMOVED lines=20> */
.L_x_1998:
[----:B------:R-:W-:Y:S05]  /*5c720*/  BSYNC.RECONVERGENT B1 ;  /* 0x0000000000017941 */ /* 0x000fea0003800200 */
.L_x_1997:
        /* <DEDUP_REMOVED lines=10> */
.L_x_2000:
[----:B------:R-:W-:Y:S05]  /*5c7d0*/  BSYNC.RECONVERGENT B1 ;  /* 0x0000000000017941 */ /* 0x000fea0003800200 */
.L_x_1999:
        /* <DEDUP_REMOVED lines=10> */
.L_x_2002:
[----:B------:R-:W-:Y:S05]  /*5c880*/  BSYNC.RECONVERGENT B1 ;  /* 0x0000000000017941 */ /* 0x000fea0003800200 */
.L_x_2001:
        /* <DEDUP_REMOVED lines=35> */
.L_x_2004:
[----:B------:R-:W-:Y:S05]  /*5cac0*/  BSYNC.RECONVERGENT B4 ;  /* 0x0000000000047941 */ /* 0x000fea0003800200 */
.L_x_2003:
        /* <DEDUP_REMOVED lines=11> */
.L_x_2005:
        /* <DEDUP_REMOVED lines=15> */
.L_x_2007:
[----:B------:R-:W-:Y:S05]  /*5cc70*/  BSYNC.RECONVERGENT B1 ;  /* 0x0000000000017941 */ /* 0x000fea0003800200 */
.L_x_2006:
        /* <DEDUP_REMOVED lines=24> */
.L_x_2009:
[----:B------:R-:W-:Y:S05]  /*5ce00*/  BSYNC.RECONVERGENT B4 ;  /* 0x0000000000047941 */ /* 0x000fea0003800200 */
.L_x_2008:
        /* <DEDUP_REMOVED lines=61> */
.L_x_2011:
[----:B------:R-:W-:Y:S05]  /*5d1e0*/  BSYNC.RECONVERGENT B1 ;  /* 0x0000000000017941 */ /* 0x000fea0003800200 */
.L_x_2010:
        /* <DEDUP_REMOVED lines=15> */
.L_x_2028:
        /* <DEDUP_REMOVED lines=22> */
.L_x_2017:
        /* <DEDUP_REMOVED lines=43> */
.L_x_2019:
[----:B------:R-:W-:Y:S05]  /*5d6f0*/  BSYNC.RECONVERGENT B1 ;  /* 0x0000000000017941 */ /* 0x000fea0003800200 */
.L_x_2018:
        /* <DEDUP_REMOVED lines=11> */
.L_x_2021:
[----:B------:R-:W-:Y:S05]  /*5d7b0*/  BSYNC.RECONVERGENT B6 ;  /* 0x0000000000067941 */ /* 0x000fea0003800200 */
.L_x_2020:
        /* <DEDUP_REMOVED lines=21> */
.L_x_2022:
        /* <DEDUP_REMOVED lines=27> */
.L_x_2025:
[----:B------:R-:W-:-:S11]  /*5dac0*/  DADD R8, R22, R24 ;  /* 0x0000000016087229 */ /* 0x000fd60000000018 */
.L_x_2024:
[----:B------:R-:W-:Y:S05]  /*5dad0*/  BSYNC.RECONVERGENT B1 ;  /* 0x0000000000017941 */ /* 0x000fea0003800200 */
.L_x_2023:
        /* <DEDUP_REMOVED lines=23> */
.L_x_2027:
[----:B------:R-:W-:Y:S05]  /*5dc50*/  BSYNC.RECONVERGENT B6 ;  /* 0x0000000000067941 */ /* 0x000fea0003800200 */
.L_x_2026:
[----:B------:R-:W-:Y:S01]  /*5dc60*/  ISETP.NE.AND P0, PT, R46, R70, PT ;  /* 0x000000462e00720c */ /* 0x000fe20003f05270 */
[----:B------:R-:W-:-:S12]  /*5dc70*/  DFMA R20, R6, R42, R20 ;  /* 0x0000002a0614722b */ /* 0x000fd80000000014 */
[----:B------:R-:W-:Y:S05]  /*5dc80*/  @P0 BRA `(.L_x_2028) ;  /* 0xfffffff400940947 */ /* 0x000fea000383ffff */
[----:B------:R-:W-:Y:S05]  /*5dc90*/  BSYNC.RECONVERGENT B5 ;  /* 0x0000000000057941 */ /* 0x000fea0003800200 */
.L_x_2016:
[----:B------:R-:W-:-:S07]  /*5dca0*/  IMAD.MOV.U32 R7, RZ, RZ, R70 ;  /* 0x000000ffff077224 */ /* 0x000fce00078e0046 */
.L_x_2015:
        /* <DEDUP_REMOVED lines=24> */
.L_x_2029:
        /* <DEDUP_REMOVED lines=27> */
.L_x_2032:
[----:B------:R-:W-:-:S11]  /*5dfe0*/  DADD R8, R22, R24 ;  /* 0x0000000016087229 */ /* 0x000fd60000000018 */
.L_x_2031:
[----:B------:R-:W-:Y:S05]  /*5dff0*/  BSYNC.RECONVERGENT B1 ;  /* 0x0000000000017941 */ /* 0x000fea0003800200 */
.L_x_2030:
        /* <DEDUP_REMOVED lines=24> */
.L_x_2034:
[----:B------:R-:W-:Y:S05]  /*5e180*/  BSYNC.RECONVERGENT B5 ;  /* 0x0000000000057941 */ /* 0x000fea0003800200 */
.L_x_2033:
[----:B------:R-:W-:-:S11]  /*5e190*/  DFMA R20, R6, R22, R20 ;  /* 0x000000160614722b */ /* 0x000fd60000000014 */
.L_x_2014:
[----:B------:R-:W0:Y:S02]  /*5e1a0*/  LDC.64 R6, c[0x0][0x380] ;  /* 0x0000e000ff067b82 */ /* 0x000e240000000a00 */
[----:B0-----:R-:W-:Y:S01]  /*5e1b0*/  DFMA R20, R6, 0.5, -R20 ;  /* 0x3fe000000614782b */ /* 0x001fe20000000814 */
[----:B------:R-:W-:Y:S10]  /*5e1c0*/  BRA `(.L_x_2035) ;  /* 0x0000000c00f47947 */ /* 0x000ff40003800000 */
.L_x_2013:
        /* <DEDUP_REMOVED lines=12> */
.L_x_2050:
        /* <DEDUP_REMOVED lines=22> */
.L_x_2039:
        /* <DEDUP_REMOVED lines=43> */
.L_x_2041:
[----:B------:R-:W-:Y:S05]  /*5e6a0*/  BSYNC.RECONVERGENT B1 ;  /* 0x0000000000017941 */ /* 0x000fea0003800200 */
.L_x_2040:
        /* <DEDUP_REMOVED lines=11> */
.L_x_2043:
[----:B------:R-:W-:Y:S05]  /*5e760*/  BSYNC.RECONVERGENT B6 ;  /* 0x0000000000067941 */ /* 0x000fea0003800200 */
.L_x_2042:
        /* <DEDUP_REMOVED lines=21> */
.L_x_2044:
        /* <DEDUP_REMOVED lines=27> */
.L_x_2047:
[----:B------:R-:W-:-:S11]  /*5ea70*/  DADD R8, R22, R24 ;  /* 0x0000000016087229 */ /* 0x000fd60000000018 */
.L_x_2046:
[----:B------:R-:W-:Y:S05]  /*5ea80*/  BSYNC.RECONVERGENT B1 ;  /* 0x0000000000017941 */ /* 0x000fea0003800200 */
.L_x_2045:
        /* <DEDUP_REMOVED lines=24> */
.L_x_2049:
[----:B------:R-:W-:Y:S05]  /*5ec10*/  BSYNC.RECONVERGENT B6 ;  /* 0x0000000000067941 */ /* 0x000fea0003800200 */
.L_x_2048:
[----:B------:R-:W-:Y:S01]  /*5ec20*/  ISETP.NE.AND P0, PT, R46, R70, PT ;  /* 0x000000462e00720c */ /* 0x000fe20003f05270 */
[----:B------:R-:W-:-:S12]  /*5ec30*/  DFMA R20, R6, R42, R20 ;  /* 0x0000002a0614722b */ /* 0x000fd80000000014 */
[----:B------:R-:W-:Y:S05]  /*5ec40*/  @P0 BRA `(.L_x_2050) ;  /* 0xfffffff400900947 */ /* 0x000fea000383ffff */
[----:B------:R-:W-:Y:S05]  /*5ec50*/  BSYNC.RECONVERGENT B5 ;  /* 0x0000000000057941 */ /* 0x000fea0003800200 */
.L_x_2038:
[----:B------:R-:W-:-:S07]  /*5ec60*/  IMAD.MOV.U32 R7, RZ, RZ, R70 ;  /* 0x000000ffff077224 */ /* 0x000fce00078e0046 */
.L_x_2037:
        /* <DEDUP_REMOVED lines=24> */
.L_x_2051:
        /* <DEDUP_REMOVED lines=29> */
.L_x_2054:
[----:B------:R-:W-:-:S11]  /*5efc0*/  DADD R8, R22, R24 ;  /* 0x0000000016087229 */ /* 0x000fd60000000018 */
.L_x_2053:
[----:B------:R-:W-:Y:S05]  /*5efd0*/  BSYNC.RECONVERGENT B1 ;  /* 0x0000000000017941 */ /* 0x000fea0003800200 */
.L_x_2052:
        /* <DEDUP_REMOVED lines=24> */
.L_x_2056:
[----:B------:R-:W-:Y:S05]  /*5f160*/  BSYNC.RECONVERGENT B5 ;  /* 0x0000000000057941 */ /* 0x000fea0003800200 */
.L_x_2055:
[----:B------:R-:W-:-:S11]  /*5f170*/  DFMA R20, R6, R22, R20 ;  /* 0x000000160614722b */ /* 0x000fd60000000014 */
.L_x_2036:
[----:B------:R-:W0:Y:S02]  /*5f180*/  LDC.64 R6, c[0x0][0x380] ;  /* 0x0000e000ff067b82 */ /* 0x000e240000000a00 */
[----:B0-----:R-:W-:-:S11]  /*5f190*/  DFMA R20, R6, 0.5, R20 ;  /* 0x3fe000000614782b */ /* 0x001fd60000000014 */
.L_x_2035:
[----:B------:R-:W-:Y:S05]  /*5f1a0*/  BSYNC.RECONVERGENT B4 ;  /* 0x0000000000047941 */ /* 0x000fea0003800200 */
.L_x_2012:
        /* <DEDUP_REMOVED lines=13> */
.L_x_2058:
[----:B------:R-:W-:Y:S05]  /*5f280*/  BSYNC.RECONVERGENT B1 ;  /* 0x0000000000017941 */ /* 0x000fea0003800200 */
.L_x_2057:
        /* <DEDUP_REMOVED lines=26> */
.L_x_2060:
[----:B------:R-:W-:Y:S05]  /*5f430*/  BSYNC.RECONVERGENT B4 ;  /* 0x0000000000047941 */ /* 0x000fea0003800200 */
.L_x_2059:
        /* <DEDUP_REMOVED lines=25> */
.L_x_2062:
[----:B------:R-:W-:Y:S05]  /*5f5d0*/  BSYNC.RECONVERGENT B4 ;  /* 0x0000000000047941 */ /* 0x000fea0003800200 */
.L_x_2061:
        /* <DEDUP_REMOVED lines=8> */
.L_x_2063:
        /* <DEDUP_REMOVED lines=24> */
.L_x_2065:
[----:B------:R-:W-:Y:S05]  /*5f7e0*/  BSYNC.RECONVERGENT B1 ;  /* 0x0000000000017941 */ /* 0x000fea0003800200 */
.L_x_2064:
        /* <DEDUP_REMOVED lines=15> */
.L_x_2067:
[----:B------:R-:W-:Y:S05]  /*5f8e0*/  BSYNC.RECONVERGENT B4 ;  /* 0x0000000000047941 */ /* 0x000fea0003800200 */
.L_x_2066:
        /* <DEDUP_REMOVED lines=9> */
.L_x_2068:
        /* <DEDUP_REMOVED lines=24> */
.L_x_2070:
[----:B------:R-:W-:Y:S05]  /*5fb00*/  BSYNC.RECONVERGENT B1 ;  /* 0x0000000000017941 */ /* 0x000fea0003800200 */
.L_x_2069:
        /* <DEDUP_REMOVED lines=10> */
.L_x_2072:
[----:B------:R-:W-:Y:S05]  /*5fbb0*/  BSYNC.RECONVERGENT B1 ;  /* 0x0000000000017941 */ /* 0x000fea0003800200 */
.L_x_2071:
        /* <DEDUP_REMOVED lines=12> */
.L_x_2073:
        /* <DEDUP_REMOVED lines=15> */
.L_x_2075:
[----:B------:R-:W-:Y:S05]  /*5fd70*/  BSYNC.RECONVERGENT B1 ;  /* 0x0000000000017941 */ /* 0x000fea0003800200 */
.L_x_2074:
        /* <DEDUP_REMOVED lines=24> */
.L_x_2077:
[----:B------:R-:W-:Y:S05]  /*5ff00*/  BSYNC.RECONVERGENT B4 ;  /* 0x0000000000047941 */ /* 0x000fea0003800200 */
.L_x_2076:
        /* <DEDUP_REMOVED lines=10> */
.L_x_2079:
[----:B------:R-:W-:Y:S05]  /*5ffb0*/  BSYNC.RECONVERGENT B1 ;  /* 0x0000000000017941 */ /* 0x000fea0003800200 */
.L_x_2078:
        /* <DEDUP_REMOVED lines=8> */
.L_x_2081:
[----:B------:R-:W-:Y:S05]  /*60040*/  BSYNC.RECONVERGENT B1 ;  /* 0x0000000000017941 */ /* 0x000fea0003800200 */
.L_x_2080:
        /* <DEDUP_REMOVED lines=8> */
.L_x_2083:
[----:B------:R-:W-:Y:S05]  /*600d0*/  BSYNC.RECONVERGENT B1 ;  /* 0x0000000000017941 */ /* 0x000fea0003800200 */
.L_x_2082:
        /* <DEDUP_REMOVED lines=8> */
[----:B------:R-:W-:Y:S02]  /*60160*/  FSEL R2, R24, RZ, P0 ;  /* 0x000000ff18027208 */ /* 0x000fe40000000000 */
[----:B------:R-:W-:Y:S01]  /*60170*/  VIADD R20, R31, 0xfcb00000 ;  /* 0xfcb000001f147836 */ /* 0x000fe20000000000 */
[----:B------:R-:W-:Y:S01]  /*60180*/  FSEL R3, R25, 1.875, P0 ;  /* 0x3ff0000019037808 */ /* 0x000fe20000000000 */
[----:B------:R-:W-:-:S02]  /*60190*/  DSETP.NEU.AND P2, PT, R48, 1, PT ;  /* 0x3ff000003000742a */ /* 0x000fc40003f4d000 */
[----:B------:R-:W-:Y:S01]  /*601a0*/  DADD R6, -R6, 1 ;  /* 0x3ff0000006067429 */ /* 0x000fe20000000100 */
[----:B------:R-:W-:-:S07]  /*601b0*/  ISETP.GE.U32.AND P0, PT, R20, 0x7ca00000, PT ;  /* 0x7ca000001400780c */ /* 0x000fce0003f06070 */
        /* <DEDUP_REMOVED lines=24> */
.L_x_2085:
[----:B------:R-:W-:Y:S05]  /*60340*/  BSYNC.RECONVERGENT B4 ;  /* 0x0000000000047941 */ /* 0x000fea0003800200 */
.L_x_2084:
        /* <DEDUP_REMOVED lines=11> */
.L_x_2086:
        /* <DEDUP_REMOVED lines=15> */
.L_x_2088:
[----:B------:R-:W-:Y:S05]  /*604f0*/  BSYNC.RECONVERGENT B1 ;  /* 0x0000000000017941 */ /* 0x000fea0003800200 */
.L_x_2087:
        /* <DEDUP_REMOVED lines=24> */
.L_x_2090:
[----:B------:R-:W-:Y:S05]  /*60680*/  BSYNC.RECONVERGENT B4 ;  /* 0x0000000000047941 */ /* 0x000fea0003800200 */
.L_x_2089:
        /* <DEDUP_REMOVED lines=61> */
.L_x_2092:
[----:B------:R-:W-:Y:S05]  /*60a60*/  BSYNC.RECONVERGENT B1 ;  /* 0x0000000000017941 */ /* 0x000fea0003800200 */
.L_x_2091:
[----:B------:R-:W-:Y:S01]  /*60a70*/  DFMA R68, R18, 0.375, R16 ;  /* 0x3fd800001244782b */ /* 0x000fe20000000010 */
[----:B------:R-:W-:Y:S01]  /*60a80*/  UMOV UR4, 0x7bc71f63 ;  /* 0x7bc71f6300047882 */ /* 0x000fe20000000000 */
[----:B------:R-:W-:Y:S01]  /*60a90*/  UMOV UR5, 0x3fd87db9 ;  /* 0x3fd87db900057882 */ /* 0x000fe20000000000 */
[----:B------:R-:W-:Y:S01]  /*60aa0*/  DMUL R64, R64, R2 ;  /* 0x0000000240407228 */ /* 0x000fe20000000000 */
[----:B------:R-:W-:Y:S01]  /*60ab0*/  BSSY.RECONVERGENT B4, `(.L_x_2093) ;  /* 0x0000211000047945 */ /* 0x000fe20003800200 */
[----:B------:R-:W-:Y:S02]  /*60ac0*/  DMUL R106, R106, -UR4 ;  /* 0x800000046a6a7c28 */ /* 0x000fe40008000000 */
[----:B------:R-:W-:Y:S02]  /*60ad0*/  DMUL R108, R108, -UR4 ;  /* 0x800000046c6c7c28 */ /* 0x000fe40008000000 */
[----:B------:R-:W-:Y:S02]  /*60ae0*/  DSETP.GEU.AND P0, PT, R68, R26, PT ;  /* 0x0000001a4400722a */ /* 0x000fe40003f0e000 */
[----:B------:R-:W-:-:S02]  /*60af0*/  DMUL R102, R18, R102 ;  /* 0x0000006612667228 */ /* 0x000fc40000000000 */
[----:B------:R-:W-:Y:S02]  /*60b00*/  DFMA R80, R100, 0.09375, R86 ;  /* 0x3fb800006450782b */ /* 0x000fe40000000056 */
[----:B------:R-:W-:Y:S02]  /*60b10*/  DFMA R48, R96, 0.09375, R58 ;  /* 0x3fb800006030782b */ /* 0x000fe4000000003a */
[----:B------:R-:W-:Y:S02]  /*60b20*/  DFMA R2, R82, 0.09375, R76 ;  /* 0x3fb800005202782b */ /* 0x000fe4000000004c */
[----:B------:R-:W-:Y:S02]  /*60b30*/  DFMA R6, R98, 0.09375, R72 ;  /* 0x3fb800006206782b */ /* 0x000fe40000000048 */
[----:B------:R-:W-:Y:S02]  /*60b40*/  DMUL R120, R64, -UR4 ;  /* 0x8000000440787c28 */ /* 0x000fe40008000000 */
[----:B------:R-:W-:-:S02]  /*60b50*/  DMUL R122, R18, R106 ;  /* 0x0000006a127a7228 */ /* 0x000fc40000000000 */
[----:B------:R-:W-:Y:S02]  /*60b60*/  DMUL R116, R18, R108 ;  /* 0x0000006c12747228 */ /* 0x000fe40000000000 */
[----:B------:R-:W-:Y:S02]  /*60b70*/  DFMA R80, R114, 0.28125, R80 ;  /* 0x3fd200007250782b */ /* 0x000fe40000000050 */
[----:B------:R-:W-:Y:S02]  /*60b80*/  DFMA R48, R104, 0.28125, R48 ;  /* 0x3fd200006830782b */ /* 0x000fe40000000030 */
[----:B------:R-:W-:Y:S02]  /*60b90*/  DFMA R64, R102, 0.28125, R6 ;  /* 0x3fd200006640782b */ /* 0x000fe40000000006 */
[----:B------:R-:W-:Y:S02]  /*60ba0*/  DMUL R120, R18, R120 ;  /* 0x0000007812787228 */ /* 0x000fe40000000000 */
        /* <DEDUP_REMOVED lines=14> */
.L_x_2109:
        /* <DEDUP_REMOVED lines=22> */
.L_x_2098:
        /* <DEDUP_REMOVED lines=43> */
.L_x_2100:
[----:B------:R-:W-:Y:S05]  /*610a0*/  BSYNC.RECONVERGENT B1 ;  /* 0x0000000000017941 */ /* 0x000fea0003800200 */
.L_x_2099:
        /* <DEDUP_REMOVED lines=11> */
.L_x_2102:
[----:B------:R-:W-:Y:S05]  /*61160*/  BSYNC.RECONVERGENT B6 ;  /* 0x0000000000067941 */ /* 0x000fea0003800200 */
.L_x_2101:
        /* <DEDUP_REMOVED lines=21> */
.L_x_2103:
        /* <DEDUP_REMOVED lines=27> */
.L_x_2106:
[----:B------:R-:W-:-:S11]  /*61470*/  DADD R8, R20, R2 ;  /* 0x0000000014087229 */ /* 0x000fd60000000002 */
.L_x_2105:
[----:B------:R-:W-:Y:S05]  /*61480*/  BSYNC.RECONVERGENT B1 ;  /* 0x0000000000017941 */ /* 0x000fea0003800200 */
.L_x_2104:
        /* <DEDUP_REMOVED lines=24> */
.L_x_2108:
[----:B------:R-:W-:Y:S05]  /*61610*/  BSYNC.RECONVERGENT B6 ;  /* 0x0000000000067941 */ /* 0x000fea0003800200 */
.L_x_2107:
[----:B------:R-:W-:Y:S01]  /*61620*/  ISETP.NE.AND P0, PT, R24, R70, PT ;  /* 0x000000461800720c */ /* 0x000fe20003f05270 */
[----:B------:R-:W-:-:S12]  /*61630*/  DFMA R22, R6, R42, R22 ;  /* 0x0000002a0616722b */ /* 0x000fd80000000016 */
[----:B------:R-:W-:Y:S05]  /*61640*/  @P0 BRA `(.L_x_2109) ;  /* 0xfffffff400900947 */ /* 0x000fea000383ffff */
[----:B------:R-:W-:Y:S05]  /*61650*/  BSYNC.RECONVERGENT B5 ;  /* 0x0000000000057941 */ /* 0x000fea0003800200 */
.L_x_2097:
[----:B------:R-:W-:-:S07]  /*61660*/  IMAD.MOV.U32 R3, RZ, RZ, R70 ;  /* 0x000000ffff037224 */ /* 0x000fce00078e0046 */
.L_x_2096:
        /* <DEDUP_REMOVED lines=24> */
.L_x_2110:
        /* <DEDUP_REMOVED lines=29> */
.L_x_2113:
[----:B------:R-:W-:-:S11]  /*619c0*/  DADD R8, R20, R2 ;  /* 0x0000000014087229 */ /* 0x000fd60000000002 */
.L_x_2112:
[----:B------:R-:W-:Y:S05]  /*619d0*/  BSYNC.RECONVERGENT B1 ;  /* 0x0000000000017941 */ /* 0x000fea0003800200 */
.L_x_2111:
        /* <DEDUP_REMOVED lines=24> */
.L_x_2115:
[----:B------:R-:W-:Y:S05]  /*61b60*/  BSYNC.RECONVERGENT B5 ;  /* 0x0000000000057941 */ /* 0x000fea0003800200 */
.L_x_2114:
[----:B------:R-:W-:-:S11]  /*61b70*/  DFMA R22, R6, R20, R22 ;  /* 0x000000140616722b */ /* 0x000fd60000000016 */
.L_x_2095:
[----:B------:R-:W0:Y:S02]  /*61b80*/  LDC.64 R20, c[0x0][0x380] ;  /* 0x0000e000ff147b82 */ /* 0x000e240000000a00 */
[----:B0-----:R-:W-:Y:S01]  /*61b90*/  DFMA R20, R20, 0.5, -R22 ;  /* 0x3fe000001414782b */ /* 0x001fe20000000816 */
[----:B------:R-:W-:Y:S10]  /*61ba0*/  BRA `(.L_x_2116) ;  /* 0x0000001000047947 */ /* 0x000ff40003800000 */
.L_x_2094:
        /* <DEDUP_REMOVED lines=12> */
.L_x_2131:
        /* <DEDUP_REMOVED lines=22> */
.L_x_2120:
        /* <DEDUP_REMOVED lines=45> */
.L_x_2122:
[----:B------:R-:W-:Y:S05]  /*620a0*/  BSYNC.RECONVERGENT B1 ;  /* 0x0000000000017941 */ /* 0x000fea0003800200 */
.L_x_2121:
        /* <DEDUP_REMOVED lines=11> */
.L_x_2124:
[----:B------:R-:W-:Y:S05]  /*62160*/  BSYNC.RECONVERGENT B6 ;  /* 0x0000000000067941 */ /* 0x000fea0003800200 */
.L_x_2123:
        /* <DEDUP_REMOVED lines=21> */
.L_x_2125:
        /* <DEDUP_REMOVED lines=29> */
.L_x_2128:
[----:B------:R-:W-:-:S11]  /*62490*/  DADD R8, R20, R2 ;  /* 0x0000000014087229 */ /* 0x000fd60000000002 */
.L_x_2127:
[----:B------:R-:W-:Y:S05]  /*624a0*/  BSYNC.RECONVERGENT B1 ;  /* 0x0000000000017941 */ /* 0x000fea0003800200 */
.L_x_2126:
        /* <DEDUP_REMOVED lines=24> */
.L_x_2130:
[----:B------:R-:W-:Y:S05]  /*62630*/  BSYNC.RECONVERGENT B6 ;  /* 0x0000000000067941 */ /* 0x000fea0003800200 */
.L_x_2129:
[----:B------:R-:W-:Y:S01]  /*62640*/  ISETP.NE.AND P0, PT, R24, R70, PT ;  /* 0x000000461800720c */ /* 0x000fe20003f05270 */
[----:B------:R-:W-:-:S12]  /*62650*/  DFMA R22, R6, R42, R22 ;  /* 0x0000002a0616722b */ /* 0x000fd80000000016 */
[----:B------:R-:W-:Y:S05]  /*62660*/  @P0 BRA `(.L_x_2131) ;  /* 0xfffffff400800947 */ /* 0x000fea000383ffff */
[----:B------:R-:W-:Y:S05]  /*62670*/  BSYNC.RECONVERGENT B5 ;  /* 0x0000000000057941 */ /* 0x000fea0003800200 */
.L_x_2119:
[----:B------:R-:W-:-:S07]  /*62680*/  IMAD.MOV.U32 R3, RZ, RZ, R70 ;  /* 0x000000ffff037224 */ /* 0x000fce00078e0046 */
.L_x_2118:
        /* <DEDUP_REMOVED lines=24> */
.L_x_2132:
        /* <DEDUP_REMOVED lines=29> */
.L_x_2135:
[----:B------:R-:W-:-:S11]  /*629e0*/  DADD R8, R20, R2 ;  /* 0x0000000014087229 */ /* 0x000fd60000000002 */
.L_x_2134:
[----:B------:R-:W-:Y:S05]  /*629f0*/  BSYNC.RECONVERGENT B1 ;  /* 0x0000000000017941 */ /* 0x000fea0003800200 */
.L_x_2133:
        /* <DEDUP_REMOVED lines=24> */
.L_x_2137:
[----:B------:R-:W-:Y:S05]  /*62b80*/  BSYNC.RECONVERGENT B5 ;  /* 0x0000000000057941 */ /* 0x000fea0003800200 */
.L_x_2136:
[----:B------:R-:W-:-:S11]  /*62b90*/  DFMA R22, R6, R20, R22 ;  /* 0x000000140616722b */ /* 0x000fd60000000016 */
.L_x_2117:
[----:B------:R-:W0:Y:S02]  /*62ba0*/  LDC.64 R20, c[0x0][0x380] ;  /* 0x0000e000ff147b82 */ /* 0x000e240000000a00 */
[----:B0-----:R-:W-:-:S11]  /*62bb0*/  DFMA R20, R20, 0.5, R22 ;  /* 0x3fe000001414782b */ /* 0x001fd60000000016 */
.L_x_2116:
[----:B------:R-:W-:Y:S05]  /*62bc0*/  BSYNC.RECONVERGENT B4 ;  /* 0x0000000000047941 */ /* 0x000fea0003800200 */
.L_x_2093:
        /* <DEDUP_REMOVED lines=26> */
.L_x_2139:
[----:B------:R-:W-:Y:S05]  /*62d70*/  BSYNC.RECONVERGENT B4 ;  /* 0x0000000000047941 */ /* 0x000fea0003800200 */
.L_x_2138:
        /* <DEDUP_REMOVED lines=8> */
.L_x_2140:
        /* <DEDUP_REMOVED lines=18> */
.L_x_2142:
[----:B------:R-:W-:Y:S05]  /*62f20*/  BSYNC.RECONVERGENT B1 ;  /* 0x0000000000017941 */ /* 0x000fea0003800200 */
.L_x_2141:
        /* <DEDUP_REMOVED lines=25> */
.L_x_2144:
[----:B------:R-:W-:Y:S05]  /*630c0*/  BSYNC.RECONVERGENT B4 ;  /* 0x0000000000047941 */ /* 0x000fea0003800200 */
.L_x_2143:
        /* <DEDUP_REMOVED lines=11> */
.L_x_2145:
        /* <DEDUP_REMOVED lines=15> */
.L_x_2147:
[----:B------:R-:W-:Y:S05]  /*63270*/  BSYNC.RECONVERGENT B1 ;  /* 0x0000000000017941 */ /* 0x000fea0003800200 */
.L_x_2146:
        /* <DEDUP_REMOVED lines=23> */
.L_x_2149:
[----:B------:R-:W-:Y:S05]  /*633f0*/  BSYNC.RECONVERGENT B4 ;  /* 0x0000000000047941 */ /* 0x000fea0003800200 */
.L_x_2148:
        /* <DEDUP_REMOVED lines=9> */
.L_x_2150:
        /* <DEDUP_REMOVED lines=18> */
.L_x_2152:
[----:B------:R-:W-:Y:S05]  /*635b0*/  BSYNC.RECONVERGENT B1 ;  /* 0x0000000000017941 */ /* 0x000fea0003800200 */
.L_x_2151:
        /* <DEDUP_REMOVED lines=8> */
.L_x_2153:
        /* <DEDUP_REMOVED lines=21> */
.L_x_2155:
[----:B------:R-:W-:Y:S05]  /*63790*/  BSYNC.RECONVERGENT B1 ;  /* 0x0000000000017941 */ /* 0x000fea0003800200 */
.L_x_2154:
        /* <DEDUP_REMOVED lines=10> */
.L_x_2157:
[----:B------:R-:W-:Y:S05]  /*63840*/  BSYNC.RECONVERGENT B1 ;  /* 0x0000000000017941 */ /* 0x000fea0003800200 */
.L_x_2156:
        /* <DEDUP_REMOVED lines=32> */
.L_x_2159:
[----:B------:R-:W-:Y:S05]  /*63a50*/  BSYNC.RECONVERGENT B4 ;  /* 0x0000000000047941 */ /* 0x000fea0003800200 */
.L_x_2158:
        /* <DEDUP_REMOVED lines=11> */
.L_x_2160:
        /* <DEDUP_REMOVED lines=15> */
.L_x_2162:
[----:B------:R-:W-:Y:S05]  /*63c00*/  BSYNC.RECONVERGENT B1 ;  /* 0x0000000000017941 */ /* 0x000fea0003800200 */
.L_x_2161:
        /* <DEDUP_REMOVED lines=24> */
.L_x_2164:
[----:B------:R-:W-:Y:S05]  /*63d90*/  BSYNC.RECONVERGENT B4 ;  /* 0x0000000000047941 */ /* 0x000fea0003800200 */
.L_x_2163:
        /* <DEDUP_REMOVED lines=61> */
.L_x_2166:
[----:B------:R-:W-:Y:S05]  /*64170*/  BSYNC.RECONVERGENT B1 ;  /* 0x0000000000017941 */ /* 0x000fea0003800200 */
.L_x_2165:
        /* <DEDUP_REMOVED lines=15> */
.L_x_2183:
        /* <DEDUP_REMOVED lines=22> */
.L_x_2172:
        /* <DEDUP_REMOVED lines=43> */
.L_x_2174:
[----:B------:R-:W-:Y:S05]  /*64680*/  BSYNC.RECONVERGENT B1 ;  /* 0x0000000000017941 */ /* 0x000fea0003800200 */
.L_x_2173:
        /* <DEDUP_REMOVED lines=11> */
.L_x_2176:
[----:B------:R-:W-:Y:S05]  /*64740*/  BSYNC.RECONVERGENT B6 ;  /* 0x0000000000067941 */ /* 0x000fea0003800200 */
.L_x_2175:
        /* <DEDUP_REMOVED lines=21> */
.L_x_2177:
        /* <DEDUP_REMOVED lines=27> */
.L_x_2180:
[----:B------:R-:W-:-:S11]  /*64a50*/  DADD R8, R20, R24 ;  /* 0x0000000014087229 */ /* 0x000fd60000000018 */
.L_x_2179:
[----:B------:R-:W-:Y:S05]  /*64a60*/  BSYNC.RECONVERGENT B1 ;  /* 0x0000000000017941 */ /* 0x000fea0003800200 */
.L_x_2178:
        /* <DEDUP_REMOVED lines=23> */
.L_x_2182:
[----:B------:R-:W-:Y:S05]  /*64be0*/  BSYNC.RECONVERGENT B6 ;  /* 0x0000000000067941 */ /* 0x000fea0003800200 */
.L_x_2181:
[----:B------:R-:W-:Y:S01]  /*64bf0*/  ISETP.NE.AND P0, PT, R46, R70, PT ;  /* 0x000000462e00720c */ /* 0x000fe20003f05270 */
[----:B------:R-:W-:-:S12]  /*64c00*/  DFMA R22, R6, R42, R22 ;  /* 0x0000002a0616722b */ /* 0x000fd80000000016 */
[----:B------:R-:W-:Y:S05]  /*64c10*/  @P0 BRA `(.L_x_2183) ;  /* 0xfffffff400940947 */ /* 0x000fea000383ffff */
[----:B------:R-:W-:Y:S05]  /*64c20*/  BSYNC.RECONVERGENT B5 ;  /* 0x0000000000057941 */ /* 0x000fea0003800200 */
.L_x_2171:
[----:B------:R-:W-:-:S07]  /*64c30*/  IMAD.MOV.U32 R7, RZ, RZ, R70 ;  /* 0x000000ffff077224 */ /* 0x000fce00078e0046 */
.L_x_2170:
        /* <DEDUP_REMOVED lines=24> */
.L_x_2184:
        /* <DEDUP_REMOVED lines=27> */
.L_x_2187:
[----:B------:R-:W-:-:S11]  /*64f70*/  DADD R8, R20, R24 ;  /* 0x0000000014087229 */ /* 0x000fd60000000018 */
.L_x_2186:
[----:B------:R-:W-:Y:S05]  /*64f80*/  BSYNC.RECONVERGENT B1 ;  /* 0x0000000000017941 */ /* 0x000fea0003800200 */
.L_x_2185:
        /* <DEDUP_REMOVED lines=24> */
.L_x_2189:
[----:B------:R-:W-:Y:S05]  /*65110*/  BSYNC.RECONVERGENT B5 ;  /* 0x0000000000057941 */ /* 0x000fea0003800200 */
.L_x_2188:
[----:B------:R-:W-:-:S11]  /*65120*/  DFMA R22, R6, R20, R22 ;  /* 0x000000140616722b */ /* 0x000fd60000000016 */
.L_x_2169:
[----:B------:R-:W0:Y:S02]  /*65130*/  LDC.64 R20, c[0x0][0x380] ;  /* 0x0000e000ff147b82 */ /* 0x000e240000000a00 */
[----:B0-----:R-:W-:Y:S01]  /*65140*/  DFMA R20, R20, 0.5, -R22 ;  /* 0x3fe000001414782b */ /* 0x001fe20000000816 */
[----:B------:R-:W-:Y:S10]  /*65150*/  BRA `(.L_x_2190) ;  /* 0x0000000c00f47947 */ /* 0x000ff40003800000 */
.L_x_2168:
        /* <DEDUP_REMOVED lines=12> */
.L_x_2205:
        /* <DEDUP_REMOVED lines=22> */
.L_x_2194:
        /* <DEDUP_REMOVED lines=43> */
.L_x_2196:
[----:B------:R-:W-:Y:S05]  /*65630*/  BSYNC.RECONVERGENT B1 ;  /* 0x0000000000017941 */ /* 0x000fea0003800200 */
.L_x_2195:
        /* <DEDUP_REMOVED lines=11> */
.L_x_2198:
[----:B------:R-:W-:Y:S05]  /*656f0*/  BSYNC.RECONVERGENT B6 ;  /* 0x0000000000067941 */ /* 0x000fea0003800200 */
.L_x_2197:
        /* <DEDUP_REMOVED lines=21> */
.L_x_2199:
        /* <DEDUP_REMOVED lines=27> */
.L_x_2202:
[----:B------:R-:W-:-:S11]  /*65a00*/  DADD R8, R20, R24 ;  /* 0x0000000014087229 */ /* 0x000fd60000000018 */
.L_x_2201:
[----:B------:R-:W-:Y:S05]  /*65a10*/  BSYNC.RECONVERGENT B1 ;  /* 0x0000000000017941 */ /* 0x000fea0003800200 */
.L_x_2200:
        /* <DEDUP_REMOVED lines=24> */
.L_x_2204:
[----:B------:R-:W-:Y:S05]  /*65ba0*/  BSYNC.RECONVERGENT B6 ;  /* 0x0000000000067941 */ /* 0x000fea0003800200 */
.L_x_2203:
[----:B------:R-:W-:Y:S01]  /*65bb0*/  ISETP.NE.AND P0, PT, R46, R70, PT ;  /* 0x000000462e00720c */ /* 0x000fe20003f05270 */
[----:B------:R-:W-:-:S12]  /*65bc0*/  DFMA R22, R6, R42, R22 ;  /* 0x0000002a0616722b */ /* 0x000fd80000000016 */
[----:B------:R-:W-:Y:S05]  /*65bd0*/  @P0 BRA `(.L_x_2205) ;  /* 0xfffffff400900947 */ /* 0x000fea000383ffff */
[----:B------:R-:W-:Y:S05]  /*65be0*/  BSYNC.RECONVERGENT B5 ;  /* 0x0000000000057941 */ /* 0x000fea0003800200 */
.L_x_2193:
[----:B------:R-:W-:-:S07]  /*65bf0*/  IMAD.MOV.U32 R7, RZ, RZ, R70 ;  /* 0x000000ffff077224 */ /* 0x000fce00078e0046 */
.L_x_2192:
        /* <DEDUP_REMOVED lines=24> */
.L_x_2206:
        /* <DEDUP_REMOVED lines=29> */
.L_x_2209:
[----:B------:R-:W-:-:S11]  /*65f50*/  DADD R8, R20, R24 ;  /* 0x0000000014087229 */ /* 0x000fd60000000018 */
.L_x_2208:
[----:B------:R-:W-:Y:S05]  /*65f60*/  BSYNC.RECONVERGENT B1 ;  /* 0x0000000000017941 */ /* 0x000fea0003800200 */
.L_x_2207:
        /* <DEDUP_REMOVED lines=24> */
.L_x_2211:
[----:B------:R-:W-:Y:S05]  /*660f0*/  BSYNC.RECONVERGENT B5 ;  /* 0x0000000000057941 */ /* 0x000fea0003800200 */
.L_x_2210:
[----:B------:R-:W-:-:S11]  /*66100*/  DFMA R22, R6, R20, R22 ;  /* 0x000000140616722b */ /* 0x000fd60000000016 */
.L_x_2191:
[----:B------:R-:W0:Y:S02]  /*66110*/  LDC.64 R20, c[0x0][0x380] ;  /* 0x0000e000ff147b82 */ /* 0x000e240000000a00 */
[----:B0-----:R-:W-:-:S11]  /*66120*/  DFMA R20, R20, 0.5, R22 ;  /* 0x3fe000001414782b */ /* 0x001fd60000000016 */
.L_x_2190:
[----:B------:R-:W-:Y:S05]  /*66130*/  BSYNC.RECONVERGENT B4 ;  /* 0x0000000000047941 */ /* 0x000fea0003800200 */
.L_x_2167:
        /* <DEDUP_REMOVED lines=13> */
.L_x_2213:
[----:B------:R-:W-:Y:S05]  /*66210*/  BSYNC.RECONVERGENT B1 ;  /* 0x0000000000017941 */ /* 0x000fea0003800200 */
.L_x_2212:
        /* <DEDUP_REMOVED lines=26> */
.L_x_2215:
[----:B------:R-:W-:Y:S05]  /*663c0*/  BSYNC.RECONVERGENT B4 ;  /* 0x0000000000047941 */ /* 0x000fea0003800200 */
.L_x_2214:
        /* <DEDUP_REMOVED lines=11> */
.L_x_2216:
        /* <DEDUP_REMOVED lines=15> */
.L_x_2218:
[----:B------:R-:W-:Y:S05]  /*66570*/  BSYNC.RECONVERGENT B1 ;  /* 0x0000000000017941 */ /* 0x000fea0003800200 */
.L_x_2217:
        /* <DEDUP_REMOVED lines=23> */
.L_x_2220:
[----:B------:R-:W-:Y:S05]  /*666f0*/  BSYNC.RECONVERGENT B4 ;  /* 0x0000000000047941 */ /* 0x000fea0003800200 */
.L_x_2219:
        /* <DEDUP_REMOVED lines=9> */
.L_x_2221:
        /* <DEDUP_REMOVED lines=20> */
.L_x_2223:
[----:B------:R-:W-:Y:S05]  /*668d0*/  BSYNC.RECONVERGENT B1 ;  /* 0x0000000000017941 */ /* 0x000fea0003800200 */
.L_x_2222:
        /* <DEDUP_REMOVED lines=10> */
.L_x_2225:
[----:B------:R-:W-:Y:S05]  /*66980*/  BSYNC.RECONVERGENT B1 ;  /* 0x0000000000017941 */ /* 0x000fea0003800200 */
.L_x_2224:
        /* <DEDUP_REMOVED lines=10> */
.L_x_2227:
[----:B------:R-:W-:Y:S05]  /*66a30*/  BSYNC.RECONVERGENT B1 ;  /* 0x0000000000017941 */ /* 0x000fea0003800200 */
.L_x_2226:
        /* <DEDUP_REMOVED lines=35> */
.L_x_2229:
[----:B------:R-:W-:Y:S05]  /*66c70*/  BSYNC.RECONVERGENT B4 ;  /* 0x0000000000047941 */ /* 0x000fea0003800200 */
.L_x_2228:
        /* <DEDUP_REMOVED lines=11> */
.L_x_2230:
        /* <DEDUP_REMOVED lines=15> */
.L_x_2232:
[----:B------:R-:W-:Y:S05]  /*66e20*/  BSYNC.RECONVERGENT B1 ;  /* 0x0000000000017941 */ /* 0x000fea0003800200 */
.L_x_2231:
        /* <DEDUP_REMOVED lines=24> */
.L_x_2234:
[----:B------:R-:W-:Y:S05]  /*66fb0*/  BSYNC.RECONVERGENT B4 ;  /* 0x0000000000047941 */ /* 0x000fea0003800200 */
.L_x_2233:
        /* <DEDUP_REMOVED lines=61> */
.L_x_2236:
[----:B------:R-:W-:Y:S05]  /*67390*/  BSYNC.RECONVERGENT B1 ;  /* 0x0000000000017941 */ /* 0x000fea0003800200 */
.L_x_2235:
        /* <DEDUP_REMOVED lines=15> */
.L_x_2253:
        /* <DEDUP_REMOVED lines=22> */
.L_x_2242:
        /* <DEDUP_REMOVED lines=43> */
.L_x_2244:
[----:B------:R-:W-:Y:S05]  /*678a0*/  BSYNC.RECONVERGENT B1 ;  /* 0x0000000000017941 */ /* 0x000fea0003800200 */
.L_x_2243:
        /* <DEDUP_REMOVED lines=11> */
.L_x_2246:
[----:B------:R-:W-:Y:S05]  /*67960*/  BSYNC.RECONVERGENT B6 ;  /* 0x0000000000067941 */ /* 0x000fea0003800200 */
.L_x_2245:
        /* <DEDUP_REMOVED lines=21> */
.L_x_2247:
        /* <DEDUP_REMOVED lines=27> */
.L_x_2250:
[----:B------:R-:W-:-:S11]  /*67c70*/  DADD R8, R20, R24 ;  /* 0x0000000014087229 */ /* 0x000fd60000000018 */
.L_x_2249:
[----:B------:R-:W-:Y:S05]  /*67c80*/  BSYNC.RECONVERGENT B1 ;  /* 0x0000000000017941 */ /* 0x000fea0003800200 */
.L_x_2248:
        /* <DEDUP_REMOVED lines=23> */
.L_x_2252:
[----:B------:R-:W-:Y:S05]  /*67e00*/  BSYNC.RECONVERGENT B6 ;  /* 0x0000000000067941 */ /* 0x000fea0003800200 */
.L_x_2251:
[----:B------:R-:W-:Y:S01]  /*67e10*/  ISETP.NE.AND P0, PT, R46, R70, PT ;  /* 0x000000462e00720c */ /* 0x000fe20003f05270 */
[----:B------:R-:W-:-:S12]  /*67e20*/  DFMA R22, R6, R42, R22 ;  /* 0x0000002a0616722b */ /* 0x000fd80000000016 */
[----:B------:R-:W-:Y:S05]  /*67e30*/  @P0 BRA `(.L_x_2253) ;  /* 0xfffffff400940947 */ /* 0x000fea000383ffff */
[----:B------:R-:W-:Y:S05]  /*67e40*/  BSYNC.RECONVERGENT B5 ;  /* 0x0000000000057941 */ /* 0x000fea0003800200 */
.L_x_2241:
[----:B------:R-:W-:-:S07]  /*67e50*/  IMAD.MOV.U32 R7, RZ, RZ, R70 ;  /* 0x000000ffff077224 */ /* 0x000fce00078e0046 */
.L_x_2240:
        /* <DEDUP_REMOVED lines=24> */
.L_x_2254:
        /* <DEDUP_REMOVED lines=27> */
.L_x_2257:
[----:B------:R-:W-:-:S11]  /*68190*/  DADD R8, R20, R24 ;  /* 0x0000000014087229 */ /* 0x000fd60000000018 */
.L_x_2256:
[----:B------:R-:W-:Y:S05]  /*681a0*/  BSYNC.RECONVERGENT B1 ;  /* 0x0000000000017941 */ /* 0x000fea0003800200 */
.L_x_2255:
        /* <DEDUP_REMOVED lines=24> */
.L_x_2259:
[----:B------:R-:W-:Y:S05]  /*68330*/  BSYNC.RECONVERGENT B5 ;  /* 0x0000000000057941 */ /* 0x000fea0003800200 */
.L_x_2258:
[----:B------:R-:W-:-:S11]  /*68340*/  DFMA R22, R6, R20, R22 ;  /* 0x000000140616722b */ /* 0x000fd60000000016 */
.L_x_2239:
[----:B------:R-:W0:Y:S02]  /*68350*/  LDC.64 R6, c[0x0][0x380] ;  /* 0x0000e000ff067b82 */ /* 0x000e240000000a00 */
[----:B0-----:R-:W-:Y:S01]  /*68360*/  DFMA R22, R6, 0.5, -R22 ;  /* 0x3fe000000616782b */ /* 0x001fe20000000816 */
[----:B------:R-:W-:Y:S10]  /*68370*/  BRA `(.L_x_2260) ;  /* 0x0000000c00f47947 */ /* 0x000ff40003800000 */
.L_x_2238:
        /* <DEDUP_REMOVED lines=12> */
.L_x_2275:
        /* <DEDUP_REMOVED lines=22> */
.L_x_2264:
        /* <DEDUP_REMOVED lines=43> */
.L_x_2266:
[----:B------:R-:W-:Y:S05]  /*68850*/  BSYNC.RECONVERGENT B1 ;  /* 0x0000000000017941 */ /* 0x000fea0003800200 */
.L_x_2265:
        /* <DEDUP_REMOVED lines=11> */
.L_x_2268:
[----:B------:R-:W-:Y:S05]  /*68910*/  BSYNC.RECONVERGENT B6 ;  /* 0x0000000000067941 */ /* 0x000fea0003800200 */
.L_x_2267:
        /* <DEDUP_REMOVED lines=21> */
.L_x_2269:
        /* <DEDUP_REMOVED lines=27> */
.L_x_2272:
[----:B------:R-:W-:-:S11]  /*68c20*/  DADD R8, R20, R24 ;  /* 0x0000000014087229 */ /* 0x000fd60000000018 */
.L_x_2271:
[----:B------:R-:W-:Y:S05]  /*68c30*/  BSYNC.RECONVERGENT B1 ;  /* 0x0000000000017941 */ /* 0x000fea0003800200 */
.L_x_2270:
        /* <DEDUP_REMOVED lines=24> */
.L_x_2274:
[----:B------:R-:W-:Y:S05]  /*68dc0*/  BSYNC.RECONVERGENT B6 ;  /* 0x0000000000067941 */ /* 0x000fea0003800200 */
.L_x_2273:
[----:B------:R-:W-:Y:S01]  /*68dd0*/  ISETP.NE.AND P0, PT, R46, R70, PT ;  /* 0x000000462e00720c */ /* 0x000fe20003f05270 */
[----:B------:R-:W-:-:S12]  /*68de0*/  DFMA R22, R6, R42, R22 ;  /* 0x0000002a0616722b */ /* 0x000fd80000000016 */
[----:B------:R-:W-:Y:S05]  /*68df0*/  @P0 BRA `(.L_x_2275) ;  /* 0xfffffff400900947 */ /* 0x000fea000383ffff */
[----:B------:R-:W-:Y:S05]  /*68e00*/  BSYNC.RECONVERGENT B5 ;  /* 0x0000000000057941 */ /* 0x000fea0003800200 */
.L_x_2263:
[----:B------:R-:W-:-:S07]  /*68e10*/  IMAD.MOV.U32 R7, RZ, RZ, R70 ;  /* 0x000000ffff077224 */ /* 0x000fce00078e0046 */
.L_x_2262:
        /* <DEDUP_REMOVED lines=24> */
.L_x_2276:
        /* <DEDUP_REMOVED lines=29> */
.L_x_2279:
[----:B------:R-:W-:-:S11]  /*69170*/  DADD R8, R20, R24 ;  /* 0x0000000014087229 */ /* 0x000fd60000000018 */
.L_x_2278:
[----:B------:R-:W-:Y:S05]  /*69180*/  BSYNC.RECONVERGENT B1 ;  /* 0x0000000000017941 */ /* 0x000fea0003800200 */
.L_x_2277:
        /* <DEDUP_REMOVED lines=24> */
.L_x_2281:
[----:B------:R-:W-:Y:S05]  /*69310*/  BSYNC.RECONVERGENT B5 ;  /* 0x0000000000057941 */ /* 0x000fea0003800200 */
.L_x_2280:
[----:B------:R-:W-:-:S11]  /*69320*/  DFMA R22, R6, R20, R22 ;  /* 0x000000140616722b */ /* 0x000fd60000000016 */
.L_x_2261:
[----:B------:R-:W0:Y:S02]  /*69330*/  LDC.64 R6, c[0x0][0x380] ;  /* 0x0000e000ff067b82 */ /* 0x000e240000000a00 */
[----:B0-----:R-:W-:-:S11]  /*69340*/  DFMA R22, R6, 0.5, R22 ;  /* 0x3fe000000616782b */ /* 0x001fd60000000016 */
.L_x_2260:
[----:B------:R-:W-:Y:S05]  /*69350*/  BSYNC.RECONVERGENT B4 ;  /* 0x0000000000047941 */ /* 0x000fea0003800200 */
.L_x_2237:
        /* <DEDUP_REMOVED lines=13> */
.L_x_2283:
[----:B------:R-:W-:Y:S05]  /*69430*/  BSYNC.RECONVERGENT B1 ;  /* 0x0000000000017941 */ /* 0x000fea0003800200 */
.L_x_2282:
        /* <DEDUP_REMOVED lines=26> */
.L_x_2285:
[----:B------:R-:W-:Y:S05]  /*695e0*/  BSYNC.RECONVERGENT B4 ;  /* 0x0000000000047941 */ /* 0x000fea0003800200 */
.L_x_2284:
        /* <DEDUP_REMOVED lines=25> */
.L_x_2287:
[----:B------:R-:W-:Y:S05]  /*69780*/  BSYNC.RECONVERGENT B4 ;  /* 0x0000000000047941 */ /* 0x000fea0003800200 */
.L_x_2286:
        /* <DEDUP_REMOVED lines=8> */
.L_x_2288:
        /* <DEDUP_REMOVED lines=24> */
.L_x_2290:
[----:B------:R-:W-:Y:S05]  /*69990*/  BSYNC.RECONVERGENT B1 ;  /* 0x0000000000017941 */ /* 0x000fea0003800200 */
.L_x_2289:
        /* <DEDUP_REMOVED lines=15> */
.L_x_2292:
[----:B------:R-:W-:Y:S05]  /*69a90*/  BSYNC.RECONVERGENT B4 ;  /* 0x0000000000047941 */ /* 0x000fea0003800200 */
.L_x_2291:
        /* <DEDUP_REMOVED lines=9> */
.L_x_2293:
        /* <DEDUP_REMOVED lines=24> */
.L_x_2295:
[----:B------:R-:W-:Y:S05]  /*69cb0*/  BSYNC.RECONVERGENT B1 ;  /* 0x0000000000017941 */ /* 0x000fea0003800200 */
.L_x_2294:
        /* <DEDUP_REMOVED lines=10> */
.L_x_2297:
[----:B------:R-:W-:Y:S05]  /*69d60*/  BSYNC.RECONVERGENT B1 ;  /* 0x0000000000017941 */ /* 0x000fea0003800200 */
.L_x_2296:
        /* <DEDUP_REMOVED lines=12> */
.L_x_2298:
        /* <DEDUP_REMOVED lines=15> */
.L_x_2300:
[----:B------:R-:W-:Y:S05]  /*69f20*/  BSYNC.RECONVERGENT B1 ;  /* 0x0000000000017941 */ /* 0x000fea0003800200 */
.L_x_2299:
        /* <DEDUP_REMOVED lines=24> */
.L_x_2302:
[----:B------:R-:W-:Y:S05]  /*6a0b0*/  BSYNC.RECONVERGENT B4 ;  /* 0x0000000000047941 */ /* 0x000fea0003800200 */
.L_x_2301:
        /* <DEDUP_REMOVED lines=10> */
.L_x_2304:
[----:B------:R-:W-:Y:S05]  /*6a160*/  BSYNC.RECONVERGENT B1 ;  /* 0x0000000000017941 */ /* 0x000fea0003800200 */
.L_x_2303:
        /* <DEDUP_REMOVED lines=8> */
.L_x_2306:
[----:B------:R-:W-:Y:S05]  /*6a1f0*/  BSYNC.RECONVERGENT B1 ;  /* 0x0000000000017941 */ /* 0x000fea0003800200 */
.L_x_2305:
        /* <DEDUP_REMOVED lines=8> */
.L_x_2308:
[----:B------:R-:W-:Y:S05]  /*6a280*/  BSYNC.RECONVERGENT B1 ;  /* 0x0000000000017941 */ /* 0x000fea0003800200 */
.L_x_2307:
        /* <DEDUP_REMOVED lines=38> */
.L_x_2310:
[----:B------:R-:W-:Y:S05]  /*6a4f0*/  BSYNC.RECONVERGENT B4 ;  /* 0x0000000000047941 */ /* 0x000fea0003800200 */
.L_x_2309:
        /* <DEDUP_REMOVED lines=11> */
.L_x_2311:
        /* <DEDUP_REMOVED lines=15> */
.L_x_2313:
[----:B------:R-:W-:Y:S05]  /*6a6a0*/  BSYNC.RECONVERGENT B1 ;  /* 0x0000000000017941 */ /* 0x000fea0003800200 */
.L_x_2312:
        /* <DEDUP_REMOVED lines=24> */
.L_x_2315:
[----:B------:R-:W-:Y:S05]  /*6a830*/  BSYNC.RECONVERGENT B4 ;  /* 0x0000000000047941 */ /* 0x000fea0003800200 */
.L_x_2314:
[----:B------:R-:W-:Y:S01]  /*6a840*/  IMAD.MOV.U32 R22, RZ, RZ, 0x652b82fe ;  /* 0x652b82feff167424 */ /* 0x000fe200078e00ff */
[----:B------:R-:W-:Y:S01]  /*6a850*/  UMOV UR4, 0xfefa39ef ;  /* 0xfefa39ef00047882 */ /* 0x000fe20000000000 */
[----:B------:R-:W-:Y:S01]  /*6a860*/  IMAD.MOV.U32 R23, RZ, RZ, 0x3ff71547 ;  /* 0x3ff71547ff177424 */ /* 0x000fe200078e00ff */
[----:B------:R-:W-:Y:S01]  /*6a870*/  UMOV UR5, 0x3fe62e42 ;  /* 0x3fe62e4200057882 */ /* 0x000fe20000000000 */
[----:B------:R-:W-:Y:S01]  /*6a880*/  FSETP.GEU.AND P0, PT, |R7|, 4.1917929649353027344, PT ;  /* 0x4086232b0700780b */ /* 0x000fe20003f0e200 */
[----:B------:R-:W-:Y:S01]  /*6a890*/  BSSY.RECONVERGENT B1, `(.L_x_2316) ;  /* 0x0000038000017945 */ /* 0x000fe20003800200 */
[----:B------:R-:W-:Y:S02]  /*6a8a0*/  DFMA R10, R88, 0.09375, R78 ;  /* 0x3fb80000580a782b */ /* 0x000fe4000000004e */
[----:B------:R-:W-:Y:S02]  /*6a8b0*/  DFMA R22, R6, R22, 6.75539944105574400000e+15 ;  /* 0x433800000616742b */ /* 0x000fe40000000016 */
[----:B------:R-:W-:-:S06]  /*6a8c0*/  DFMA R20, R84, 0.09375, R74 ;  /* 0x3fb800005414782b */ /* 0x000fcc000000004a */
        /* <DEDUP_REMOVED lines=52> */
.L_x_2317:
[----:B------:R-:W-:Y:S05]  /*6ac10*/  BSYNC.RECONVERGENT B1 ;  /* 0x0000000000017941 */ /* 0x000fea0003800200 */
.L_x_2316:
[----:B------:R-:W-:Y:S01]  /*6ac20*/  UMOV UR6, 0x9189614c ;  /* 0x9189614c00067882 */ /* 0x000fe20000000000 */
[----:B------:R-:W-:Y:S01]  /*6ac30*/  UMOV UR7, 0x3fec23e3 ;  /* 0x3fec23e300077882 */ /* 0x000fe20000000000 */
[----:B------:R-:W-:Y:S01]  /*6ac40*/  DMUL R64, R64, R2 ;  /* 0x0000000240407228 */ /* 0x000fe20000000000 */
[----:B------:R-:W-:Y:S01]  /*6ac50*/  UMOV UR8, 0xa108bd3c ;  /* 0xa108bd3c00087882 */ /* 0x000fe20000000000 */
[----:B------:R-:W-:Y:S01]  /*6ac60*/  DFMA R6, R96, UR6, R58 ;  /* 0x0000000660067c2b */ /* 0x000fe2000800003a */
[----:B------:R-:W-:Y:S01]  /*6ac70*/  UMOV UR9, 0x400a37b2 ;  /* 0x400a37b200097882 */ /* 0x000fe20000000000 */
[----:B------:R-:W-:Y:S01]  /*6ac80*/  DFMA R98, R98, UR6, R72 ;  /* 0x0000000662627c2b */ /* 0x000fe20008000048 */
[----:B------:R-:W-:Y:S01]  /*6ac90*/  UMOV UR4, 0x7bc71f63 ;  /* 0x7bc71f6300047882 */ /* 0x000fe20000000000 */
[----:B------:R-:W-:Y:S01]  /*6aca0*/  DFMA R2, R100, UR6, R86 ;  /* 0x0000000664027c2b */ /* 0x000fe20008000056 */
[----:B------:R-:W-:Y:S01]  /*6acb0*/  UMOV UR6, 0x9d89d89e ;  /* 0x9d89d89e00067882 */ /* 0x000fe20000000000 */
[----:B------:R-:W-:Y:S01]  /*6acc0*/  UMOV UR7, 0x3fed89d8 ;  /* 0x3fed89d800077882 */ /* 0x000fe20000000000 */
[----:B------:R-:W-:Y:S01]  /*6acd0*/  DFMA R10, R116, 0.28125, R10 ;  /* 0x3fd20000740a782b */ /* 0x000fe2000000000a */
[----:B------:R-:W-:Y:S01]  /*6ace0*/  UMOV UR5, 0x3fd87db9 ;  /* 0x3fd87db900057882 */ /* 0x000fe20000000000 */
[----:B------:R-:W-:Y:S01]  /*6acf0*/  DFMA R68, R18, UR6, R16 ;  /* 0x0000000612447c2b */ /* 0x000fe20008000010 */
[----:B------:R-:W-:Y:S01]  /*6ad00*/  BSSY.RECONVERGENT B4, `(.L_x_2318) ;  /* 0x0000214000047945 */ /* 0x000fe20003800200 */
[----:B------:R-:W-:-:S02]  /*6ad10*/  DFMA R20, R120, 0.28125, R20 ;  /* 0x3fd200007814782b */ /* 0x000fc40000000014 */
[----:B------:R-:W-:Y:S02]  /*6ad20*/  DFMA R6, R104, -UR8, R6 ;  /* 0x8000000868067c2b */ /* 0x000fe40008000006 */
[----:B------:R-:W-:Y:S02]  /*6ad30*/  DMUL R64, R64, -UR4 ;  /* 0x8000000440407c28 */ /* 0x000fe40008000000 */
[----:B------:R-:W-:Y:S02]  /*6ad40*/  DSETP.GEU.AND P0, PT, R68, R26, PT ;  /* 0x0000001a4400722a */ /* 0x000fe40003f0e000 */
[----:B------:R-:W-:Y:S02]  /*6ad50*/  DFMA R98, R102, -UR8, R98 ;  /* 0x8000000866627c2b */ /* 0x000fe40008000062 */
[C---:B------:R-:W-:Y:S02]  /*6ad60*/  DMUL R108, R18.reuse, R108 ;  /* 0x0000006c126c7228 */ /* 0x040fe40000000000 */
[----:B------:R-:W-:-:S02]  /*6ad70*/  DMUL R112, R18, R10 ;  /* 0x0000000a12707228 */ /* 0x000fc40000000000 */
[----:B------:R-:W-:Y:S02]  /*6ad80*/  DMUL R104, R18, R20 ;  /* 0x0000001412687228 */ /* 0x000fe40000000000 */
[----:B------:R-:W-:Y:S02]  /*6ad90*/  DFMA R2, R114, -UR8, R2 ;  /* 0x8000000872027c2b */ /* 0x000fe40008000002 */
[----:B------:R-:W-:Y:S02]  /*6ada0*/  DMUL R110, R110, -UR4 ;  /* 0x800000046e6e7c28 */ /* 0x000fe40008000000 */
[----:B------:R-:W-:Y:S01]  /*6adb0*/  DMUL R106, R106, -UR4 ;  /* 0x800000046a6a7c28 */ /* 0x000fe20008000000 */
[----:B------:R-:W-:Y:S01]  /*6adc0*/  UMOV UR4, 0xe408db10 ;  /* 0xe408db1000047882 */ /* 0x000fe20000000000 */
[----:B------:R-:W-:Y:S01]  /*6add0*/  UMOV UR5, 0x400a912f ;  /* 0x400a912f00057882 */ /* 0x000fe20000000000 */
[----:B------:R-:W-:Y:S02]  /*6ade0*/  DMUL R102, R18, R64 ;  /* 0x0000004012667228 */ /* 0x000fe40000000000 */
[----:B------:R-:W-:-:S02]  /*6adf0*/  DFMA R48, R108, UR4, R6 ;  /* 0x000000046c307c2b */ /* 0x000fc40008000006 */
[----:B------:R-:W-:Y:S02]  /*6ae00*/  DFMA R80, R112, UR4, R2 ;  /* 0x0000000470507c2b */ /* 0x000fe40008000002 */
[----:B------:R-:W-:Y:S02]  /*6ae10*/  DFMA R64, R104, UR4, R98 ;  /* 0x0000000468407c2b */ /* 0x000fe40008000062 */
        /* <DEDUP_REMOVED lines=15> */
.L_x_2334:
        /* <DEDUP_REMOVED lines=22> */
.L_x_2323:
        /* <DEDUP_REMOVED lines=43> */
.L_x_2325:
[----:B------:R-:W-:Y:S05]  /*6b320*/  BSYNC.RECONVERGENT B1 ;  /* 0x0000000000017941 */ /* 0x000fea0003800200 */
.L_x_2324:
        /* <DEDUP_REMOVED lines=11> */
.L_x_2327:
[----:B------:R-:W-:Y:S05]  /*6b3e0*/  BSYNC.RECONVERGENT B6 ;  /* 0x0000000000067941 */ /* 0x000fea0003800200 */
.L_x_2326:
        /* <DEDUP_REMOVED lines=21> */
.L_x_2328:
        /* <DEDUP_REMOVED lines=27> */
.L_x_2331:
[----:B------:R-:W-:-:S11]  /*6b6f0*/  DADD R8, R20, R2 ;  /* 0x0000000014087229 */ /* 0x000fd60000000002 */
.L_x_2330:
[----:B------:R-:W-:Y:S05]  /*6b700*/  BSYNC.RECONVERGENT B1 ;  /* 0x0000000000017941 */ /* 0x000fea0003800200 */
.L_x_2329:
        /* <DEDUP_REMOVED lines=24> */
.L_x_2333:
[----:B------:R-:W-:Y:S05]  /*6b890*/  BSYNC.RECONVERGENT B6 ;  /* 0x0000000000067941 */ /* 0x000fea0003800200 */
.L_x_2332:
[----:B------:R-:W-:Y:S01]  /*6b8a0*/  ISETP.NE.AND P0, PT, R24, R70, PT ;  /* 0x000000461800720c */ /* 0x000fe20003f05270 */
[----:B------:R-:W-:-:S12]  /*6b8b0*/  DFMA R22, R6, R42, R22 ;  /* 0x0000002a0616722b */ /* 0x000fd80000000016 */
[----:B------:R-:W-:Y:S05]  /*6b8c0*/  @P0 BRA `(.L_x_2334) ;  /* 0xfffffff400900947 */ /* 0x000fea000383ffff */
[----:B------:R-:W-:Y:S05]  /*6b8d0*/  BSYNC.RECONVERGENT B5 ;  /* 0x0000000000057941 */ /* 0x000fea0003800200 */
.L_x_2322:
[----:B------:R-:W-:-:S07]  /*6b8e0*/  IMAD.MOV.U32 R3, RZ, RZ, R70 ;  /* 0x000000ffff037224 */ /* 0x000fce00078e0046 */
.L_x_2321:
        /* <DEDUP_REMOVED lines=24> */
.L_x_2335:
        /* <DEDUP_REMOVED lines=29> */
.L_x_2338:
[----:B------:R-:W-:-:S11]  /*6bc40*/  DADD R8, R20, R2 ;  /* 0x0000000014087229 */ /* 0x000fd60000000002 */
.L_x_2337:
[----:B------:R-:W-:Y:S05]  /*6bc50*/  BSYNC.RECONVERGENT B1 ;  /* 0x0000000000017941 */ /* 0x000fea0003800200 */
.L_x_2336:
        /* <DEDUP_REMOVED lines=24> */
.L_x_2340:
[----:B------:R-:W-:Y:S05]  /*6bde0*/  BSYNC.RECONVERGENT B5 ;  /* 0x0000000000057941 */ /* 0x000fea0003800200 */
.L_x_2339:
[----:B------:R-:W-:-:S11]  /*6bdf0*/  DFMA R22, R6, R20, R22 ;  /* 0x000000140616722b */ /* 0x000fd60000000016 */
.L_x_2320:
[----:B------:R-:W0:Y:S02]  /*6be00*/  LDC.64 R20, c[0x0][0x380] ;  /* 0x0000e000ff147b82 */ /* 0x000e240000000a00 */
[----:B0-----:R-:W-:Y:S01]  /*6be10*/  DFMA R20, R20, 0.5, -R22 ;  /* 0x3fe000001414782b */ /* 0x001fe20000000816 */
[----:B------:R-:W-:Y:S10]  /*6be20*/  BRA `(.L_x_2341) ;  /* 0x0000001000047947 */ /* 0x000ff40003800000 */
.L_x_2319:
        /* <DEDUP_REMOVED lines=12> */
.L_x_2356:
        /* <DEDUP_REMOVED lines=22> */
.L_x_2345:
        /* <DEDUP_REMOVED lines=45> */
.L_x_2347:
[----:B------:R-:W-:Y:S05]  /*6c320*/  BSYNC.RECONVERGENT B1 ;  /* 0x0000000000017941 */ /* 0x000fea0003800200 */
.L_x_2346:
        /* <DEDUP_REMOVED lines=11> */
.L_x_2349:
[----:B------:R-:W-:Y:S05]  /*6c3e0*/  BSYNC.RECONVERGENT B6 ;  /* 0x0000000000067941 */ /* 0x000fea0003800200 */
.L_x_2348:
        /* <DEDUP_REMOVED lines=21> */
.L_x_2350:
        /* <DEDUP_REMOVED lines=29> */
.L_x_2353:
[----:B------:R-:W-:-:S11]  /*6c710*/  DADD R8, R20, R2 ;  /* 0x0000000014087229 */ /* 0x000fd60000000002 */
.L_x_2352:
[----:B------:R-:W-:Y:S05]  /*6c720*/  BSYNC.RECONVERGENT B1 ;  /* 0x0000000000017941 */ /* 0x000fea0003800200 */
.L_x_2351:
        /* <DEDUP_REMOVED lines=24> */
.L_x_2355:
[----:B------:R-:W-:Y:S05]  /*6c8b0*/  BSYNC.RECONVERGENT B6 ;  /* 0x0000000000067941 */ /* 0x000fea0003800200 */
.L_x_2354:
[----:B------:R-:W-:Y:S01]  /*6c8c0*/  ISETP.NE.AND P0, PT, R24, R70, PT ;  /* 0x000000461800720c */ /* 0x000fe20003f05270 */
[----:B------:R-:W-:-:S12]  /*6c8d0*/  DFMA R22, R6, R42, R22 ;  /* 0x0000002a0616722b */ /* 0x000fd80000000016 */
[----:B------:R-:W-:Y:S05]  /*6c8e0*/  @P0 BRA `(.L_x_2356) ;  /* 0xfffffff400800947 */ /* 0x000fea000383ffff */
[----:B------:R-:W-:Y:S05]  /*6c8f0*/  BSYNC.RECONVERGENT B5 ;  /* 0x0000000000057941 */ /* 0x000fea0003800200 */
.L_x_2344:
[----:B------:R-:W-:-:S07]  /*6c900*/  IMAD.MOV.U32 R3, RZ, RZ, R70 ;  /* 0x000000ffff037224 */ /* 0x000fce00078e0046 */
.L_x_2343:
        /* <DEDUP_REMOVED lines=24> */
.L_x_2357:
        /* <DEDUP_REMOVED lines=29> */
.L_x_2360:
[----:B------:R-:W-:-:S11]  /*6cc60*/  DADD R8, R20, R2 ;  /* 0x0000000014087229 */ /* 0x000fd60000000002 */
.L_x_2359:
[----:B------:R-:W-:Y:S05]  /*6cc70*/  BSYNC.RECONVERGENT B1 ;  /* 0x0000000000017941 */ /* 0x000fea0003800200 */
.L_x_2358:
        /* <DEDUP_REMOVED lines=24> */
.L_x_2362:
[----:B------:R-:W-:Y:S05]  /*6ce00*/  BSYNC.RECONVERGENT B5 ;  /* 0x0000000000057941 */ /* 0x000fea0003800200 */
.L_x_2361:
[----:B------:R-:W-:-:S11]  /*6ce10*/  DFMA R22, R6, R20, R22 ;  /* 0x000000140616722b */ /* 0x000fd60000000016 */
.L_x_2342:
[----:B------:R-:W0:Y:S02]  /*6ce20*/  LDC.64 R20, c[0x0][0x380] ;  /* 0x0000e000ff147b82 */ /* 0x000e240000000a00 */
[----:B0-----:R-:W-:-:S11]  /*6ce30*/  DFMA R20, R20, 0.5, R22 ;  /* 0x3fe000001414782b */ /* 0x001fd60000000016 */
.L_x_2341:
[----:B------:R-:W-:Y:S05]  /*6ce40*/  BSYNC.RECONVERGENT B4 ;  /* 0x0000000000047941 */ /* 0x000fea0003800200 */
.L_x_2318:
        /* <DEDUP_REMOVED lines=26> */
.L_x_2364:
[----:B------:R-:W-:Y:S05]  /*6cff0*/  BSYNC.RECONVERGENT B4 ;  /* 0x0000000000047941 */ /* 0x000fea0003800200 */
.L_x_2363:
        /* <DEDUP_REMOVED lines=8> */
.L_x_2365:
        /* <DEDUP_REMOVED lines=18> */
.L_x_2367:
[----:B------:R-:W-:Y:S05]  /*6d1a0*/  BSYNC.RECONVERGENT B1 ;  /* 0x0000000000017941 */ /* 0x000fea0003800200 */
.L_x_2366:
        /* <DEDUP_REMOVED lines=25> */
.L_x_2369:
[----:B------:R-:W-:Y:S05]  /*6d340*/  BSYNC.RECONVERGENT B4 ;  /* 0x0000000000047941 */ /* 0x000fea0003800200 */
.L_x_2368:
        /* <DEDUP_REMOVED lines=11> */
.L_x_2370:
        /* <DEDUP_REMOVED lines=15> */
.L_x_2372:
[----:B------:R-:W-:Y:S05]  /*6d4f0*/  BSYNC.RECONVERGENT B1 ;  /* 0x0000000000017941 */ /* 0x000fea0003800200 */
.L_x_2371:
        /* <DEDUP_REMOVED lines=23> */
.L_x_2374:
[----:B------:R-:W-:Y:S05]  /*6d670*/  BSYNC.RECONVERGENT B4 ;  /* 0x0000000000047941 */ /* 0x000fea0003800200 */
.L_x_2373:
        /* <DEDUP_REMOVED lines=9> */
.L_x_2375:
        /* <DEDUP_REMOVED lines=18> */
.L_x_2377:
[----:B------:R-:W-:Y:S05]  /*6d830*/  BSYNC.RECONVERGENT B1 ;  /* 0x0000000000017941 */ /* 0x000fea0003800200 */
.L_x_2376:
        /* <DEDUP_REMOVED lines=8> */
.L_x_2378:
        /* <DEDUP_REMOVED lines=21> */
.L_x_2380:
[----:B------:R-:W-:Y:S05]  /*6da10*/  BSYNC.RECONVERGENT B1 ;  /* 0x0000000000017941 */ /* 0x000fea0003800200 */
.L_x_2379:
        /* <DEDUP_REMOVED lines=10> */
.L_x_2382:
[----:B------:R-:W-:Y:S05]  /*6dac0*/  BSYNC.RECONVERGENT B1 ;  /* 0x0000000000017941 */ /* 0x000fea0003800200 */
.L_x_2381:
        /* <DEDUP_REMOVED lines=32> */
.L_x_2384:
[----:B------:R-:W-:Y:S05]  /*6dcd0*/  BSYNC.RECONVERGENT B4 ;  /* 0x0000000000047941 */ /* 0x000fea0003800200 */
.L_x_2383:
        /* <DEDUP_REMOVED lines=11> */
.L_x_2385:
        /* <DEDUP_REMOVED lines=15> */
.L_x_2387:
[----:B------:R-:W-:Y:S05]  /*6de80*/  BSYNC.RECONVERGENT B1 ;  /* 0x0000000000017941 */ /* 0x000fea0003800200 */
.L_x_2386:
        /* <DEDUP_REMOVED lines=24> */
.L_x_2389:
[----:B------:R-:W-:Y:S05]  /*6e010*/  BSYNC.RECONVERGENT B4 ;  /* 0x0000000000047941 */ /* 0x000fea0003800200 */
.L_x_2388:
        /* <DEDUP_REMOVED lines=61> */
.L_x_2391:
[----:B------:R-:W-:Y:S05]  /*6e3f0*/  BSYNC.RECONVERGENT B1 ;  /* 0x0000000000017941 */ /* 0x000fea0003800200 */
.L_x_2390:
        /* <DEDUP_REMOVED lines=15> */
.L_x_2408:
        /* <DEDUP_REMOVED lines=22> */
.L_x_2397:
        /* <DEDUP_REMOVED lines=43> */
.L_x_2399:
[----:B------:R-:W-:Y:S05]  /*6e900*/  BSYNC.RECONVERGENT B1 ;  /* 0x0000000000017941 */ /* 0x000fea0003800200 */
.L_x_2398:
        /* <DEDUP_REMOVED lines=11> */
.L_x_2401:
[----:B------:R-:W-:Y:S05]  /*6e9c0*/  BSYNC.RECONVERGENT B6 ;  /* 0x0000000000067941 */ /* 0x000fea0003800200 */
.L_x_2400:
        /* <DEDUP_REMOVED lines=21> */
.L_x_2402:
        /* <DEDUP_REMOVED lines=27> */
.L_x_2405:
[----:B------:R-:W-:-:S11]  /*6ecd0*/  DADD R8, R20, R24 ;  /* 0x0000000014087229 */ /* 0x000fd60000000018 */
.L_x_2404:
[----:B------:R-:W-:Y:S05]  /*6ece0*/  BSYNC.RECONVERGENT B1 ;  /* 0x0000000000017941 */ /* 0x000fea0003800200 */
.L_x_2403:
        /* <DEDUP_REMOVED lines=23> */
.L_x_2407:
[----:B------:R-:W-:Y:S05]  /*6ee60*/  BSYNC.RECONVERGENT B6 ;  /* 0x0000000000067941 */ /* 0x000fea0003800200 */
.L_x_2406:
[----:B------:R-:W-:Y:S01]  /*6ee70*/  ISETP.NE.AND P0, PT, R46, R70, PT ;  /* 0x000000462e00720c */ /* 0x000fe20003f05270 */
[----:B------:R-:W-:-:S12]  /*6ee80*/  DFMA R22, R6, R42, R22 ;  /* 0x0000002a0616722b */ /* 0x000fd80000000016 */
[----:B------:R-:W-:Y:S05]  /*6ee90*/  @P0 BRA `(.L_x_2408) ;  /* 0xfffffff400940947 */ /* 0x000fea000383ffff */
[----:B------:R-:W-:Y:S05]  /*6eea0*/  BSYNC.RECONVERGENT B5 ;  /* 0x0000000000057941 */ /* 0x000fea0003800200 */
.L_x_2396:
[----:B------:R-:W-:-:S07]  /*6eeb0*/  IMAD.MOV.U32 R7, RZ, RZ, R70 ;  /* 0x000000ffff077224 */ /* 0x000fce00078e0046 */
.L_x_2395:
[----:B------:R-:W0:Y:S02]  /*6eec0*/  LDCU UR4, c[0x0][0x3a4] ;  /* 0x00007480ff0477ac */ /* 0x000e240008000800 */
[----:B0-----:R-:W-:-:S04]  /*6eed0*/  ULOP3.LUT UR4, UR4, 0x1, URZ, 0xc0, !UPT ;  /* 0x0000000104047892 */ /* 0x001fc8000f8ec0ff */
[----:B------:R-:W-:-:S09]  /*6eee0*/  UISETP.NE.U32.AND UP0, UPT, UR4, 0x1, UPT ;  /* 0x000000010400788c */ /* 0x000fd2000bf05070 */
[----:B------:R-:W-:Y:S05]  /*6eef0*/  BRA.U UP0, `(.L_x_2394) ;  /* 0x0000000500347547 */ /* 0x000fea000b800000 */
        /* <DEDUP_REMOVED lines=22> */
.L_x_2409:
        /* <DEDUP_REMOVED lines=27> */
.L_x_2412:
[----:B------:R-:W-:-:S11]  /*6f210*/  DADD R8, R20, R24 ;  /* 0x0000000014087229 */ /* 0x000fd60000000018 */
.L_x_2411:
[----:B------:R-:W-:Y:S05]  /*6f220*/  BSYNC.RECONVERGENT B1 ;  /* 0x0000000000017941 */ /* 0x000fea0003800200 */
.L_x_2410:
        /* <DEDUP_REMOVED lines=24> */
.L_x_2414:
[----:B------:R-:W-:Y:S05]  /*6f3b0*/  BSYNC.RECONVERGENT B5 ;  /* 0x0000000000057941 */ /* 0x000fea0003800200 */
.L_x_2413:
[----:B------:R-:W-:-:S11]  /*6f3c0*/  DFMA R22, R6, R20, R22 ;  /* 0x000000140616722b */ /* 0x000fd60000000016 */
.L_x_2394:
[----:B------:R-:W0:Y:S02]  /*6f3d0*/  LDC.64 R20, c[0x0][0x380] ;  /* 0x0000e000ff147b82 */ /* 0x000e240000000a00 */
[----:B0-----:R-:W-:Y:S01]  /*6f3e0*/  DFMA R20, R20, 0.5, -R22 ;  /* 0x3fe000001414782b */ /* 0x001fe20000000816 */
[----:B------:R-:W-:Y:S10]  /*6f3f0*/  BRA `(.L_x_2415) ;  /* 0x0000000c00f07947 */ /* 0x000ff40003800000 */
.L_x_2393:
        /* <DEDUP_REMOVED lines=12> */
.L_x_2430:
        /* <DEDUP_REMOVED lines=22> */
.L_x_2419:
        /* <DEDUP_REMOVED lines=43> */
.L_x_2421:
[----:B------:R-:W-:Y:S05]  /*6f8d0*/  BSYNC.RECONVERGENT B1 ;  /* 0x0000000000017941 */ /* 0x000fea0003800200 */
.L_x_2420:
        /* <DEDUP_REMOVED lines=11> */
.L_x_2423:
[----:B------:R-:W-:Y:S05]  /*6f990*/  BSYNC.RECONVERGENT B6 ;  /* 0x0000000000067941 */ /* 0x000fea0003800200 */
.L_x_2422:
        /* <DEDUP_REMOVED lines=21> */
.L_x_2424:
        /* <DEDUP_REMOVED lines=27> */
.L_x_2427:
[----:B------:R-:W-:-:S11]  /*6fca0*/  DADD R8, R20, R24 ;  /* 0x0000000014087229 */ /* 0x000fd60000000018 */
.L_x_2426:
[----:B------:R-:W-:Y:S05]  /*6fcb0*/  BSYNC.RECONVERGENT B1 ;  /* 0x0000000000017941 */ /* 0x000fea0003800200 */
.L_x_2425:
        /* <DEDUP_REMOVED lines=23> */
.L_x_2429:
[----:B------:R-:W-:Y:S05]  /*6fe30*/  BSYNC.RECONVERGENT B6 ;  /* 0x0000000000067941 */ /* 0x000fea0003800200 */
.L_x_2428:
[----:B------:R-:W-:Y:S01]  /*6fe40*/  ISETP.NE.AND P0, PT, R46, R70, PT ;  /* 0x000000462e00720c */ /* 0x000fe20003f05270 */
[----:B------:R-:W-:-:S12]  /*6fe50*/  DFMA R22, R6, R42, R22 ;  /* 0x0000002a0616722b */ /* 0x000fd80000000016 */
[----:B------:R-:W-:Y:S05]  /*6fe60*/  @P0 BRA `(.L_x_2430) ;  /* 0xfffffff400940947 */ /* 0x000fea000383ffff */
[----:B------:R-:W-:Y:S05]  /*6fe70*/  BSYNC.RECONVERGENT B5 ;  /* 0x0000000000057941 */ /* 0x000fea0003800200 */
.L_x_2418:
[----:B------:R-:W-:-:S07]  /*6fe80*/  IMAD.MOV.U32 R7, RZ, RZ, R70 ;  /* 0x000000ffff077224 */ /* 0x000fce00078e0046 */
.L_x_2417:
        /* <DEDUP_REMOVED lines=26> */
.L_x_2431:
        /* <DEDUP_REMOVED lines=27> */
.L_x_2434:
[----:B------:R-:W-:-:S11]  /*701e0*/  DADD R8, R20, R24 ;  /* 0x0000000014087229 */ /* 0x000fd60000000018 */
.L_x_2433:
[----:B------:R-:W-:Y:S05]  /*701f0*/  BSYNC.RECONVERGENT B1 ;  /* 0x0000000000017941 */ /* 0x000fea0003800200 */
.L_x_2432:
        /* <DEDUP_REMOVED lines=24> */
.L_x_2436:
[----:B------:R-:W-:Y:S05]  /*70380*/  BSYNC.RECONVERGENT B5 ;  /* 0x0000000000057941 */ /* 0x000fea0003800200 */
.L_x_2435:
[----:B------:R-:W-:-:S11]  /*70390*/  DFMA R22, R6, R20, R22 ;  /* 0x000000140616722b */ /* 0x000fd60000000016 */
.L_x_2416:
[----:B------:R-:W0:Y:S02]  /*703a0*/  LDC.64 R20, c[0x0][0x380] ;  /* 0x0000e000ff147b82 */ /* 0x000e240000000a00 */
[----:B0-----:R-:W-:-:S11]  /*703b0*/  DFMA R20, R20, 0.5, R22 ;  /* 0x3fe000001414782b */ /* 0x001fd60000000016 */
.L_x_2415:
[----:B------:R-:W-:Y:S05]  /*703c0*/  BSYNC.RECONVERGENT B4 ;  /* 0x0000000000047941 */ /* 0x000fea0003800200 */
.L_x_2392:
        /* <DEDUP_REMOVED lines=13> */
.L_x_2438:
[----:B------:R-:W-:Y:S05]  /*704a0*/  BSYNC.RECONVERGENT B1 ;  /* 0x0000000000017941 */ /* 0x000fea0003800200 */
.L_x_2437:
        /* <DEDUP_REMOVED lines=26> */
.L_x_2440:
[----:B------:R-:W-:Y:S05]  /*70650*/  BSYNC.RECONVERGENT B4 ;  /* 0x0000000000047941 */ /* 0x000fea0003800200 */
.L_x_2439:
        /* <DEDUP_REMOVED lines=11> */
.L_x_2441:
        /* <DEDUP_REMOVED lines=15> */
.L_x_2443:
[----:B------:R-:W-:Y:S05]  /*70800*/  BSYNC.RECONVERGENT B1 ;  /* 0x0000000000017941 */ /* 0x000fea0003800200 */
.L_x_2442:
        /* <DEDUP_REMOVED lines=23> */
.L_x_2445:
[----:B------:R-:W-:Y:S05]  /*70980*/  BSYNC.RECONVERGENT B4 ;  /* 0x0000000000047941 */ /* 0x000fea0003800200 */
.L_x_2444:
        /* <DEDUP_REMOVED lines=9> */
.L_x_2446:
        /* <DEDUP_REMOVED lines=20> */
.L_x_2448:
[----:B------:R-:W-:Y:S05]  /*70b60*/  BSYNC.RECONVERGENT B1 ;  /* 0x0000000000017941 */ /* 0x000fea0003800200 */
.L_x_2447:
        /* <DEDUP_REMOVED lines=10> */
.L_x_2450:
[----:B------:R-:W-:Y:S05]  /*70c10*/  BSYNC.RECONVERGENT B1 ;  /* 0x0000000000017941 */ /* 0x000fea0003800200 */
.L_x_2449:
        /* <DEDUP_REMOVED lines=10> */
.L_x_2452:
[----:B------:R-:W-:Y:S05]  /*70cc0*/  BSYNC.RECONVERGENT B1 ;  /* 0x0000000000017941 */ /* 0x000fea0003800200 */
.L_x_2451:
        /* <DEDUP_REMOVED lines=35> */
.L_x_2454:
[----:B------:R-:W-:Y:S05]  /*70f00*/  BSYNC.RECONVERGENT B4 ;  /* 0x0000000000047941 */ /* 0x000fea0003800200 */
.L_x_2453:
        /* <DEDUP_REMOVED lines=11> */
.L_x_2455:
        /* <DEDUP_REMOVED lines=15> */
.L_x_2457:
[----:B------:R-:W-:Y:S05]  /*710b0*/  BSYNC.RECONVERGENT B1 ;  /* 0x0000000000017941 */ /* 0x000fea0003800200 */
.L_x_2456:
        /* <DEDUP_REMOVED lines=24> */
.L_x_2459:
[----:B------:R-:W-:Y:S05]  /*71240*/  BSYNC.RECONVERGENT B4 ;  /* 0x0000000000047941 */ /* 0x000fea0003800200 */
.L_x_2458:
        /* <DEDUP_REMOVED lines=61> */
.L_x_2461:
[----:B------:R-:W-:Y:S05]  /*71620*/  BSYNC.RECONVERGENT B1 ;  /* 0x0000000000017941 */ /* 0x000fea0003800200 */
.L_x_2460:
[----:B------:R-:W-:Y:S01]  /*71630*/  BSSY.RECONVERGENT B4, `(.L_x_2462) ;  /* 0x00001fc000047945 */ /* 0x000fe20003800200 */
[----:B------:R-:W-:-:S03]  /*71640*/  DMUL R66, R24, R66 ;  /* 0x0000004218427228 */ /* 0x000fc60000000000 */
[----:B------:R-:W-:Y:S08]  /*71650*/  @P2 BRA `(.L_x_2463) ;  /* 0x0000000c00f42947 */ /* 0x000ff00003800000 */
[----:B------:R-:W0:Y:S01]  /*71660*/  LDCU UR4, c[0x0][0x3a4] ;  /* 0x00007480ff0477ac */ /* 0x000e220008000800 */
[----:B------:R-:W-:Y:S01]  /*71670*/  DADD R20, R26, -R68 ;  /* 0x000000001a147229 */ /* 0x000fe20000000844 */
        /* <DEDUP_REMOVED lines=10> */
.L_x_2478:
        /* <DEDUP_REMOVED lines=22> */
.L_x_2467:
        /* <DEDUP_REMOVED lines=43> */
.L_x_2469:
[----:B------:R-:W-:Y:S05]  /*71b30*/  BSYNC.RECONVERGENT B1 ;  /* 0x0000000000017941 */ /* 0x000fea0003800200 */
.L_x_2468:
        /* <DEDUP_REMOVED lines=11> */
.L_x_2471:
[----:B------:R-:W-:Y:S05]  /*71bf0*/  BSYNC.RECONVERGENT B6 ;  /* 0x0000000000067941 */ /* 0x000fea0003800200 */
.L_x_2470:
        /* <DEDUP_REMOVED lines=21> */
.L_x_2472:
        /* <DEDUP_REMOVED lines=27> */
.L_x_2475:
[----:B------:R-:W-:-:S11]  /*71f00*/  DADD R8, R20, R24 ;  /* 0x0000000014087229 */ /* 0x000fd60000000018 */
.L_x_2474:
[----:B------:R-:W-:Y:S05]  /*71f10*/  BSYNC.RECONVERGENT B1 ;  /* 0x0000000000017941 */ /* 0x000fea0003800200 */
.L_x_2473:
        /* <DEDUP_REMOVED lines=23> */
.L_x_2477:
[----:B------:R-:W-:Y:S05]  /*72090*/  BSYNC.RECONVERGENT B6 ;  /* 0x0000000000067941 */ /* 0x000fea0003800200 */
.L_x_2476:
[----:B------:R-:W-:Y:S01]  /*720a0*/  ISETP.NE.AND P0, PT, R26, R70, PT ;  /* 0x000000461a00720c */ /* 0x000fe20003f05270 */
[----:B------:R-:W-:-:S12]  /*720b0*/  DFMA R22, R6, R42, R22 ;  /* 0x0000002a0616722b */ /* 0x000fd80000000016 */
[----:B------:R-:W-:Y:S05]  /*720c0*/  @P0 BRA `(.L_x_2478) ;  /* 0xfffffff400940947 */ /* 0x000fea000383ffff */
[----:B------:R-:W-:Y:S05]  /*720d0*/  BSYNC.RECONVERGENT B5 ;  /* 0x0000000000057941 */ /* 0x000fea0003800200 */
.L_x_2466:
[----:B------:R-:W-:-:S07]  /*720e0*/  IMAD.MOV.U32 R7, RZ, RZ, R70 ;  /* 0x000000ffff077224 */ /* 0x000fce00078e0046 */
.L_x_2465:
        /* <DEDUP_REMOVED lines=26> */
.L_x_2479:
        /* <DEDUP_REMOVED lines=27> */
.L_x_2482:
[----:B------:R-:W-:-:S11]  /*72440*/  DADD R8, R20, R24 ;  /* 0x0000000014087229 */ /* 0x000fd60000000018 */
.L_x_2481:
[----:B------:R-:W-:Y:S05]  /*72450*/  BSYNC.RECONVERGENT B1 ;  /* 0x0000000000017941 */ /* 0x000fea0003800200 */
.L_x_2480:
        /* <DEDUP_REMOVED lines=24> */
.L_x_2484:
[----:B------:R-:W-:Y:S05]  /*725e0*/  BSYNC.RECONVERGENT B5 ;  /* 0x0000000000057941 */ /* 0x000fea0003800200 */
.L_x_2483:
[----:B------:R-:W-:-:S11]  /*725f0*/  DFMA R22, R6, R20, R22 ;  /* 0x000000140616722b */ /* 0x000fd60000000016 */
.L_x_2464:
[----:B------:R-:W0:Y:S02]  /*72600*/  LDC.64 R6, c[0x0][0x380] ;  /* 0x0000e000ff067b82 */ /* 0x000e240000000a00 */
[----:B0-----:R-:W-:Y:S01]  /*72610*/  DFMA R22, R6, 0.5, -R22 ;  /* 0x3fe000000616782b */ /* 0x001fe20000000816 */
[----:B------:R-:W-:Y:S10]  /*72620*/  BRA `(.L_x_2485) ;  /* 0x0000000c00f07947 */ /* 0x000ff40003800000 */
.L_x_2463:
[----:B------:R-:W0:Y:S01]  /*72630*/  LDCU UR4, c[0x0][0x3a4] ;  /* 0x00007480ff0477ac */ /* 0x000e220008000800 */
[----:B------:R-:W-:Y:S01]  /*72640*/  DADD R20, -R26, R68 ;  /* 0x000000001a147229 */ /* 0x000fe20000000144 */
        /* <DEDUP_REMOVED lines=10> */
.L_x_2500:
        /* <DEDUP_REMOVED lines=22> */
.L_x_2489:
        /* <DEDUP_REMOVED lines=43> */
.L_x_2491:
[----:B------:R-:W-:Y:S05]  /*72b00*/  BSYNC.RECONVERGENT B1 ;  /* 0x0000000000017941 */ /* 0x000fea0003800200 */
.L_x_2490:
        /* <DEDUP_REMOVED lines=11> */
.L_x_2493:
[----:B------:R-:W-:Y:S05]  /*72bc0*/  BSYNC.RECONVERGENT B6 ;  /* 0x0000000000067941 */ /* 0x000fea0003800200 */
.L_x_2492:
        /* <DEDUP_REMOVED lines=21> */
.L_x_2494:
        /* <DEDUP_REMOVED lines=27> */
.L_x_2497:
[----:B------:R-:W-:-:S11]  /*72ed0*/  DADD R8, R20, R24 ;  /* 0x0000000014087229 */ /* 0x000fd60000000018 */
.L_x_2496:
[----:B------:R-:W-:Y:S05]  /*72ee0*/  BSYNC.RECONVERGENT B1 ;  /* 0x0000000000017941 */ /* 0x000fea0003800200 */
.L_x_2495:
        /* <DEDUP_REMOVED lines=23> */
.L_x_2499:
[----:B------:R-:W-:Y:S05]  /*73060*/  BSYNC.RECONVERGENT B6 ;  /* 0x0000000000067941 */ /* 0x000fea0003800200 */
.L_x_2498:
[----:B------:R-:W-:Y:S01]  /*73070*/  ISETP.NE.AND P0, PT, R26, R70, PT ;  /* 0x000000461a00720c */ /* 0x000fe20003f05270 */
[----:B------:R-:W-:-:S12]  /*73080*/  DFMA R22, R6, R42, R22 ;  /* 0x0000002a0616722b */ /* 0x000fd80000000016 */
[----:B------:R-:W-:Y:S05]  /*73090*/  @P0 BRA `(.L_x_2500) ;  /* 0xfffffff400940947 */ /* 0x000fea000383ffff */
[----:B------:R-:W-:Y:S05]  /*730a0*/  BSYNC.RECONVERGENT B5 ;  /* 0x0000000000057941 */ /* 0x000fea0003800200 */
.L_x_2488:
[----:B------:R-:W-:-:S07]  /*730b0*/  IMAD.MOV.U32 R7, RZ, RZ, R70 ;  /* 0x000000ffff077224 */ /* 0x000fce00078e0046 */
.L_x_2487:
        /* <DEDUP_REMOVED lines=26> */
.L_x_2501:
        /* <DEDUP_REMOVED lines=27> */
.L_x_2504:
[----:B------:R-:W-:-:S11]  /*73410*/  DADD R8, R20, R24 ;  /* 0x0000000014087229 */ /* 0x000fd60000000018 */
.L_x_2503:
[----:B------:R-:W-:Y:S05]  /*73420*/  BSYNC.RECONVERGENT B1 ;  /* 0x0000000000017941 */ /* 0x000fea0003800200 */
.L_x_2502:
        /* <DEDUP_REMOVED lines=24> */
.L_x_2506:
[----:B------:R-:W-:Y:S05]  /*735b0*/  BSYNC.RECONVERGENT B5 ;  /* 0x0000000000057941 */ /* 0x000fea0003800200 */
.L_x_2505:
[----:B------:R-:W-:-:S11]  /*735c0*/  DFMA R22, R6, R20, R22 ;  /* 0x000000140616722b */ /* 0x000fd60000000016 */
.L_x_2486:
[----:B------:R-:W0:Y:S02]  /*735d0*/  LDC.64 R6, c[0x0][0x380] ;  /* 0x0000e000ff067b82 */ /* 0x000e240000000a00 */
[----:B0-----:R-:W-:-:S11]  /*735e0*/  DFMA R22, R6, 0.5, R22 ;  /* 0x3fe000000616782b */ /* 0x001fd60000000016 */
.L_x_2485:
[----:B------:R-:W-:Y:S05]  /*735f0*/  BSYNC.RECONVERGENT B4 ;  /* 0x0000000000047941 */ /* 0x000fea0003800200 */
.L_x_2462:
        /* <DEDUP_REMOVED lines=13> */
.L_x_2508:
[----:B------:R-:W-:Y:S05]  /*736d0*/  BSYNC.RECONVERGENT B1 ;  /* 0x0000000000017941 */ /* 0x000fea0003800200 */
.L_x_2507:
        /* <DEDUP_REMOVED lines=26> */
.L_x_2510:
[----:B------:R-:W-:Y:S05]  /*73880*/  BSYNC.RECONVERGENT B4 ;  /* 0x0000000000047941 */ /* 0x000fea0003800200 */
.L_x_2509:
        /* <DEDUP_REMOVED lines=25> */
.L_x_2512:
[----:B------:R-:W-:Y:S05]  /*73a20*/  BSYNC.RECONVERGENT B4 ;  /* 0x0000000000047941 */ /* 0x000fea0003800200 */
.L_x_2511:
        /* <DEDUP_REMOVED lines=8> */
.L_x_2513:
        /* <DEDUP_REMOVED lines=24> */
.L_x_2515:
[----:B------:R-:W-:Y:S05]  /*73c30*/  BSYNC.RECONVERGENT B1 ;  /* 0x0000000000017941 */ /* 0x000fea0003800200 */
.L_x_2514:
        /* <DEDUP_REMOVED lines=15> */
.L_x_2517:
[----:B------:R-:W-:Y:S05]  /*73d30*/  BSYNC.RECONVERGENT B4 ;  /* 0x0000000000047941 */ /* 0x000fea0003800200 */
.L_x_2516:
        /* <DEDUP_REMOVED lines=9> */
.L_x_2518:
        /* <DEDUP_REMOVED lines=24> */
.L_x_2520:
[----:B------:R-:W-:Y:S05]  /*73f50*/  BSYNC.RECONVERGENT B1 ;  /* 0x0000000000017941 */ /* 0x000fea0003800200 */
.L_x_2519:
        /* <DEDUP_REMOVED lines=10> */
.L_x_2522:
[----:B------:R-:W-:Y:S05]  /*74000*/  BSYNC.RECONVERGENT B1 ;  /* 0x0000000000017941 */ /* 0x000fea0003800200 */
.L_x_2521:
        /* <DEDUP_REMOVED lines=12> */
.L_x_2523:
        /* <DEDUP_REMOVED lines=15> */
.L_x_2525:
[----:B------:R-:W-:Y:S05]  /*741c0*/  BSYNC.RECONVERGENT B1 ;  /* 0x0000000000017941 */ /* 0x000fea0003800200 */
.L_x_2524:
        /* <DEDUP_REMOVED lines=24> */
.L_x_2527:
[----:B------:R-:W-:Y:S05]  /*74350*/  BSYNC.RECONVERGENT B4 ;  /* 0x0000000000047941 */ /* 0x000fea0003800200 */
.L_x_2526:
        /* <DEDUP_REMOVED lines=10> */
.L_x_2529:
[----:B------:R-:W-:Y:S05]  /*74400*/  BSYNC.RECONVERGENT B1 ;  /* 0x0000000000017941 */ /* 0x000fea0003800200 */
.L_x_2528:
        /* <DEDUP_REMOVED lines=8> */
.L_x_2531:
[----:B------:R-:W-:Y:S05]  /*74490*/  BSYNC.RECONVERGENT B1 ;  /* 0x0000000000017941 */ /* 0x000fea0003800200 */
.L_x_2530:
        /* <DEDUP_REMOVED lines=8> */
.L_x_2533:
[----:B------:R-:W-:Y:S05]  /*74520*/  BSYNC.RECONVERGENT B1 ;  /* 0x0000000000017941 */ /* 0x000fea0003800200 */
.L_x_2532:
        /* <DEDUP_REMOVED lines=36> */
.L_x_2535:
[----:B------:R-:W-:Y:S05]  /*74770*/  BSYNC.RECONVERGENT B4 ;  /* 0x0000000000047941 */ /* 0x000fea0003800200 */
.L_x_2534:
        /* <DEDUP_REMOVED lines=11> */
.L_x_2536:
        /* <DEDUP_REMOVED lines=15> */
.L_x_2538:
[----:B------:R-:W-:Y:S05]  /*74920*/  BSYNC.RECONVERGENT B1 ;  /* 0x0000000000017941 */ /* 0x000fea0003800200 */
.L_x_2537:
        /* <DEDUP_REMOVED lines=24> */
.L_x_2540:
[----:B------:R-:W-:Y:S05]  /*74ab0*/  BSYNC.RECONVERGENT B4 ;  /* 0x0000000000047941 */ /* 0x000fea0003800200 */
.L_x_2539:
[----:B------:R-:W-:Y:S01]  /*74ac0*/  IMAD.MOV.U32 R20, RZ, RZ, 0x652b82fe ;  /* 0x652b82feff147424 */ /* 0x000fe200078e00ff */
[----:B------:R-:W-:Y:S01]  /*74ad0*/  UMOV UR4, 0xfefa39ef ;  /* 0xfefa39ef00047882 */ /* 0x000fe20000000000 */
[----:B------:R-:W-:Y:S01]  /*74ae0*/  IMAD.MOV.U32 R21, RZ, RZ, 0x3ff71547 ;  /* 0x3ff71547ff157424 */ /* 0x000fe200078e00ff */
[----:B------:R-:W-:Y:S01]  /*74af0*/  UMOV UR5, 0x3fe62e42 ;  /* 0x3fe62e4200057882 */ /* 0x000fe20000000000 */
[----:B------:R-:W-:Y:S01]  /*74b00*/  FSETP.GEU.AND P0, PT, |R7|, 4.1917929649353027344, PT ;  /* 0x4086232b0700780b */ /* 0x000fe20003f0e200 */
[----:B------:R-:W-:Y:S01]  /*74b10*/  DFMA R10, R82, 0.25, R76 ;  /* 0x3fd00000520a782b */ /* 0x000fe2000000004c */
[----:B------:R-:W-:Y:S02]  /*74b20*/  BSSY.RECONVERGENT B1, `(.L_x_2541) ;  /* 0x0000037000017945 */ /* 0x000fe40003800200 */
[----:B------:R-:W-:-:S05]  /*74b30*/  DFMA R20, R6, R20, 6.75539944105574400000e+15 ;  /* 0x433800000614742b */ /* 0x000fca0000000014 */
[----:B------:R-:W-:-:S03]  /*74b40*/  DMUL R10, R18, R10 ;  /* 0x0000000a120a7228 */ /* 0x000fc60000000000 */
        /* <DEDUP_REMOVED lines=52> */
.L_x_2542:
[----:B------:R-:W-:Y:S05]  /*74e90*/  BSYNC.RECONVERGENT B1 ;  /* 0x0000000000017941 */ /* 0x000fea0003800200 */
.L_x_2541:
[----:B------:R-:W-:Y:S01]  /*74ea0*/  DMUL R20, R18, R74 ;  /* 0x0000004a12147228 */ /* 0x000fe20000000000 */
[----:B------:R-:W-:Y:S01]  /*74eb0*/  UMOV UR4, 0xd097b426 ;  /* 0xd097b42600047882 */ /* 0x000fe20000000000 */
[----:B------:R-:W-:Y:S01]  /*74ec0*/  UMOV UR5, 0x4000425e ;  /* 0x4000425e00057882 */ /* 0x000fe20000000000 */
[----:B------:R-:W-:Y:S01]  /*74ed0*/  DMUL R62, R62, R2 ;  /* 0x000000023e3e7228 */ /* 0x000fe20000000000 */
[----:B------:R-:W0:Y:S01]  /*74ee0*/  LDC R0, c[0x0][0x3a4] ;  /* 0x0000e900ff007b82 */ /* 0x000e220000000800 */
[----:B------:R-:W-:Y:S01]  /*74ef0*/  DFMA R100, R100, UR4, R86 ;  /* 0x0000000464647c2b */ /* 0x000fe20008000056 */
[----:B------:R-:W-:Y:S01]  /*74f00*/  UMOV UR6, 0xe408db10 ;  /* 0xe408db1000067882 */ /* 0x000fe20000000000 */
[----:B------:R-:W-:Y:S01]  /*74f10*/  DFMA R96, R96, UR4, R58 ;  /* 0x0000000460607c2b */ /* 0x000fe2000800003a */
[----:B------:R-:W-:Y:S01]  /*74f20*/  UMOV UR7, 0x400a912f ;  /* 0x400a912f00077882 */ /* 0x000fe20000000000 */
[----:B------:R-:W-:Y:S01]  /*74f30*/  DFMA R20, R20, UR4, R72 ;  /* 0x0000000414147c2b */ /* 0x000fe20008000048 */
[----:B------:R-:W-:Y:S01]  /*74f40*/  UMOV UR4, 0x9189614c ;  /* 0x9189614c00047882 */ /* 0x000fe20000000000 */
[----:B------:R-:W-:Y:S01]  /*74f50*/  UMOV UR5, 0x3fec23e3 ;  /* 0x3fec23e300057882 */ /* 0x000fe20000000000 */
[----:B------:R-:W-:Y:S01]  /*74f60*/  DFMA R22, R84, 0.25, R74 ;  /* 0x3fd000005416782b */ /* 0x000fe2000000004a */
[----:B------:R-:W-:Y:S01]  /*74f70*/  BSSY.RECONVERGENT B4, `(.L_x_2543) ;  /* 0x0000220000047945 */ /* 0x000fe20003800200 */
[----:B------:R-:W-:-:S02]  /*74f80*/  DFMA R2, R88, UR4, R78 ;  /* 0x0000000458027c2b */ /* 0x000fc4000800004e */
[----:B------:R-:W-:Y:S02]  /*74f90*/  DFMA R6, R82, UR4, R76 ;  /* 0x0000000452067c2b */ /* 0x000fe4000800004c */
[----:B------:R-:W-:Y:S01]  /*74fa0*/  DFMA R8, R84, UR4, R74 ;  /* 0x0000000454087c2b */ /* 0x000fe2000800004a */
[----:B------:R-:W-:Y:S01]  /*74fb0*/  UMOV UR4, 0xa108bd3c ;  /* 0xa108bd3c00047882 */ /* 0x000fe20000000000 */
[----:B------:R-:W-:Y:S01]  /*74fc0*/  UMOV UR5, 0x400a37b2 ;  /* 0x400a37b200057882 */ /* 0x000fe20000000000 */
[----:B------:R-:W-:Y:S02]  /*74fd0*/  DMUL R22, R18, R22 ;  /* 0x0000001612167228 */ /* 0x000fe40000000000 */
[----:B------:R-:W-:Y:S02]  /*74fe0*/  DFMA R2, R116, -UR4, R2 ;  /* 0x8000000474027c2b */ /* 0x000fe40008000002 */
[----:B------:R-:W-:Y:S02]  /*74ff0*/  DFMA R6, R122, -UR4, R6 ;  /* 0x800000047a067c2b */ /* 0x000fe40008000006 */
[----:B------:R-:W-:Y:S01]  /*75000*/  DFMA R8, R120, -UR4, R8 ;  /* 0x8000000478087c2b */ /* 0x000fe20008000008 */
[----:B------:R-:W-:Y:S01]  /*75010*/  UMOV UR4, 0x7bc71f63 ;  /* 0x7bc71f6300047882 */ /* 0x000fe20000000000 */
[----:B------:R-:W-:Y:S01]  /*75020*/  DADD R16, R18, R16 ;  /* 0x0000000012107229 */ /* 0x000fe20000000010 */
[----:B------:R-:W-:Y:S01]  /*75030*/  UMOV UR5, 0x3fd87db9 ;  /* 0x3fd87db900057882 */ /* 0x000fe20000000000 */
[----:B------:R-:W-:Y:S01]  /*75040*/  DMUL R26, R12, 0.5 ;  /* 0x3fe000000c1a7828 */ /* 0x000fe20000000000 */
[----:B0-----:R-:W-:Y:S01]  /*75050*/  LOP3.LUT R25, R0, 0x1, RZ, 0xc0, !PT ;  /* 0x0000000100197812 */ /* 0x001fe200078ec0ff */
[----:B------:R-:W-:-:S02]  /*75060*/  DFMA R100, R114, -8, R100 ;  /* 0xc02000007264782b */ /* 0x000fc40000000064 */
[----:B------:R-:W-:Y:S02]  /*75070*/  DFMA R10, R10, -8, R96 ;  /* 0xc02000000a0a782b */ /* 0x000fe40000000060 */
[----:B------:R-:W-:Y:S02]  /*75080*/  DFMA R20, R22, -8, R20 ;  /* 0xc02000001614782b */ /* 0x000fe40000000014 */
[----:B------:R-:W-:Y:S02]  /*75090*/  DFMA R2, R110, UR6, R2 ;  /* 0x000000066e027c2b */ /* 0x000fe40008000002 */
[----:B------:R-:W-:Y:S02]  /*750a0*/  DFMA R6, R106, UR6, R6 ;  /* 0x000000066a067c2b */ /* 0x000fe40008000006 */
[----:B------:R-:W-:Y:S01]  /*750b0*/  DFMA R8, R102, UR6, R8 ;  /* 0x0000000666087c2b */ /* 0x000fe20008000008 */
[----:B------:R-:W-:Y:S01]  /*750c0*/  UMOV UR6, 0x2c69cb1a ;  /* 0x2c69cb1a00067882 */ /* 0x000fe20000000000 */
[----:B------:R-:W-:Y:S01]  /*750d0*/  DSETP.GEU.AND P0, PT, R16, R26, PT ;  /* 0x0000001a1000722a */ /* 0x000fe20003f0e000 */
[----:B------:R-:W-:Y:S01]  /*750e0*/  UMOV UR7, 0x401cb1a7 ;  /* 0x401cb1a700077882 */ /* 0x000fe20000000000 */
[----:B------:R-:W-:-:S02]  /*750f0*/  DMUL R98, R98, -UR4 ;  /* 0x8000000462627c28 */ /* 0x000fc40008000000 */
[----:B------:R-:W-:Y:S02]  /*75100*/  DFMA R80, R112, UR6, R100 ;  /* 0x0000000670507c2b */ /* 0x000fe40008000064 */
[----:B------:R-:W-:Y:S02]  /*75110*/  DFMA R10, R108, UR6, R10 ;  /* 0x000000066c0a7c2b */ /* 0x000fe4000800000a */
[----:B------:R-:W-:Y:S02]  /*75120*/  DFMA R20, R104, UR6, R20 ;  /* 0x0000000668147c2b */ /* 0x000fe40008000014 */
[C---:B------:R-:W-:Y:S02]  /*75130*/  DMUL R118, R18.reuse, R2 ;  /* 0x0000000212767228 */ /* 0x040fe40000000000 */
[C---:B------:R-:W-:Y:S02]  /*75140*/  DMUL R100, R18.reuse, R6 ;  /* 0x0000000612647228 */ /* 0x040fe40000000000 */
[----:B------:R-:W-:-:S02]  /*75150*/  DMUL R96, R18, R8 ;  /* 0x0000000812607228 */ /* 0x000fc40000000000 */
[----:B------:R-:W-:Y:S02]  /*75160*/  DMUL R62, R62, -UR4 ;  /* 0x800000043e3e7c28 */ /* 0x000fe40008000000 */
[----:B------:R-:W-:Y:S01]  /*75170*/  DMUL R66, R66, -UR4 ;  /* 0x8000000442427c28 */ /* 0x000fe20008000000 */
[----:B------:R-:W-:Y:S01]  /*75180*/  UMOV UR4, 0x96b4a5ad ;  /* 0x96b4a5ad00047882 */ /* 0x000fe20000000000 */
[----:B------:R-:W-:Y:S01]  /*75190*/  UMOV UR5, 0x3fca5ad2 ;  /* 0x3fca5ad200057882 */ /* 0x000fe20000000000 */
[----:B------:R-:W-:Y:S02]  /*751a0*/  DMUL R114, R18, R98 ;  /* 0x0000006212727228 */ /* 0x000fe40000000000 */
[----:B------:R-:W-:Y:S02]  /*751b0*/  DFMA R80, R118, -UR4, R80 ;  /* 0x8000000476507c2b */ /* 0x000fe40008000050 */
[----:B------:R-:W-:Y:S02]  /*751c0*/  DFMA R48, R100, -UR4, R10 ;  /* 0x8000000464307c2b */ /* 0x000fe4000800000a */
[----:B------:R-:W-:-:S02]  /*751d0*/  DFMA R64, R96, -UR4, R20 ;  /* 0x8000000460407c2b */ /* 0x000fc40008000014 */
[C---:B------:R-:W-:Y:S02]  /*751e0*/  DMUL R98, R18.reuse, R66 ;  /* 0x0000004212627228 */ /* 0x040fe40000000000 */
[----:B------:R-:W-:Y:S01]  /*751f0*/  DMUL R90, R18, R62 ;  /* 0x0000003e125a7228 */ /* 0x000fe20000000000 */
[----:B------:R-:W-:Y:S10]  /*75200*/  @P0 BRA `(.L_x_2544) ;  /* 0x0000000c00e80947 */ /* 0x000ff40003800000 */
        /* <DEDUP_REMOVED lines=11> */
.L_x_2559:
        /* <DEDUP_REMOVED lines=22> */
.L_x_2548:
        /* <DEDUP_REMOVED lines=43> */
.L_x_2550:
[----:B------:R-:W-:Y:S05]  /*756d0*/  BSYNC.RECONVERGENT B1 ;  /* 0x0000000000017941 */ /* 0x000fea0003800200 */
.L_x_2549:
        /* <DEDUP_REMOVED lines=11> */
.L_x_2552:
[----:B------:R-:W-:Y:S05]  /*75790*/  BSYNC.RECONVERGENT B6 ;  /* 0x0000000000067941 */ /* 0x000fea0003800200 */
.L_x_2551:
        /* <DEDUP_REMOVED lines=21> */
.L_x_2553:
        /* <DEDUP_REMOVED lines=27> */
.L_x_2556:
[----:B------:R-:W-:-:S11]  /*75aa0*/  DADD R8, R20, R2 ;  /* 0x0000000014087229 */ /* 0x000fd60000000002 */
.L_x_2555:
[----:B------:R-:W-:Y:S05]  /*75ab0*/  BSYNC.RECONVERGENT B1 ;  /* 0x0000000000017941 */ /* 0x000fea0003800200 */
.L_x_2554:
        /* <DEDUP_REMOVED lines=23> */
.L_x_2558:
[----:B------:R-:W-:Y:S05]  /*75c30*/  BSYNC.RECONVERGENT B6 ;  /* 0x0000000000067941 */ /* 0x000fea0003800200 */
.L_x_2557:
[----:B------:R-:W-:Y:S01]  /*75c40*/  ISETP.NE.AND P0, PT, R24, R70, PT ;  /* 0x000000461800720c */ /* 0x000fe20003f05270 */
[----:B------:R-:W-:-:S12]  /*75c50*/  DFMA R22, R6, R42, R22 ;  /* 0x0000002a0616722b */ /* 0x000fd80000000016 */
[----:B------:R-:W-:Y:S05]  /*75c60*/  @P0 BRA `(.L_x_2559) ;  /* 0xfffffff400940947 */ /* 0x000fea000383ffff */
[----:B------:R-:W-:Y:S05]  /*75c70*/  BSYNC.RECONVERGENT B5 ;  /* 0x0000000000057941 */ /* 0x000fea0003800200 */
.L_x_2547:
[----:B------:R-:W-:-:S07]  /*75c80*/  IMAD.MOV.U32 R3, RZ, RZ, R70 ;  /* 0x000000ffff037224 */ /* 0x000fce00078e0046 */
.L_x_2546:
        /* <DEDUP_REMOVED lines=24> */
.L_x_2560:
        /* <DEDUP_REMOVED lines=27> */
.L_x_2563:
[----:B------:R-:W-:-:S11]  /*75fc0*/  DADD R8, R20, R2 ;  /* 0x0000000014087229 */ /* 0x000fd60000000002 */
.L_x_2562:
[----:B------:R-:W-:Y:S05]  /*75fd0*/  BSYNC.RECONVERGENT B1 ;  /* 0x0000000000017941 */ /* 0x000fea0003800200 */
.L_x_2561:
        /* <DEDUP_REMOVED lines=24> */
.L_x_2565:
[----:B------:R-:W-:Y:S05]  /*76160*/  BSYNC.RECONVERGENT B5 ;  /* 0x0000000000057941 */ /* 0x000fea0003800200 */
.L_x_2564:
[----:B------:R-:W-:-:S11]  /*76170*/  DFMA R22, R6, R20, R22 ;  /* 0x000000140616722b */ /* 0x000fd60000000016 */
.L_x_2545:
[----:B------:R-:W0:Y:S02]  /*76180*/  LDC.64 R20, c[0x0][0x380] ;  /* 0x0000e000ff147b82 */ /* 0x000e240000000a00 */
[----:B0-----:R-:W-:Y:S01]  /*76190*/  DFMA R20, R20, 0.5, -R22 ;  /* 0x3fe000001414782b */ /* 0x001fe20000000816 */
[----:B------:R-:W-:Y:S10]  /*761a0*/  BRA `(.L_x_2566) ;  /* 0x0000000c00f07947 */ /* 0x000ff40003800000 */
.L_x_2544:
        /* <DEDUP_REMOVED lines=11> */
.L_x_2581:
        /* <DEDUP_REMOVED lines=22> */
.L_x_2570:
        /* <DEDUP_REMOVED lines=43> */
.L_x_2572:
[----:B------:R-:W-:Y:S05]  /*76670*/  BSYNC.RECONVERGENT B1 ;  /* 0x0000000000017941 */ /* 0x000fea0003800200 */
.L_x_2571:
        /* <DEDUP_REMOVED lines=11> */
.L_x_2574:
[----:B------:R-:W-:Y:S05]  /*76730*/  BSYNC.RECONVERGENT B6 ;  /* 0x0000000000067941 */ /* 0x000fea0003800200 */
.L_x_2573:
        /* <DEDUP_REMOVED lines=21> */
.L_x_2575:
        /* <DEDUP_REMOVED lines=27> */
.L_x_2578:
[----:B------:R-:W-:-:S11]  /*76a40*/  DADD R8, R20, R2 ;  /* 0x0000000014087229 */ /* 0x000fd60000000002 */
.L_x_2577:
[----:B------:R-:W-:Y:S05]  /*76a50*/  BSYNC.RECONVERGENT B1 ;  /* 0x0000000000017941 */ /* 0x000fea0003800200 */
.L_x_2576:
        /* <DEDUP_REMOVED lines=24> */
.L_x_2580:
[----:B------:R-:W-:Y:S05]  /*76be0*/  BSYNC.RECONVERGENT B6 ;  /* 0x0000000000067941 */ /* 0x000fea0003800200 */
.L_x_2579:
[----:B------:R-:W-:Y:S01]  /*76bf0*/  ISETP.NE.AND P0, PT, R24, R70, PT ;  /* 0x000000461800720c */ /* 0x000fe20003f05270 */
[----:B------:R-:W-:-:S12]  /*76c00*/  DFMA R22, R6, R42, R22 ;  /* 0x0000002a0616722b */ /* 0x000fd80000000016 */
[----:B------:R-:W-:Y:S05]  /*76c10*/  @P0 BRA `(.L_x_2581) ;  /* 0xfffffff400900947 */ /* 0x000fea000383ffff */
[----:B------:R-:W-:Y:S05]  /*76c20*/  BSYNC.RECONVERGENT B5 ;  /* 0x0000000000057941 */ /* 0x000fea0003800200 */
.L_x_2569:
[----:B------:R-:W-:-:S07]  /*76c30*/  IMAD.MOV.U32 R3, RZ, RZ, R70 ;  /* 0x000000ffff037224 */ /* 0x000fce00078e0046 */
.L_x_2568:
        /* <DEDUP_REMOVED lines=24> */
.L_x_2582:
        /* <DEDUP_REMOVED lines=29> */
.L_x_2585:
[----:B------:R-:W-:-:S11]  /*76f90*/  DADD R8, R20, R2 ;  /* 0x0000000014087229 */ /* 0x000fd60000000002 */
.L_x_2584:
[----:B------:R-:W-:Y:S05]  /*76fa0*/  BSYNC.RECONVERGENT B1 ;  /* 0x0000000000017941 */ /* 0x000fea0003800200 */
.L_x_2583:
        /* <DEDUP_REMOVED lines=24> */
.L_x_2587:
[----:B------:R-:W-:Y:S05]  /*77130*/  BSYNC.RECONVERGENT B5 ;  /* 0x0000000000057941 */ /* 0x000fea0003800200 */
.L_x_2586:
[----:B------:R-:W-:-:S11]  /*77140*/  DFMA R22, R6, R20, R22 ;  /* 0x000000140616722b */ /* 0x000fd60000000016 */
.L_x_2567:
[----:B------:R-:W0:Y:S02]  /*77150*/  LDC.64 R20, c[0x0][0x380] ;  /* 0x0000e000ff147b82 */ /* 0x000e240000000a00 */
[----:B0-----:R-:W-:-:S11]  /*77160*/  DFMA R20, R20, 0.5, R22 ;  /* 0x3fe000001414782b */ /* 0x001fd60000000016 */
.L_x_2566:
[----:B------:R-:W-:Y:S05]  /*77170*/  BSYNC.RECONVERGENT B4 ;  /* 0x0000000000047941 */ /* 0x000fea0003800200 */
.L_x_2543:
        /* <DEDUP_REMOVED lines=26> */
.L_x_2589:
[----:B------:R-:W-:Y:S05]  /*77320*/  BSYNC.RECONVERGENT B4 ;  /* 0x0000000000047941 */ /* 0x000fea0003800200 */
.L_x_2588:
        /* <DEDUP_REMOVED lines=8> */
.L_x_2590:
        /* <DEDUP_REMOVED lines=18> */
.L_x_2592:
[----:B------:R-:W-:Y:S05]  /*774d0*/  BSYNC.RECONVERGENT B1 ;  /* 0x0000000000017941 */ /* 0x000fea0003800200 */
.L_x_2591:
        /* <DEDUP_REMOVED lines=25> */
.L_x_2594:
[----:B------:R-:W-:Y:S05]  /*77670*/  BSYNC.RECONVERGENT B4 ;  /* 0x0000000000047941 */ /* 0x000fea0003800200 */
.L_x_2593:
        /* <DEDUP_REMOVED lines=11> */
.L_x_2595:
        /* <DEDUP_REMOVED lines=15> */
.L_x_2597:
[----:B------:R-:W-:Y:S05]  /*77820*/  BSYNC.RECONVERGENT B1 ;  /* 0x0000000000017941 */ /* 0x000fea0003800200 */
.L_x_2596:
        /* <DEDUP_REMOVED lines=23> */
.L_x_2599:
[----:B------:R-:W-:Y:S05]  /*779a0*/  BSYNC.RECONVERGENT B4 ;  /* 0x0000000000047941 */ /* 0x000fea0003800200 */
.L_x_2598:
        /* <DEDUP_REMOVED lines=9> */
.L_x_2600:
        /* <DEDUP_REMOVED lines=18> */
.L_x_2602:
[----:B------:R-:W-:Y:S05]  /*77b60*/  BSYNC.RECONVERGENT B1 ;  /* 0x0000000000017941 */ /* 0x000fea0003800200 */
.L_x_2601:
        /* <DEDUP_REMOVED lines=8> */
.L_x_2603:
        /* <DEDUP_REMOVED lines=21> */
.L_x_2605:
[----:B------:R-:W-:Y:S05]  /*77d40*/  BSYNC.RECONVERGENT B1 ;  /* 0x0000000000017941 */ /* 0x000fea0003800200 */
.L_x_2604:
        /* <DEDUP_REMOVED lines=10> */
.L_x_2607:
[----:B------:R-:W-:Y:S05]  /*77df0*/  BSYNC.RECONVERGENT B1 ;  /* 0x0000000000017941 */ /* 0x000fea0003800200 */
.L_x_2606:
        /* <DEDUP_REMOVED lines=32> */
.L_x_2609:
[----:B------:R-:W-:Y:S05]  /*78000*/  BSYNC.RECONVERGENT B4 ;  /* 0x0000000000047941 */ /* 0x000fea0003800200 */
.L_x_2608:
        /* <DEDUP_REMOVED lines=11> */
.L_x_2610:
        /* <DEDUP_REMOVED lines=15> */
.L_x_2612:
[----:B------:R-:W-:Y:S05]  /*781b0*/  BSYNC.RECONVERGENT B1 ;  /* 0x0000000000017941 */ /* 0x000fea0003800200 */
.L_x_2611:
        /* <DEDUP_REMOVED lines=24> */
.L_x_2614:
[----:B------:R-:W-:Y:S05]  /*78340*/  BSYNC.RECONVERGENT B4 ;  /* 0x0000000000047941 */ /* 0x000fea0003800200 */
.L_x_2613:
        /* <DEDUP_REMOVED lines=59> */
.L_x_2616:
[----:B------:R-:W-:Y:S05]  /*78700*/  BSYNC.RECONVERGENT B1 ;  /* 0x0000000000017941 */ /* 0x000fea0003800200 */
.L_x_2615:
        /* <DEDUP_REMOVED lines=20> */
.L_x_2633:
        /* <DEDUP_REMOVED lines=22> */
.L_x_2622:
        /* <DEDUP_REMOVED lines=43> */
.L_x_2624:
[----:B------:R-:W-:Y:S05]  /*78c60*/  BSYNC.RECONVERGENT B1 ;  /* 0x0000000000017941 */ /* 0x000fea0003800200 */
.L_x_2623:
        /* <DEDUP_REMOVED lines=11> */
.L_x_2626:
[----:B------:R-:W-:Y:S05]  /*78d20*/  BSYNC.RECONVERGENT B6 ;  /* 0x0000000000067941 */ /* 0x000fea0003800200 */
.L_x_2625:
        /* <DEDUP_REMOVED lines=21> */
.L_x_2627:
        /* <DEDUP_REMOVED lines=27> */
.L_x_2630:
[----:B------:R-:W-:-:S11]  /*79030*/  DADD R8, R20, R24 ;  /* 0x0000000014087229 */ /* 0x000fd60000000018 */
.L_x_2629:
[----:B------:R-:W-:Y:S05]  /*79040*/  BSYNC.RECONVERGENT B1 ;  /* 0x0000000000017941 */ /* 0x000fea0003800200 */
.L_x_2628:
        /* <DEDUP_REMOVED lines=23> */
.L_x_2632:
[----:B------:R-:W-:Y:S05]  /*791c0*/  BSYNC.RECONVERGENT B6 ;  /* 0x0000000000067941 */ /* 0x000fea0003800200 */
.L_x_2631:
[----:B------:R-:W0:Y:S01]  /*791d0*/  LDCU UR4, c[0x0][0x3a4] ;  /* 0x00007480ff0477ac */ /* 0x000e220008000800 */
[----:B------:R-:W-:Y:S01]  /*791e0*/  DFMA R22, R6, R42, R22 ;  /* 0x0000002a0616722b */ /* 0x000fe20000000016 */
[----:B0-----:R-:W-:-:S05]  /*791f0*/  IMAD.U32 R0, RZ, RZ, UR4 ;  /* 0x00000004ff007e24 */ /* 0x001fca000f8e00ff */
[----:B------:R-:W-:-:S04]  /*79200*/  LOP3.LUT R9, R0, 0x7ffffffe, RZ, 0xc0, !PT ;  /* 0x7ffffffe00097812 */ /* 0x000fc800078ec0ff */
[----:B------:R-:W-:-:S13]  /*79210*/  ISETP.NE.AND P0, PT, R26, R9, PT ;  /* 0x000000091a00720c */ /* 0x000fda0003f05270 */
[----:B------:R-:W-:Y:S05]  /*79220*/  @P0 BRA `(.L_x_2633) ;  /* 0xfffffff400880947 */ /* 0x000fea000383ffff */
[----:B------:R-:W-:Y:S05]  /*79230*/  BSYNC.RECONVERGENT B5 ;  /* 0x0000000000057941 */ /* 0x000fea0003800200 */
.L_x_2621:
[----:B------:R-:W-:-:S07]  /*79240*/  IMAD.MOV.U32 R7, RZ, RZ, R9 ;  /* 0x000000ffff077224 */ /* 0x000fce00078e0009 */
.L_x_2620:
        /* <DEDUP_REMOVED lines=26> */
.L_x_2635:
        /* <DEDUP_REMOVED lines=27> */
.L_x_2638:
[----:B------:R-:W-:-:S11]  /*795a0*/  DADD R8, R20, R24 ;  /* 0x0000000014087229 */ /* 0x000fd60000000018 */
.L_x_2637:
[----:B------:R-:W-:Y:S05]  /*795b0*/  BSYNC.RECONVERGENT B1 ;  /* 0x0000000000017941 */ /* 0x000fea0003800200 */
.L_x_2636:
        /* <DEDUP_REMOVED lines=24> */
.L_x_2640:
[----:B------:R-:W-:Y:S05]  /*79740*/  BSYNC.RECONVERGENT B6 ;  /* 0x0000000000067941 */ /* 0x000fea0003800200 */
.L_x_2639:
[----:B------:R-:W-:-:S11]  /*79750*/  DFMA R22, R6, R20, R22 ;  /* 0x000000140616722b */ /* 0x000fd60000000016 */
.L_x_2634:
[----:B------:R-:W-:Y:S05]  /*79760*/  BSYNC.RECONVERGENT B5 ;  /* 0x0000000000057941 */ /* 0x000fea0003800200 */
.L_x_2619:
[----:B------:R-:W0:Y:S02]  /*79770*/  LDC.64 R20, c[0x0][0x380] ;  /* 0x0000e000ff147b82 */ /* 0x000e240000000a00 */
[----:B0-----:R-:W-:Y:S01]  /*79780*/  DFMA R20, R20, 0.5, -R22 ;  /* 0x3fe000001414782b */ /* 0x001fe20000000816 */
[----:B------:R-:W-:Y:S10]  /*79790*/  BRA `(.L_x_2641) ;  /* 0x0000001000047947 */ /* 0x000ff40003800000 */
.L_x_2618:
        /* <DEDUP_REMOVED lines=11> */
.L_x_2656:
        /* <DEDUP_REMOVED lines=23> */
.L_x_2645:
        /* <DEDUP_REMOVED lines=43> */
.L_x_2647:
[----:B------:R-:W-:Y:S05]  /*79c70*/  BSYNC.RECONVERGENT B1 ;  /* 0x0000000000017941 */ /* 0x000fea0003800200 */
.L_x_2646:
        /* <DEDUP_REMOVED lines=11> */
.L_x_2649:
[----:B------:R-:W-:Y:S05]  /*79d30*/  BSYNC.RECONVERGENT B6 ;  /* 0x0000000000067941 */ /* 0x000fea0003800200 */
.L_x_2648:
        /* <DEDUP_REMOVED lines=21> */
.L_x_2650:
        /* <DEDUP_REMOVED lines=27> */
.L_x_2653:
[----:B------:R-:W-:-:S11]  /*7a040*/  DADD R8, R22, R26 ;  /* 0x0000000016087229 */ /* 0x000fd6000000001a */
.L_x_2652:
[----:B------:R-:W-:Y:S05]  /*7a050*/  BSYNC.RECONVERGENT B1 ;  /* 0x0000000000017941 */ /* 0x000fea0003800200 */
.L_x_2651:
        /* <DEDUP_REMOVED lines=23> */
.L_x_2655:
[----:B------:R-:W-:Y:S05]  /*7a1d0*/  BSYNC.RECONVERGENT B6 ;  /* 0x0000000000067941 */ /* 0x000fea0003800200 */
.L_x_2654:
[----:B------:R-:W0:Y:S01]  /*7a1e0*/  LDCU UR4, c[0x0][0x3a4] ;  /* 0x00007480ff0477ac */ /* 0x000e220008000800 */
[----:B------:R-:W-:Y:S01]  /*7a1f0*/  DFMA R24, R6, R22, R24 ;  /* 0x000000160618722b */ /* 0x000fe20000000018 */
[----:B0-----:R-:W-:-:S05]  /*7a200*/  IMAD.U32 R0, RZ, RZ, UR4 ;  /* 0x00000004ff007e24 */ /* 0x001fca000f8e00ff */
[----:B------:R-:W-:-:S04]  /*7a210*/  LOP3.LUT R9, R0, 0x7ffffffe, RZ, 0xc0, !PT ;  /* 0x7ffffffe00097812 */ /* 0x000fc800078ec0ff */
[----:B------:R-:W-:-:S13]  /*7a220*/  ISETP.NE.AND P0, PT, R46, R9, PT ;  /* 0x000000092e00720c */ /* 0x000fda0003f05270 */
[----:B------:R-:W-:Y:S05]  /*7a230*/  @P0 BRA `(.L_x_2656) ;  /* 0xfffffff400840947 */ /* 0x000fea000383ffff */
[----:B------:R-:W-:Y:S05]  /*7a240*/  BSYNC.RECONVERGENT B5 ;  /* 0x0000000000057941 */ /* 0x000fea0003800200 */
.L_x_2644:
[----:B------:R-:W-:-:S07]  /*7a250*/  IMAD.MOV.U32 R7, RZ, RZ, R9 ;  /* 0x000000ffff077224 */ /* 0x000fce00078e0009 */
.L_x_2643:
        /* <DEDUP_REMOVED lines=27> */
.L_x_2658:
        /* <DEDUP_REMOVED lines=27> */
.L_x_2661:
[----:B------:R-:W-:-:S11]  /*7a5c0*/  DADD R8, R46, R22 ;  /* 0x000000002e087229 */ /* 0x000fd60000000016 */
.L_x_2660:
[----:B------:R-:W-:Y:S05]  /*7a5d0*/  BSYNC.RECONVERGENT B1 ;  /* 0x0000000000017941 */ /* 0x000fea0003800200 */
.L_x_2659:
        /* <DEDUP_REMOVED lines=24> */
.L_x_2663:
[----:B------:R-:W-:Y:S05]  /*7a760*/  BSYNC.RECONVERGENT B6 ;  /* 0x0000000000067941 */ /* 0x000fea0003800200 */
.L_x_2662:
[----:B------:R-:W-:-:S11]  /*7a770*/  DFMA R24, R6, R20, R24 ;  /* 0x000000140618722b */ /* 0x000fd60000000018 */
.L_x_2657:
[----:B------:R-:W-:Y:S05]  /*7a780*/  BSYNC.RECONVERGENT B5 ;  /* 0x0000000000057941 */ /* 0x000fea0003800200 */
.L_x_2642:
[----:B------:R-:W0:Y:S02]  /*7a790*/  LDC.64 R20, c[0x0][0x380] ;  /* 0x0000e000ff147b82 */ /* 0x000e240000000a00 */
[----:B0-----:R-:W-:-:S11]  /*7a7a0*/  DFMA R20, R20, 0.5, R24 ;  /* 0x3fe000001414782b */ /* 0x001fd60000000018 */
.L_x_2641:
[----:B------:R-:W-:Y:S05]  /*7a7b0*/  BSYNC.RECONVERGENT B4 ;  /* 0x0000000000047941 */ /* 0x000fea0003800200 */
.L_x_2617:
        /* <DEDUP_REMOVED lines=13> */
.L_x_2665:
[----:B------:R-:W-:Y:S05]  /*7a890*/  BSYNC.RECONVERGENT B1 ;  /* 0x0000000000017941 */ /* 0x000fea0003800200 */
.L_x_2664:
        /* <DEDUP_REMOVED lines=26> */
.L_x_2667:
[----:B------:R-:W-:Y:S05]  /*7aa40*/  BSYNC.RECONVERGENT B4 ;  /* 0x0000000000047941 */ /* 0x000fea0003800200 */
.L_x_2666:
        /* <DEDUP_REMOVED lines=11> */
.L_x_2668:
        /* <DEDUP_REMOVED lines=15> */
.L_x_2670:
[----:B------:R-:W-:Y:S05]  /*7abf0*/  BSYNC.RECONVERGENT B1 ;  /* 0x0000000000017941 */ /* 0x000fea0003800200 */
.L_x_2669:
        /* <DEDUP_REMOVED lines=23> */
.L_x_2672:
[----:B------:R-:W-:Y:S05]  /*7ad70*/  BSYNC.RECONVERGENT B4 ;  /* 0x0000000000047941 */ /* 0x000fea0003800200 */
.L_x_2671:
        /* <DEDUP_REMOVED lines=9> */
.L_x_2673:
        /* <DEDUP_REMOVED lines=20> */
.L_x_2675:
[----:B------:R-:W-:Y:S05]  /*7af50*/  BSYNC.RECONVERGENT B1 ;  /* 0x0000000000017941 */ /* 0x000fea0003800200 */
.L_x_2674:
        /* <DEDUP_REMOVED lines=10> */
.L_x_2677:
[----:B------:R-:W-:Y:S05]  /*7b000*/  BSYNC.RECONVERGENT B1 ;  /* 0x0000000000017941 */ /* 0x000fea0003800200 */
.L_x_2676:
        /* <DEDUP_REMOVED lines=10> */
.L_x_2679:
[----:B------:R-:W-:Y:S05]  /*7b0b0*/  BSYNC.RECONVERGENT B1 ;  /* 0x0000000000017941 */ /* 0x000fea0003800200 */
.L_x_2678:
        /* <DEDUP_REMOVED lines=35> */
.L_x_2681:
[----:B------:R-:W-:Y:S05]  /*7b2f0*/  BSYNC.RECONVERGENT B4 ;  /* 0x0000000000047941 */ /* 0x000fea0003800200 */
.L_x_2680:
        /* <DEDUP_REMOVED lines=11> */
.L_x_2682:
        /* <DEDUP_REMOVED lines=15> */
.L_x_2684:
[----:B------:R-:W-:Y:S05]  /*7b4a0*/  BSYNC.RECONVERGENT B1 ;  /* 0x0000000000017941 */ /* 0x000fea0003800200 */
.L_x_2683:
        /* <DEDUP_REMOVED lines=24> */
.L_x_2686:
[----:B------:R-:W-:Y:S05]  /*7b630*/  BSYNC.RECONVERGENT B4 ;  /* 0x0000000000047941 */ /* 0x000fea0003800200 */
.L_x_2685:
        /* <DEDUP_REMOVED lines=59> */
.L_x_2688:
[----:B------:R-:W-:Y:S05]  /*7b9f0*/  BSYNC.RECONVERGENT B1 ;  /* 0x0000000000017941 */ /* 0x000fea0003800200 */
.L_x_2687:
        /* <DEDUP_REMOVED lines=20> */
.L_x_2705:
        /* <DEDUP_REMOVED lines=22> */
.L_x_2694:
        /* <DEDUP_REMOVED lines=43> */
.L_x_2696:
[----:B------:R-:W-:Y:S05]  /*7bf50*/  BSYNC.RECONVERGENT B1 ;  /* 0x0000000000017941 */ /* 0x000fea0003800200 */
.L_x_2695:
        /* <DEDUP_REMOVED lines=11> */
.L_x_2698:
[----:B------:R-:W-:Y:S05]  /*7c010*/  BSYNC.RECONVERGENT B6 ;  /* 0x0000000000067941 */ /* 0x000fea0003800200 */
.L_x_2697:
        /* <DEDUP_REMOVED lines=22> */
.L_x_2699:
        /* <DEDUP_REMOVED lines=27> */
.L_x_2702:
[----:B------:R-:W-:-:S11]  /*7c330*/  DADD R8, R20, R26 ;  /* 0x0000000014087229 */ /* 0x000fd6000000001a */
.L_x_2701:
[----:B------:R-:W-:Y:S05]  /*7c340*/  BSYNC.RECONVERGENT B1 ;  /* 0x0000000000017941 */ /* 0x000fea0003800200 */
.L_x_2700:
        /* <DEDUP_REMOVED lines=23> */
.L_x_2704:
[----:B------:R-:W-:Y:S05]  /*7c4c0*/  BSYNC.RECONVERGENT B6 ;  /* 0x0000000000067941 */ /* 0x000fea0003800200 */
.L_x_2703:
[----:B------:R-:W0:Y:S01]  /*7c4d0*/  LDCU UR4, c[0x0][0x3a4] ;  /* 0x00007480ff0477ac */ /* 0x000e220008000800 */
[----:B------:R-:W-:Y:S01]  /*7c4e0*/  DFMA R22, R6, R42, R22 ;  /* 0x0000002a0616722b */ /* 0x000fe20000000016 */
[----:B0-----:R-:W-:-:S05]  /*7c4f0*/  IMAD.U32 R0, RZ, RZ, UR4 ;  /* 0x00000004ff007e24 */ /* 0x001fca000f8e00ff */
[----:B------:R-:W-:-:S04]  /*7c500*/  LOP3.LUT R9, R0, 0x7ffffffe, RZ, 0xc0, !PT ;  /* 0x7ffffffe00097812 */ /* 0x000fc800078ec0ff */
[----:B------:R-:W-:-:S13]  /*7c510*/  ISETP.NE.AND P0, PT, R24, R9, PT ;  /* 0x000000091800720c */ /* 0x000fda0003f05270 */
[----:B------:R-:W-:Y:S05]  /*7c520*/  @P0 BRA `(.L_x_2705) ;  /* 0xfffffff400840947 */ /* 0x000fea000383ffff */
[----:B------:R-:W-:Y:S05]  /*7c530*/  BSYNC.RECONVERGENT B5 ;  /* 0x0000000000057941 */ /* 0x000fea0003800200 */
.L_x_2693:
[----:B------:R-:W-:-:S07]  /*7c540*/  IMAD.MOV.U32 R7, RZ, RZ, R9 ;  /* 0x000000ffff077224 */ /* 0x000fce00078e0009 */
.L_x_2692:
        /* <DEDUP_REMOVED lines=26> */
.L_x_2707:
        /* <DEDUP_REMOVED lines=27> */
.L_x_2710:
[----:B------:R-:W-:-:S11]  /*7c8a0*/  DADD R8, R20, R24 ;  /* 0x0000000014087229 */ /* 0x000fd60000000018 */
.L_x_2709:
[----:B------:R-:W-:Y:S05]  /*7c8b0*/  BSYNC.RECONVERGENT B1 ;  /* 0x0000000000017941 */ /* 0x000fea0003800200 */
.L_x_2708:
        /* <DEDUP_REMOVED lines=24> */
.L_x_2712:
[----:B------:R-:W-:Y:S05]  /*7ca40*/  BSYNC.RECONVERGENT B6 ;  /* 0x0000000000067941 */ /* 0x000fea0003800200 */
.L_x_2711:
[----:B------:R-:W-:-:S11]  /*7ca50*/  DFMA R22, R6, R20, R22 ;  /* 0x000000140616722b */ /* 0x000fd60000000016 */
.L_x_2706:
[----:B------:R-:W-:Y:S05]  /*7ca60*/  BSYNC.RECONVERGENT B5 ;  /* 0x0000000000057941 */ /* 0x000fea0003800200 */
.L_x_2691:
[----:B------:R-:W0:Y:S02]  /*7ca70*/  LDC.64 R6, c[0x0][0x380] ;  /* 0x0000e000ff067b82 */ /* 0x000e240000000a00 */
[----:B0-----:R-:W-:Y:S01]  /*7ca80*/  DFMA R22, R6, 0.5, -R22 ;  /* 0x3fe000000616782b */ /* 0x001fe20000000816 */
[----:B------:R-:W-:Y:S10]  /*7ca90*/  BRA `(.L_x_2713) ;  /* 0x0000001000047947 */ /* 0x000ff40003800000 */
.L_x_2690:
        /* <DEDUP_REMOVED lines=11> */
.L_x_2728:
        /* <DEDUP_REMOVED lines=23> */
.L_x_2717:
        /* <DEDUP_REMOVED lines=43> */
.L_x_2719:
[----:B------:R-:W-:Y:S05]  /*7cf70*/  BSYNC.RECONVERGENT B1 ;  /* 0x0000000000017941 */ /* 0x000fea0003800200 */
.L_x_2718:
        /* <DEDUP_REMOVED lines=11> */
.L_x_2721:
[----:B------:R-:W-:Y:S05]  /*7d030*/  BSYNC.RECONVERGENT B6 ;  /* 0x0000000000067941 */ /* 0x000fea0003800200 */
.L_x_2720:
        /* <DEDUP_REMOVED lines=21> */
.L_x_2722:
        /* <DEDUP_REMOVED lines=27> */
.L_x_2725:
[----:B------:R-:W-:-:S11]  /*7d340*/  DADD R8, R22, R26 ;  /* 0x0000000016087229 */ /* 0x000fd6000000001a */
.L_x_2724:
[----:B------:R-:W-:Y:S05]  /*7d350*/  BSYNC.RECONVERGENT B1 ;  /* 0x0000000000017941 */ /* 0x000fea0003800200 */
.L_x_2723:
        /* <DEDUP_REMOVED lines=23> */
.L_x_2727:
[----:B------:R-:W-:Y:S05]  /*7d4d0*/  BSYNC.RECONVERGENT B6 ;  /* 0x0000000000067941 */ /* 0x000fea0003800200 */
.L_x_2726:
[----:B------:R-:W0:Y:S01]  /*7d4e0*/  LDCU UR4, c[0x0][0x3a4] ;  /* 0x00007480ff0477ac */ /* 0x000e220008000800 */
[----:B------:R-:W-:Y:S01]  /*7d4f0*/  DFMA R24, R6, R22, R24 ;  /* 0x000000160618722b */ /* 0x000fe20000000018 */
[----:B0-----:R-:W-:-:S05]  /*7d500*/  IMAD.U32 R0, RZ, RZ, UR4 ;  /* 0x00000004ff007e24 */ /* 0x001fca000f8e00ff */
[----:B------:R-:W-:-:S04]  /*7d510*/  LOP3.LUT R9, R0, 0x7ffffffe, RZ, 0xc0, !PT ;  /* 0x7ffffffe00097812 */ /* 0x000fc800078ec0ff */
[----:B------:R-:W-:-:S13]  /*7d520*/  ISETP.NE.AND P0, PT, R46, R9, PT ;  /* 0x000000092e00720c */ /* 0x000fda0003f05270 */
[----:B------:R-:W-:Y:S05]  /*7d530*/  @P0 BRA `(.L_x_2728) ;  /* 0xfffffff400840947 */ /* 0x000fea000383ffff */
[----:B------:R-:W-:Y:S05]  /*7d540*/  BSYNC.RECONVERGENT B5 ;  /* 0x0000000000057941 */ /* 0x000fea0003800200 */
.L_x_2716:
[----:B------:R-:W-:-:S07]  /*7d550*/  IMAD.MOV.U32 R7, RZ, RZ, R9 ;  /* 0x000000ffff077224 */ /* 0x000fce00078e0009 */
.L_x_2715:
        /* <DEDUP_REMOVED lines=27> */
.L_x_2730:
        /* <DEDUP_REMOVED lines=27> */
.L_x_2733:
[----:B------:R-:W-:-:S11]  /*7d8c0*/  DADD R8, R46, R22 ;  /* 0x000000002e087229 */ /* 0x000fd60000000016 */
.L_x_2732:
[----:B------:R-:W-:Y:S05]  /*7d8d0*/  BSYNC.RECONVERGENT B1 ;  /* 0x0000000000017941 */ /* 0x000fea0003800200 */
.L_x_2731:
        /* <DEDUP_REMOVED lines=24> */
.L_x_2735:
[----:B------:R-:W-:Y:S05]  /*7da60*/  BSYNC.RECONVERGENT B6 ;  /* 0x0000000000067941 */ /* 0x000fea0003800200 */
.L_x_2734:
[----:B------:R-:W-:-:S11]  /*7da70*/  DFMA R24, R6, R20, R24 ;  /* 0x000000140618722b */ /* 0x000fd60000000018 */
.L_x_2729:
[----:B------:R-:W-:Y:S05]  /*7da80*/  BSYNC.RECONVERGENT B5 ;  /* 0x0000000000057941 */ /* 0x000fea0003800200 */
.L_x_2714:
[----:B------:R-:W0:Y:S02]  /*7da90*/  LDC.64 R22, c[0x0][0x380] ;  /* 0x0000e000ff167b82 */ /* 0x000e240000000a00 */
[----:B0-----:R-:W-:-:S11]  /*7daa0*/  DFMA R22, R22, 0.5, R24 ;  /* 0x3fe000001616782b */ /* 0x001fd60000000018 */
.L_x_2713:
[----:B------:R-:W-:Y:S05]  /*7dab0*/  BSYNC.RECONVERGENT B4 ;  /* 0x0000000000047941 */ /* 0x000fea0003800200 */
.L_x_2689:
        /* <DEDUP_REMOVED lines=13> */
.L_x_2737:
[----:B------:R-:W-:Y:S05]  /*7db90*/  BSYNC.RECONVERGENT B1 ;  /* 0x0000000000017941 */ /* 0x000fea0003800200 */
.L_x_2736:
        /* <DEDUP_REMOVED lines=26> */
.L_x_2739:
[----:B------:R-:W-:Y:S05]  /*7dd40*/  BSYNC.RECONVERGENT B4 ;  /* 0x0000000000047941 */ /* 0x000fea0003800200 */
.L_x_2738:
        /* <DEDUP_REMOVED lines=25> */
.L_x_2741:
[----:B------:R-:W-:Y:S05]  /*7dee0*/  BSYNC.RECONVERGENT B4 ;  /* 0x0000000000047941 */ /* 0x000fea0003800200 */
.L_x_2740:
        /* <DEDUP_REMOVED lines=8> */
.L_x_2742:
        /* <DEDUP_REMOVED lines=24> */
.L_x_2744:
[----:B------:R-:W-:Y:S05]  /*7e0f0*/  BSYNC.RECONVERGENT B1 ;  /* 0x0000000000017941 */ /* 0x000fea0003800200 */
.L_x_2743:
        /* <DEDUP_REMOVED lines=15> */
.L_x_2746:
[----:B------:R-:W-:Y:S05]  /*7e1f0*/  BSYNC.RECONVERGENT B4 ;  /* 0x0000000000047941 */ /* 0x000fea0003800200 */
.L_x_2745:
        /* <DEDUP_REMOVED lines=9> */
.L_x_2747:
        /* <DEDUP_REMOVED lines=24> */
.L_x_2749:
[----:B------:R-:W-:Y:S05]  /*7e410*/  BSYNC.RECONVERGENT B1 ;  /* 0x0000000000017941 */ /* 0x000fea0003800200 */
.L_x_2748:
        /* <DEDUP_REMOVED lines=10> */
.L_x_2751:
[----:B------:R-:W-:Y:S05]  /*7e4c0*/  BSYNC.RECONVERGENT B1 ;  /* 0x0000000000017941 */ /* 0x000fea0003800200 */
.L_x_2750:
        /* <DEDUP_REMOVED lines=12> */
.L_x_2752:
        /* <DEDUP_REMOVED lines=15> */
.L_x_2754:
[----:B------:R-:W-:Y:S05]  /*7e680*/  BSYNC.RECONVERGENT B1 ;  /* 0x0000000000017941 */ /* 0x000fea0003800200 */
.L_x_2753:
        /* <DEDUP_REMOVED lines=24> */
.L_x_2756:
[----:B------:R-:W-:Y:S05]  /*7e810*/  BSYNC.RECONVERGENT B4 ;  /* 0x0000000000047941 */ /* 0x000fea0003800200 */
.L_x_2755:
        /* <DEDUP_REMOVED lines=10> */
.L_x_2758:
[----:B------:R-:W-:Y:S05]  /*7e8c0*/  BSYNC.RECONVERGENT B1 ;  /* 0x0000000000017941 */ /* 0x000fea0003800200 */
.L_x_2757:
        /* <DEDUP_REMOVED lines=8> */
.L_x_2760:
[----:B------:R-:W-:Y:S05]  /*7e950*/  BSYNC.RECONVERGENT B1 ;  /* 0x0000000000017941 */ /* 0x000fea0003800200 */
.L_x_2759:
        /* <DEDUP_REMOVED lines=8> */
.L_x_2762:
[----:B------:R-:W-:Y:S05]  /*7e9e0*/  BSYNC.RECONVERGENT B1 ;  /* 0x0000000000017941 */ /* 0x000fea0003800200 */
.L_x_2761:
[----:B------:R-:W-:Y:S01]  /*7e9f0*/  DADD R30, R56, 1 ;  /* 0x3ff00000381e7429 */ /* 0x000fe20000000000 */
[----:B------:R-:W-:Y:S01]  /*7ea00*/  IMAD.MOV.U32 R10, RZ, RZ, 0x0 ;  /* 0x00000000ff0a7424 */ /* 0x000fe200078e00ff */
[----:B------:R-:W-:Y:S01]  /*7ea10*/  DADD R6, R6, R6 ;  /* 0x0000000006067229 */ /* 0x000fe20000000006 */
[----:B------:R-:W-:Y:S01]  /*7ea20*/  IMAD.MOV.U32 R11, RZ, RZ, 0x3fd80000 ;  /* 0x3fd80000ff0b7424 */ /* 0x000fe200078e00ff */
[----:B------:R-:W-:Y:S01]  /*7ea30*/  DSETP.NEU.AND P1, PT, R2, 1, PT ;  /* 0x3ff000000200742a */ /* 0x000fe20003f2d000 */
[----:B------:R-:W-:Y:S01]  /*7ea40*/  BSSY.RECONVERGENT B4, `(.L_x_2763) ;  /* 0x000001e000047945 */ /* 0x000fe20003800200 */
[----:B------:R-:W0:Y:S01]  /*7ea50*/  MUFU.RSQ64H R21, R31 ;  /* 0x0000001f00157308 */ /* 0x000e220000001c00 */
[----:B------:R-:W-:Y:S01]  /*7ea60*/  FSEL R2, R24, RZ, P0 ;  /* 0x000000ff18027208 */ /* 0x000fe20000000000 */
[----:B------:R-:W-:Y:S01]  /*7ea70*/  DSETP.NEU.AND P2, PT, R48, 1, PT ;  /* 0x3ff000003000742a */ /* 0x000fe20003f4d000 */
[----:B------:R-:W-:Y:S01]  /*7ea80*/  FSEL R3, R25, 1.875, P0 ;  /* 0x3ff0000019037808 */ /* 0x000fe20000000000 */
        /* <DEDUP_REMOVED lines=25> */
.L_x_2764:
[----:B------:R-:W-:Y:S05]  /*7ec20*/  BSYNC.RECONVERGENT B4 ;  /* 0x0000000000047941 */ /* 0x000fea0003800200 */
.L_x_2763:
        /* <DEDUP_REMOVED lines=11> */
.L_x_2765:
        /* <DEDUP_REMOVED lines=15> */
.L_x_2767:
[----:B------:R-:W-:Y:S05]  /*7edd0*/  BSYNC.RECONVERGENT B1 ;  /* 0x0000000000017941 */ /* 0x000fea0003800200 */
.L_x_2766:
        /* <DEDUP_REMOVED lines=24> */
.L_x_2769:
[----:B------:R-:W-:Y:S05]  /*7ef60*/  BSYNC.RECONVERGENT B4 ;  /* 0x0000000000047941 */ /* 0x000fea0003800200 */
.L_x_2768:
[----:B------:R-:W-:Y:S01]  /*7ef70*/  IMAD.MOV.U32 R20, RZ, RZ, 0x652b82fe ;  /* 0x652b82feff147424 */ /* 0x000fe200078e00ff */
[----:B------:R-:W-:Y:S01]  /*7ef80*/  UMOV UR4, 0xfefa39ef ;  /* 0xfefa39ef00047882 */ /* 0x000fe20000000000 */
[----:B------:R-:W-:Y:S01]  /*7ef90*/  IMAD.MOV.U32 R21, RZ, RZ, 0x3ff71547 ;  /* 0x3ff71547ff157424 */ /* 0x000fe200078e00ff */
[----:B------:R-:W-:Y:S01]  /*7efa0*/  UMOV UR5, 0x3fe62e42 ;  /* 0x3fe62e4200057882 */ /* 0x000fe20000000000 */
[----:B------:R-:W-:Y:S01]  /*7efb0*/  FSETP.GEU.AND P0, PT, |R7|, 4.1917929649353027344, PT ;  /* 0x4086232b0700780b */ /* 0x000fe20003f0e200 */
[----:B------:R-:W-:Y:S01]  /*7efc0*/  DFMA R10, R88, 0.25, R78 ;  /* 0x3fd00000580a782b */ /* 0x000fe2000000004e */
[----:B------:R-:W-:Y:S01]  /*7efd0*/  BSSY.RECONVERGENT B1, `(.L_x_2770) ;  /* 0x0000038000017945 */ /* 0x000fe20003800200 */
[----:B------:R-:W-:Y:S02]  /*7efe0*/  DMUL R22, R18, R78 ;  /* 0x0000004e12167228 */ /* 0x000fe40000000000 */
[----:B------:R-:W-:-:S04]  /*7eff0*/  DFMA R20, R6, R20, 6.75539944105574400000e+15 ;  /* 0x433800000614742b */ /* 0x000fc80000000014 */
[----:B------:R-:W-:-:S04]  /*7f000*/  DMUL R10, R18, R10 ;  /* 0x0000000a120a7228 */ /* 0x000fc80000000000 */
        /* <DEDUP_REMOVED lines=52> */
.L_x_2771:
[----:B------:R-:W-:Y:S05]  /*7f350*/  BSYNC.RECONVERGENT B1 ;  /* 0x0000000000017941 */ /* 0x000fea0003800200 */
.L_x_2770:
[----:B------:R-:W-:Y:S01]  /*7f360*/  UMOV UR6, 0xbda12f68 ;  /* 0xbda12f6800067882 */ /* 0x000fe20000000000 */
[----:B------:R-:W-:Y:S01]  /*7f370*/  UMOV UR7, 0x3fd2f684 ;  /* 0x3fd2f68400077882 */ /* 0x000fe20000000000 */
[----:B------:R-:W-:Y:S01]  /*7f380*/  UMOV UR4, 0xd097b426 ;  /* 0xd097b42600047882 */ /* 0x000fe20000000000 */
[----:B------:R-:W-:Y:S01]  /*7f390*/  DFMA R6, R22, -UR6, R86 ;  /* 0x8000000616067c2b */ /* 0x000fe20008000056 */
[----:B------:R-:W-:Y:S01]  /*7f3a0*/  UMOV UR5, 0x4000425e ;  /* 0x4000425e00057882 */ /* 0x000fe20000000000 */
[----:B------:R-:W-:Y:S01]  /*7f3b0*/  DMUL R62, R62, R2 ;  /* 0x000000023e3e7228 */ /* 0x000fe20000000000 */
[----:B------:R-:W-:Y:S01]  /*7f3c0*/  UMOV UR8, 0xba0961b6 ;  /* 0xba0961b600087882 */ /* 0x000fe20000000000 */
[----:B------:R-:W-:Y:S01]  /*7f3d0*/  DFMA R2, R88, UR4, R78 ;  /* 0x0000000458027c2b */ /* 0x000fe2000800004e */
[----:B------:R-:W-:Y:S01]  /*7f3e0*/  UMOV UR9, 0x3ff61b58 ;  /* 0x3ff61b5800097882 */ /* 0x000fe20000000000 */
[----:B------:R-:W-:Y:S01]  /*7f3f0*/  DFMA R8, R82, 0.25, R76 ;  /* 0x3fd000005208782b */ /* 0x000fe2000000004c */
[----:B------:R-:W-:Y:S01]  /*7f400*/  BSSY.RECONVERGENT B4, `(.L_x_2772) ;  /* 0x0000243000047945 */ /* 0x000fe20003800200 */
[----:B------:R-:W-:-:S02]  /*7f410*/  DFMA R10, R10, 2, R6 ;  /* 0x400000000a0a782b */ /* 0x000fc40000000006 */
[----:B------:R-:W-:Y:S02]  /*7f420*/  DFMA R6, R88, -UR6, R78 ;  /* 0x8000000658067c2b */ /* 0x000fe4000800004e */
[----:B------:R-:W-:Y:S02]  /*7f430*/  DFMA R24, R84, 0.25, R74 ;  /* 0x3fd000005418782b */ /* 0x000fe4000000004a */
[C---:B------:R-:W-:Y:S02]  /*7f440*/  DMUL R22, R18.reuse, R76 ;  /* 0x0000004c12167228 */ /* 0x040fe40000000000 */
[----:B------:R-:W-:Y:S02]  /*7f450*/  DMUL R26, R18, R74 ;  /* 0x0000004a121a7228 */ /* 0x000fe40000000000 */
[C---:B------:R-:W-:Y:S02]  /*7f460*/  DFMA R2, R116.reuse, -8, R2 ;  /* 0xc02000007402782b */ /* 0x040fe40000000002 */
[----:B------:R-:W-:-:S02]  /*7f470*/  DFMA R116, R116, 2, R6 ;  /* 0x400000007474782b */ /* 0x000fc40000000006 */
[----:B------:R-:W-:Y:S02]  /*7f480*/  DMUL R30, R18, R8 ;  /* 0x00000008121e7228 */ /* 0x000fe40000000000 */
[----:B------:R-:W-:Y:S02]  /*7f490*/  DFMA R6, R82, UR4, R76 ;  /* 0x0000000452067c2b */ /* 0x000fe4000800004c */
[----:B------:R-:W-:Y:S01]  /*7f4a0*/  DFMA R8, R84, UR4, R74 ;  /* 0x0000000454087c2b */ /* 0x000fe2000800004a */
[----:B------:R-:W-:Y:S01]  /*7f4b0*/  UMOV UR4, 0x7bc71f63 ;  /* 0x7bc71f6300047882 */ /* 0x000fe20000000000 */
[----:B------:R-:W-:Y:S01]  /*7f4c0*/  DMUL R32, R18, R24 ;  /* 0x0000001812207228 */ /* 0x000fe20000000000 */
[----:B------:R-:W-:Y:S01]  /*7f4d0*/  UMOV UR5, 0x3fd87db9 ;  /* 0x3fd87db900057882 */ /* 0x000fe20000000000 */
[----:B------:R-:W-:Y:S02]  /*7f4e0*/  DFMA R22, R22, -UR6, R58 ;  /* 0x8000000616167c2b */ /* 0x000fe4000800003a */
[----:B------:R-:W-:-:S02]  /*7f4f0*/  DFMA R26, R26, -UR6, R72 ;  /* 0x800000061a1a7c2b */ /* 0x000fc40008000048 */
[----:B------:R-:W-:Y:S02]  /*7f500*/  DFMA R24, R82, -UR6, R76 ;  /* 0x8000000652187c2b */ /* 0x000fe4000800004c */
[----:B------:R-:W-:Y:S01]  /*7f510*/  DFMA R28, R84, -UR6, R74 ;  /* 0x80000006541c7c2b */ /* 0x000fe2000800004a */
[----:B------:R-:W-:Y:S01]  /*7f520*/  UMOV UR6, 0x96b4a5ad ;  /* 0x96b4a5ad00067882 */ /* 0x000fe20000000000 */
[----:B------:R-:W-:Y:S01]  /*7f530*/  DFMA R6, R122, -8, R6 ;  /* 0xc02000007a06782b */ /* 0x000fe20000000006 */
[----:B------:R-:W-:Y:S01]  /*7f540*/  UMOV UR7, 0x3fca5ad2 ;  /* 0x3fca5ad200077882 */ /* 0x000fe20000000000 */
[----:B------:R-:W-:Y:S02]  /*7f550*/  DFMA R8, R120, -8, R8 ;  /* 0xc02000007808782b */ /* 0x000fe40000000008 */
[----:B------:R-:W-:Y:S02]  /*7f560*/  DFMA R22, R30, 2, R22 ;  /* 0x400000001e16782b */ /* 0x000fe40000000016 */
[----:B------:R-:W-:-:S02]  /*7f570*/  DFMA R24, R122, 2, R24 ;  /* 0x400000007a18782b */ /* 0x000fc40000000018 */
[----:B------:R-:W-:Y:S02]  /*7f580*/  DFMA R26, R32, 2, R26 ;  /* 0x40000000201a782b */ /* 0x000fe4000000001a */
[----:B------:R-:W-:Y:S02]  /*7f590*/  DFMA R28, R120, 2, R28 ;  /* 0x40000000781c782b */ /* 0x000fe4000000001c */
[----:B------:R-:W-:Y:S02]  /*7f5a0*/  DMUL R132, R62, -UR4 ;  /* 0x800000043e847c28 */ /* 0x000fe40008000000 */
[----:B------:R-:W-:Y:S02]  /*7f5b0*/  DMUL R130, R124, -UR4 ;  /* 0x800000047c827c28 */ /* 0x000fe40008000000 */
[----:B------:R-:W-:Y:S01]  /*7f5c0*/  DMUL R128, R70, -UR4 ;  /* 0x8000000446807c28 */ /* 0x000fe20008000000 */
[----:B------:R-:W-:Y:S01]  /*7f5d0*/  UMOV UR4, 0x2c69cb1a ;  /* 0x2c69cb1a00047882 */ /* 0x000fe20000000000 */
[----:B------:R-:W-:Y:S01]  /*7f5e0*/  UMOV UR5, 0x401cb1a7 ;  /* 0x401cb1a700057882 */ /* 0x000fe20000000000 */
[----:B------:R-:W-:-:S02]  /*7f5f0*/  DFMA R20, R18, 0.5, R126 ;  /* 0x3fe000001214782b */ /* 0x000fc4000000007e */
[----:B------:R-:W-:Y:S02]  /*7f600*/  DFMA R2, R110, UR4, R2 ;  /* 0x000000046e027c2b */ /* 0x000fe40008000002 */
[----:B------:R-:W-:Y:S02]  /*7f610*/  DFMA R6, R106, UR4, R6 ;  /* 0x000000046a067c2b */ /* 0x000fe40008000006 */
[----:B------:R-:W-:Y:S01]  /*7f620*/  DFMA R8, R102, UR4, R8 ;  /* 0x0000000466087c2b */ /* 0x000fe20008000008 */
[----:B------:R-:W-:Y:S01]  /*7f630*/  UMOV UR4, 0x3f604fd8 ;  /* 0x3f604fd800047882 */ /* 0x000fe20000000000 */
[----:B------:R-:W-:Y:S01]  /*7f640*/  DMUL R34, R12, 0.5 ;  /* 0x3fe000000c227828 */ /* 0x000fe20000000000 */
[----:B------:R-:W-:Y:S01]  /*7f650*/  UMOV UR5, 0x3fdcfd81 ;  /* 0x3fdcfd8100057882 */ /* 0x000fe20000000000 */
[----:B------:R-:W-:Y:S02]  /*7f660*/  DFMA R10, R112, -UR8, R10 ;  /* 0x80000008700a7c2b */ /* 0x000fe4000800000a */
[----:B------:R-:W-:-:S02]  /*7f670*/  DFMA R116, R110, -UR8, R116 ;  /* 0x800000086e747c2b */ /* 0x000fc40008000074 */
[----:B------:R-:W-:Y:S02]  /*7f680*/  DFMA R22, R108, -UR8, R22 ;  /* 0x800000086c167c2b */ /* 0x000fe40008000016 */
[----:B------:R-:W-:Y:S02]  /*7f690*/  DFMA R24, R106, -UR8, R24 ;  /* 0x800000086a187c2b */ /* 0x000fe40008000018 */
[----:B------:R-:W-:Y:S02]  /*7f6a0*/  DFMA R26, R104, -UR8, R26 ;  /* 0x80000008681a7c2b */ /* 0x000fe4000800001a */
[----:B------:R-:W-:Y:S01]  /*7f6b0*/  DFMA R28, R102, -UR8, R28 ;  /* 0x80000008661c7c2b */ /* 0x000fe2000800001c */
[----:B------:R-:W0:Y:S01]  /*7f6c0*/  LDCU UR8, c[0x0][0x3a4] ;  /* 0x00007480ff0877ac */ /* 0x000e220008000800 */
[----:B------:R-:W-:Y:S02]  /*7f6d0*/  DFMA R2, R114, -UR6, R2 ;  /* 0x8000000672027c2b */ /* 0x000fe40008000002 */
[----:B------:R-:W-:-:S02]  /*7f6e0*/  DFMA R6, R98, -UR6, R6 ;  /* 0x8000000662067c2b */ /* 0x000fc40008000006 */
[----:B------:R-:W-:Y:S01]  /*7f6f0*/  DFMA R8, R90, -UR6, R8 ;  /* 0x800000065a087c2b */ /* 0x000fe20008000008 */
[----:B------:R-:W-:Y:S01]  /*7f700*/  UMOV UR6, 0x9999999a ;  /* 0x9999999a00067882 */ /* 0x000fe20000000000 */
[----:B------:R-:W-:Y:S01]  /*7f710*/  DSETP.GEU.AND P0, PT, R20, R34, PT ;  /* 0x000000221400722a */ /* 0x000fe20003f0e000 */
[----:B------:R-:W-:Y:S01]  /*7f720*/  UMOV UR7, 0x3fd19999 ;  /* 0x3fd1999900077882 */ /* 0x000fe20000000000 */
[----:B------:R-:W-:Y:S02]  /*7f730*/  DFMA R126, R114, UR4, R116 ;  /* 0x00000004727e7c2b */ /* 0x000fe40008000074 */
[----:B------:R-:W-:Y:S02]  /*7f740*/  DFMA R10, R118, UR4, R10 ;  /* 0x00000004760a7c2b */ /* 0x000fe4000800000a */
[----:B------:R-:W-:Y:S02]  /*7f750*/  DFMA R22, R100, UR4, R22 ;  /* 0x0000000464167c2b */ /* 0x000fe40008000016 */
[----:B------:R-:W-:-:S02]  /*7f760*/  DFMA R26, R96, UR4, R26 ;  /* 0x00000004601a7c2b */ /* 0x000fc4000800001a */
[C---:B------:R-:W-:Y:S01]  /*7f770*/  DMUL R116, R18.reuse, R2 ;  /* 0x0000000212747228 */ /* 0x040fe20000000000 */
[----:B0-----:R-:W-:Y:S01]  /*7f780*/  IMAD.U32 R0, RZ, RZ, UR8 ;  /* 0x00000008ff007e24 */ /* 0x001fe2000f8e00ff */
[C---:B------:R-:W-:Y:S02]  /*7f790*/  DMUL R80, R18.reuse, R6 ;  /* 0x0000000612507228 */ /* 0x040fe40000000000 */
[----:B------:R-:W-:Y:S01]  /*7f7a0*/  DMUL R70, R18, R8 ;  /* 0x0000000812467228 */ /* 0x000fe20000000000 */
[----:B------:R-:W-:Y:S01]  /*7f7b0*/  VIADD R2, R0, 0xffffffff ;  /* 0xffffffff00027836 */ /* 0x000fe20000000000 */
[----:B------:R-:W-:Y:S02]  /*7f7c0*/  DFMA R124, R98, UR4, R24 ;  /* 0x00000004627c7c2b */ /* 0x000fe40008000018 */
[----:B------:R-:W-:Y:S02]  /*7f7d0*/  DFMA R122, R90, UR4, R28 ;  /* 0x000000045a7a7c2b */ /* 0x000fe4000800001c */
[----:B------:R-:W-:-:S02]  /*7f7e0*/  DFMA R68, R116, -UR6, R10 ;  /* 0x8000000674447c2b */ /* 0x000fc4000800000a */
[----:B------:R-:W-:Y:S02]  /*7f7f0*/  DFMA R48, R80, -UR6, R22 ;  /* 0x8000000650307c2b */ /* 0x000fe40008000016 */
[----:B------:R-:W-:Y:S01]  /*7f800*/  DFMA R60, R70, -UR6, R26 ;  /* 0x80000006463c7c2b */ /* 0x000fe2000800001a */
        /* <DEDUP_REMOVED lines=12> */
.L_x_2788:
        /* <DEDUP_REMOVED lines=22> */
.L_x_2777:
        /* <DEDUP_REMOVED lines=43> */
.L_x_2779:
[----:B------:R-:W-:Y:S05]  /*7fce0*/  BSYNC.RECONVERGENT B1 ;  /* 0x0000000000017941 */ /* 0x000fea0003800200 */
.L_x_2778:
        /* <DEDUP_REMOVED lines=11> */
.L_x_2781:
[----:B------:R-:W-:Y:S05]  /*7fda0*/  BSYNC.RECONVERGENT B6 ;  /* 0x0000000000067941 */ /* 0x000fea0003800200 */
.L_x_2780:
        /* <DEDUP_REMOVED lines=21> */
.L_x_2782:
        /* <DEDUP_REMOVED lines=27> */
.L_x_2785:
[----:B------:R-:W-:-:S11]  /*800b0*/  DADD R8, R2, R24 ;  /* 0x0000000002087229 */ /* 0x000fd60000000018 */
.L_x_2784:
[----:B------:R-:W-:Y:S05]  /*800c0*/  BSYNC.RECONVERGENT B1 ;  /* 0x0000000000017941 */ /* 0x000fea0003800200 */
.L_x_2783:
        /* <DEDUP_REMOVED lines=23> */
.L_x_2787:
[----:B------:R-:W-:Y:S05]  /*80240*/  BSYNC.RECONVERGENT B6 ;  /* 0x0000000000067941 */ /* 0x000fea0003800200 */
.L_x_2786:
[----:B------:R-:W0:Y:S01]  /*80250*/  LDCU UR4, c[0x0][0x3a4] ;  /* 0x00007480ff0477ac */ /* 0x000e220008000800 */
[----:B------:R-:W-:Y:S01]  /*80260*/  DFMA R22, R6, R42, R22 ;  /* 0x0000002a0616722b */ /* 0x000fe20000000016 */
[----:B0-----:R-:W-:-:S05]  /*80270*/  IMAD.U32 R0, RZ, RZ, UR4 ;  /* 0x00000004ff007e24 */ /* 0x001fca000f8e00ff */
[----:B------:R-:W-:-:S04]  /*80280*/  LOP3.LUT R9, R0, 0x7ffffffe, RZ, 0xc0, !PT ;  /* 0x7ffffffe00097812 */ /* 0x000fc800078ec0ff */
[----:B------:R-:W-:-:S13]  /*80290*/  ISETP.NE.AND P0, PT, R26, R9, PT ;  /* 0x000000091a00720c */ /* 0x000fda0003f05270 */
[----:B------:R-:W-:Y:S05]  /*802a0*/  @P0 BRA `(.L_x_2788) ;  /* 0xfffffff400880947 */ /* 0x000fea000383ffff */
[----:B------:R-:W-:Y:S05]  /*802b0*/  BSYNC.RECONVERGENT B5 ;  /* 0x0000000000057941 */ /* 0x000fea0003800200 */
.L_x_2776:
[----:B------:R-:W-:-:S07]  /*802c0*/  IMAD.MOV.U32 R7, RZ, RZ, R9 ;  /* 0x000000ffff077224 */ /* 0x000fce00078e0009 */
.L_x_2775:
        /* <DEDUP_REMOVED lines=26> */
.L_x_2790:
        /* <DEDUP_REMOVED lines=27> */
.L_x_2793:
[----:B------:R-:W-:-:S11]  /*80620*/  DADD R8, R2, R24 ;  /* 0x0000000002087229 */ /* 0x000fd60000000018 */
.L_x_2792:
[----:B------:R-:W-:Y:S05]  /*80630*/  BSYNC.RECONVERGENT B1 ;  /* 0x0000000000017941 */ /* 0x000fea0003800200 */
.L_x_2791:
        /* <DEDUP_REMOVED lines=24> */
.L_x_2795:
[----:B------:R-:W-:Y:S05]  /*807c0*/  BSYNC.RECONVERGENT B6 ;  /* 0x0000000000067941 */ /* 0x000fea0003800200 */
.L_x_2794:
[----:B------:R-:W-:-:S11]  /*807d0*/  DFMA R22, R6, R2, R22 ;  /* 0x000000020616722b */ /* 0x000fd60000000016 */
.L_x_2789:
[----:B------:R-:W-:Y:S05]  /*807e0*/  BSYNC.RECONVERGENT B5 ;  /* 0x0000000000057941 */ /* 0x000fea0003800200 */
.L_x_2774:
[----:B------:R-:W0:Y:S02]  /*807f0*/  LDC.64 R2, c[0x0][0x380] ;  /* 0x0000e000ff027b82 */ /* 0x000e240000000a00 */
[----:B0-----:R-:W-:Y:S01]  /*80800*/  DFMA R22, R2, 0.5, -R22 ;  /* 0x3fe000000216782b */ /* 0x001fe20000000816 */
[----:B------:R-:W-:Y:S10]  /*80810*/  BRA `(.L_x_2796) ;  /* 0x0000001000047947 */ /* 0x000ff40003800000 */
.L_x_2773:
        /* <DEDUP_REMOVED lines=11> */
.L_x_2811:
        /* <DEDUP_REMOVED lines=23> */
.L_x_2800:
        /* <DEDUP_REMOVED lines=43> */
.L_x_2802:
[----:B------:R-:W-:Y:S05]  /*80cf0*/  BSYNC.RECONVERGENT B1 ;  /* 0x0000000000017941 */ /* 0x000fea0003800200 */
.L_x_2801:
        /* <DEDUP_REMOVED lines=11> */
.L_x_2804:
[----:B------:R-:W-:Y:S05]  /*80db0*/  BSYNC.RECONVERGENT B6 ;  /* 0x0000000000067941 */ /* 0x000fea0003800200 */
.L_x_2803:
        /* <DEDUP_REMOVED lines=21> */
.L_x_2805:
        /* <DEDUP_REMOVED lines=27> */
.L_x_2808:
[----:B------:R-:W-:-:S11]  /*810c0*/  DADD R8, R22, R26 ;  /* 0x0000000016087229 */ /* 0x000fd6000000001a */
.L_x_2807:
[----:B------:R-:W-:Y:S05]  /*810d0*/  BSYNC.RECONVERGENT B1 ;  /* 0x0000000000017941 */ /* 0x000fea0003800200 */
.L_x_2806:
        /* <DEDUP_REMOVED lines=23> */
.L_x_2810:
[----:B------:R-:W-:Y:S05]  /*81250*/  BSYNC.RECONVERGENT B6 ;  /* 0x0000000000067941 */ /* 0x000fea0003800200 */
.L_x_2809:
[----:B------:R-:W0:Y:S01]  /*81260*/  LDCU UR4, c[0x0][0x3a4] ;  /* 0x00007480ff0477ac */ /* 0x000e220008000800 */
[----:B------:R-:W-:Y:S01]  /*81270*/  DFMA R24, R6, R22, R24 ;  /* 0x000000160618722b */ /* 0x000fe20000000018 */
[----:B0-----:R-:W-:-:S05]  /*81280*/  IMAD.U32 R0, RZ, RZ, UR4 ;  /* 0x00000004ff007e24 */ /* 0x001fca000f8e00ff */
[----:B------:R-:W-:-:S04]  /*81290*/  LOP3.LUT R9, R0, 0x7ffffffe, RZ, 0xc0, !PT ;  /* 0x7ffffffe00097812 */ /* 0x000fc800078ec0ff */
[----:B------:R-:W-:-:S13]  /*812a0*/  ISETP.NE.AND P0, PT, R46, R9, PT ;  /* 0x000000092e00720c */ /* 0x000fda0003f05270 */
[----:B------:R-:W-:Y:S05]  /*812b0*/  @P0 BRA `(.L_x_2811) ;  /* 0xfffffff400840947 */ /* 0x000fea000383ffff */
[----:B------:R-:W-:Y:S05]  /*812c0*/  BSYNC.RECONVERGENT B5 ;  /* 0x0000000000057941 */ /* 0x000fea0003800200 */
.L_x_2799:
[----:B------:R-:W-:-:S07]  /*812d0*/  IMAD.MOV.U32 R7, RZ, RZ, R9 ;  /* 0x000000ffff077224 */ /* 0x000fce00078e0009 */
.L_x_2798:
        /* <DEDUP_REMOVED lines=27> */
.L_x_2813:
        /* <DEDUP_REMOVED lines=27> */
.L_x_2816:
[----:B------:R-:W-:-:S11]  /*81640*/  DADD R8, R46, R22 ;  /* 0x000000002e087229 */ /* 0x000fd60000000016 */
.L_x_2815:
[----:B------:R-:W-:Y:S05]  /*81650*/  BSYNC.RECONVERGENT B1 ;  /* 0x0000000000017941 */ /* 0x000fea0003800200 */
.L_x_2814:
        /* <DEDUP_REMOVED lines=24> */
.L_x_2818:
[----:B------:R-:W-:Y:S05]  /*817e0*/  BSYNC.RECONVERGENT B6 ;  /* 0x0000000000067941 */ /* 0x000fea0003800200 */
.L_x_2817:
[----:B------:R-:W-:-:S11]  /*817f0*/  DFMA R24, R6, R2, R24 ;  /* 0x000000020618722b */ /* 0x000fd60000000018 */
.L_x_2812:
[----:B------:R-:W-:Y:S05]  /*81800*/  BSYNC.RECONVERGENT B5 ;  /* 0x0000000000057941 */ /* 0x000fea0003800200 */
.L_x_2797:
[----:B------:R-:W0:Y:S02]  /*81810*/  LDC.64 R22, c[0x0][0x380] ;  /* 0x0000e000ff167b82 */ /* 0x000e240000000a00 */
[----:B0-----:R-:W-:-:S11]  /*81820*/  DFMA R22, R22, 0.5, R24 ;  /* 0x3fe000001616782b */ /* 0x001fd60000000018 */
.L_x_2796:
[----:B------:R-:W-:Y:S05]  /*81830*/  BSYNC.RECONVERGENT B4 ;  /* 0x0000000000047941 */ /* 0x000fea0003800200 */
.L_x_2772:
        /* <DEDUP_REMOVED lines=26> */
.L_x_2820:
[----:B------:R-:W-:Y:S05]  /*819e0*/  BSYNC.RECONVERGENT B4 ;  /* 0x0000000000047941 */ /* 0x000fea0003800200 */
.L_x_2819:
        /* <DEDUP_REMOVED lines=8> */
.L_x_2821:
        /* <DEDUP_REMOVED lines=18> */
.L_x_2823:
[----:B------:R-:W-:Y:S05]  /*81b90*/  BSYNC.RECONVERGENT B1 ;  /* 0x0000000000017941 */ /* 0x000fea0003800200 */
.L_x_2822:
        /* <DEDUP_REMOVED lines=25> */
.L_x_2825:
[----:B------:R-:W-:Y:S05]  /*81d30*/  BSYNC.RECONVERGENT B4 ;  /* 0x0000000000047941 */ /* 0x000fea0003800200 */
.L_x_2824:
        /* <DEDUP_REMOVED lines=11> */
.L_x_2826:
        /* <DEDUP_REMOVED lines=15> */
.L_x_2828:
[----:B------:R-:W-:Y:S05]  /*81ee0*/  BSYNC.RECONVERGENT B1 ;  /* 0x0000000000017941 */ /* 0x000fea0003800200 */
.L_x_2827:
        /* <DEDUP_REMOVED lines=23> */
.L_x_2830:
[----:B------:R-:W-:Y:S05]  /*82060*/  BSYNC.RECONVERGENT B4 ;  /* 0x0000000000047941 */ /* 0x000fea0003800200 */
.L_x_2829:
        /* <DEDUP_REMOVED lines=9> */
.L_x_2831:
        /* <DEDUP_REMOVED lines=18> */
.L_x_2833:
[----:B------:R-:W-:Y:S05]  /*82220*/  BSYNC.RECONVERGENT B1 ;  /* 0x0000000000017941 */ /* 0x000fea0003800200 */
.L_x_2832:
        /* <DEDUP_REMOVED lines=8> */
.L_x_2834:
        /* <DEDUP_REMOVED lines=21> */
.L_x_2836:
[----:B------:R-:W-:Y:S05]  /*82400*/  BSYNC.RECONVERGENT B1 ;  /* 0x0000000000017941 */ /* 0x000fea0003800200 */
.L_x_2835:
        /* <DEDUP_REMOVED lines=10> */
.L_x_2838:
[----:B------:R-:W-:Y:S05]  /*824b0*/  BSYNC.RECONVERGENT B1 ;  /* 0x0000000000017941 */ /* 0x000fea0003800200 */
.L_x_2837:
        /* <DEDUP_REMOVED lines=32> */
.L_x_2840:
[----:B------:R-:W-:Y:S05]  /*826c0*/  BSYNC.RECONVERGENT B4 ;  /* 0x0000000000047941 */ /* 0x000fea0003800200 */
.L_x_2839:
        /* <DEDUP_REMOVED lines=11> */
.L_x_2841:
        /* <DEDUP_REMOVED lines=15> */
.L_x_2843:
[----:B------:R-:W-:Y:S05]  /*82870*/  BSYNC.RECONVERGENT B1 ;  /* 0x0000000000017941 */ /* 0x000fea0003800200 */
.L_x_2842:
        /* <DEDUP_REMOVED lines=24> */
.L_x_2845:
[----:B------:R-:W-:Y:S05]  /*82a00*/  BSYNC.RECONVERGENT B4 ;  /* 0x0000000000047941 */ /* 0x000fea0003800200 */
.L_x_2844:
[----:B------:R-:W-:Y:S01]  /*82a10*/  IMAD.MOV.U32 R24, RZ, RZ, 0x652b82fe ;  /* 0x652b82feff187424 */ /* 0x000fe200078e00ff */
[----:B------:R-:W-:Y:S01]  /*82a20*/  UMOV UR4, 0xfefa39ef ;  /* 0xfefa39ef00047882 */ /* 0x000fe20000000000 */
[----:B------:R-:W-:Y:S01]  /*82a30*/  IMAD.MOV.U32 R25, RZ, RZ, 0x3ff71547 ;  /* 0x3ff71547ff197424 */ /* 0x000fe200078e00ff */
[----:B------:R-:W-:Y:S01]  /*82a40*/  UMOV UR5, 0x3fe62e42 ;  /* 0x3fe62e4200057882 */ /* 0x000fe20000000000 */
[----:B------:R-:W-:Y:S01]  /*82a50*/  FSETP.GEU.AND P0, PT, |R7|, 4.1917929649353027344, PT ;  /* 0x4086232b0700780b */ /* 0x000fe20003f0e200 */
[----:B------:R-:W-:Y:S01]  /*82a60*/  DMUL R26, R12, 0.5 ;  /* 0x3fe000000c1a7828 */ /* 0x000fe20000000000 */
[----:B------:R-:W-:Y:S01]  /*82a70*/  BSSY.RECONVERGENT B1, `(.L_x_2846) ;  /* 0x0000038000017945 */ /* 0x000fe20003800200 */
[----:B------:R-:W-:Y:S02]  /*82a80*/  DMUL R62, R22, R62 ;  /* 0x0000003e163e7228 */ /* 0x000fe40000000000 */
[----:B------:R-:W-:-:S04]  /*82a90*/  DFMA R24, R6, R24, 6.75539944105574400000e+15 ;  /* 0x433800000618742b */ /* 0x000fc80000000018 */
[----:B------:R-:W-:-:S04]  /*82aa0*/  DSETP.GEU.AND P2, PT, R20, R26, PT ;  /* 0x0000001a1400722a */ /* 0x000fc80003f4e000 */
        /* <DEDUP_REMOVED lines=52> */
.L_x_2847:
[----:B------:R-:W-:Y:S05]  /*82df0*/  BSYNC.RECONVERGENT B1 ;  /* 0x0000000000017941 */ /* 0x000fea0003800200 */
.L_x_2846:
        /* <DEDUP_REMOVED lines=8> */
[----:B------:R-:W-:Y:S01]  /*82e80*/  ISETP.NE.AND P0, PT, R0, 0x1, PT ;  /* 0x000000010000780c */ /* 0x000fe20003f05270 */
[----:B------:R-:W-:Y:S01]  /*82e90*/  DADD R22, -R20, R26 ;  /* 0x0000000014167229 */ /* 0x000fe2000000011a */
[----:B------:R-:W-:Y:S01]  /*82ea0*/  IMAD.MOV.U32 R64, RZ, RZ, RZ ;  /* 0x000000ffff407224 */ /* 0x000fe200078e00ff */
[----:B------:R-:W-:-:S10]  /*82eb0*/  CS2R R24, SRZ ;  /* 0x0000000000187805 */ /* 0x000fd4000001ff00 */
[----:B------:R-:W-:Y:S05]  /*82ec0*/  @!P0 BRA `(.L_x_2851) ;  /* 0x0000000800dc8947 */ /* 0x000fea0003800000 */
[----:B------:R-:W-:Y:S01]  /*82ed0*/  BSSY.RECONVERGENT B5, `(.L_x_2851) ;  /* 0x00000b6000057945 */ /* 0x000fe20003800200 */
[----:B------:R-:W-:Y:S01]  /*82ee0*/  IMAD.MOV.U32 R26, RZ, RZ, RZ ;  /* 0x000000ffff1a7224 */ /* 0x000fe200078e00ff */
[----:B------:R-:W-:-:S07]  /*82ef0*/  CS2R R24, SRZ ;  /* 0x0000000000187805 */ /* 0x000fce000001ff00 */
.L_x_2867:
[----:B------:R-:W-:Y:S01]  /*82f00*/  R2UR UR4, R54 ;  /* 0x00000000360472ca */ /* 0x000fe200000e0000 */
[----:B------:R-:W-:Y:S01]  /*82f10*/  IMAD.WIDE.U32 R62, R26, 0x8, R4 ;  /* 0x000000081a3e7825 */ /* 0x000fe200078e0004 */
[----:B------:R-:W-:-:S13]  /*82f20*/  R2UR UR5, R55 ;  /* 0x00000000370572ca */ /* 0x000fda00000e0000 */
[----:B------:R-:W5:Y:S01]  /*82f30*/  LD.E.64 R62, desc[UR4][R62.64] ;  /* 0x000000043e3e7980 */ /* 0x000f62000c101b00 */
[----:B------:R-:W-:Y:S01]  /*82f40*/  VIADD R64, R26, 0x1 ;  /* 0x000000011a407836 */ /* 0x000fe20000000000 */
[----:B------:R-:W-:Y:S01]  /*82f50*/  DADD R8, -RZ, |R22| ;  /* 0x00000000ff087229 */ /* 0x000fe20000000516 */
[----:B------:R-:W-:Y:S01]  /*82f60*/  BSSY.RECONVERGENT B1, `(.L_x_2852) ;  /* 0x0000010000017945 */ /* 0x000fe20003800200 */
[----:B------:R-:W-:-:S03]  /*82f70*/  DFMA R6, R12, 0.5, -R20 ;  /* 0x3fe000000c06782b */ /* 0x000fc60000000814 */
[----:B------:R-:W0:Y:S05]  /*82f80*/  I2F.F64.U32 R64, R64 ;  /* 0x0000004000407312 */ /* 0x000e2a0000201800 */
[----:B------:R-:W-:Y:S01]  /*82f90*/  DSETP.NEU.AND P2, PT, R6, RZ, PT ;  /* 0x000000ff0600722a */ /* 0x000fe20003f4d000 */
[----:B------:R-:W-:Y:S01]  /*82fa0*/  IMAD.MOV.U32 R10, RZ, RZ, R8 ;  /* 0x000000ffff0a7224 */ /* 0x000fe200078e0008 */
[--C-:B0-----:R-:W-:Y:S01]  /*82fb0*/  SHF.R.U32.HI R0, RZ, 0x14, R65.reuse ;  /* 0x00000014ff007819 */ /* 0x101fe20000011641 */
[----:B------:R-:W-:Y:S02]  /*82fc0*/  IMAD.MOV.U32 R6, RZ, RZ, R64 ;  /* 0x000000ffff067224 */ /* 0x000fe400078e0040 */
[----:B------:R-:W-:Y:S01]  /*82fd0*/  IMAD.MOV.U32 R7, RZ, RZ, R65 ;  /* 0x000000ffff077224 */ /* 0x000fe200078e0041 */
[----:B------:R-:W-:-:S05]  /*82fe0*/  LOP3.LUT R0, R0, 0x7ff, RZ, 0xc0, !PT ;  /* 0x000007ff00007812 */ /* 0x000fca00078ec0ff */
[----:B------:R-:W-:-:S05]  /*82ff0*/  VIADD R27, R0, 0xfffffc0c ;  /* 0xfffffc0c001b7836 */ /* 0x000fca0000000000 */
[----:B------:R-:W-:-:S04]  /*83000*/  SHF.L.U32 R0, R64, R27, RZ ;  /* 0x0000001b40007219 */ /* 0x000fc800000006ff */
[----:B------:R-:W-:Y:S02]  /*83010*/  ISETP.NE.U32.AND P0, PT, R0, RZ, PT ;  /* 0x000000ff0000720c */ /* 0x000fe40003f05070 */
[----:B------:R-:W-:-:S04]  /*83020*/  SHF.L.U64.HI R0, R64, R27, R65 ;  /* 0x0000001b40007219 */ /* 0x000fc80000010241 */
[----:B------:R-:W-:Y:S02]  /*83030*/  ISETP.NE.AND.EX P0, PT, R0, -0x80000000, PT, P0 ;  /* 0x800000000000780c */ /* 0x000fe40003f05300 */
[----:B------:R-:W-:-:S11]  /*83040*/  MOV R0, 0x83060 ;  /* 0x0008306000007802 */ /* 0x000fd60000000f00 */
[----:B-----5:R-:W-:Y:S05]  /*83050*/  CALL.REL.NOINC `($_Z13distributor_PdPdS_S_iii$__internal_accurate_pow) ;  /* 0x000000c400a87944 */ /* 0x020fea0003c00000 */
[----:B------:R-:W-:Y:S05]  /*83060*/  BSYNC.RECONVERGENT B1 ;  /* 0x0000000000017941 */ /* 0x000fea0003800200 */
.L_x_2852:
[----:B------:R-:W-:Y:S01]  /*83070*/  VIADD R10, R26, 0x1 ;  /* 0x000000011a0a7836 */ /* 0x000fe20000000000 */
[----:B------:R-:W-:Y:S01]  /*83080*/  DFMA R38, R12, 0.5, -R20 ;  /* 0x3fe000000c26782b */ /* 0x000fe20000000814 */
[----:B------:R-:W-:Y:S01]  /*83090*/  IMAD.MOV.U32 R6, RZ, RZ, 0x1 ;  /* 0x00000001ff067424 */ /* 0x000fe200078e00ff */
[----:B------:R-:W-:Y:S01]  /*830a0*/  ISETP.LT.AND P1, PT, R23, RZ, !P0 ;  /* 0x000000ff1700720c */ /* 0x000fe20004721270 */
[----:B------:R-:W0:Y:S01]  /*830b0*/  I2F.F64.U32 R28, R10 ;  /* 0x0000000a001c7312 */ /* 0x000e220000201800 */
[----:B------:R-:W-:Y:S01]  /*830c0*/  IMAD.MOV.U32 R9, RZ, RZ, R11 ;  /* 0x000000ffff097224 */ /* 0x000fe200078e000b */
[----:B------:R-:W-:Y:S03]  /*830d0*/  BSSY.RECONVERGENT B1, `(.L_x_2853) ;  /* 0x000001c000017945 */ /* 0x000fe60003800200 */
[----:B------:R-:W-:Y:S02]  /*830e0*/  DSETP.NEU.AND P3, PT, R38, 1, PT ;  /* 0x3ff000002600742a */ /* 0x000fe40003f6d000 */
[----:B------:R-:W-:-:S02]  /*830f0*/  DADD R36, -RZ, -R8 ;  /* 0x00000000ff247229 */ /* 0x000fc40000000908 */
[----:B------:R-:W-:Y:S01]  /*83100*/  DSETP.NEU.AND P0, PT, R38, RZ, PT ;  /* 0x000000ff2600722a */ /* 0x000fe20003f0d000 */
[----:B0-----:R-:W0:Y:S07]  /*83110*/  MUFU.RCP64H R7, R29 ;  /* 0x0000001d00077308 */ /* 0x001e2e0000001800 */
[----:B------:R-:W-:Y:S02]  /*83120*/  FSEL R8, R36, R8, P1 ;  /* 0x0000000824087208 */ /* 0x000fe40000800000 */
[----:B------:R-:W-:Y:S01]  /*83130*/  FSEL R9, R37, R11, P1 ;  /* 0x0000000b25097208 */ /* 0x000fe20000800000 */
[----:B0-----:R-:W-:-:S08]  /*83140*/  DFMA R30, -R28, R6, 1 ;  /* 0x3ff000001c1e742b */ /* 0x001fd00000000106 */
        /* <DEDUP_REMOVED lines=8> */
[----:B------:R-:W-:-:S07]  /*831d0*/  ISETP.NE.AND P4, PT, R0, 0x7ff00000, PT ;  /* 0x7ff000000000780c */ /* 0x000fce0003f85270 */
[----:B------:R-:W-:-:S10]  /*831e0*/  DFMA R6, R30, R34, R32 ;  /* 0x000000221e06722b */ /* 0x000fd40000000020 */
[----:B------:R-:W-:Y:S01]  /*831f0*/  FFMA R30, RZ, R29, R7 ;  /* 0x0000001dff1e7223 */ /* 0x000fe20000000007 */
[----:B------:R-:W-:Y:S06]  /*83200*/  @P2 BRA `(.L_x_2854) ;  /* 0x0000000000202947 */ /* 0x000fec0003800000 */
[CC--:B------:R-:W-:Y:S01]  /*83210*/  SHF.L.U32 R0, R64.reuse, R27.reuse, RZ ;  /* 0x0000001b40007219 */ /* 0x0c0fe200000006ff */
[----:B------:R-:W-:Y:S01]  /*83220*/  IMAD.MOV.U32 R8, RZ, RZ, RZ ;  /* 0x000000ffff087224 */ /* 0x000fe200078e00ff */
[----:B------:R-:W-:Y:S02]  /*83230*/  ISETP.GE.AND P5, PT, R65, RZ, PT ;  /* 0x000000ff4100720c */ /* 0x000fe40003fa6270 */
[----:B------:R-:W-:Y:S02]  /*83240*/  SHF.L.U64.HI R27, R64, R27, R65 ;  /* 0x0000001b401b7219 */ /* 0x000fe40000010241 */
[----:B------:R-:W-:-:S04]  /*83250*/  ISETP.NE.U32.AND P2, PT, R0, RZ, PT ;  /* 0x000000ff0000720c */ /* 0x000fc80003f45070 */
[----:B------:R-:W-:-:S04]  /*83260*/  ISETP.NE.AND.EX P2, PT, R27, -0x80000000, PT, P2 ;  /* 0x800000001b00780c */ /* 0x000fc80003f45320 */
[----:B------:R-:W-:-:S04]  /*83270*/  SEL R9, R23, RZ, !P2 ;  /* 0x000000ff17097207 */ /* 0x000fc80005000000 */
[----:B------:R-:W-:-:S07]  /*83280*/  @!P5 LOP3.LUT R9, R9, 0x7ff00000, RZ, 0xfc, !PT ;  /* 0x7ff000000909d812 */ /* 0x000fce00078efcff */
.L_x_2854:
[----:B------:R-:W-:Y:S05]  /*83290*/  BSYNC.RECONVERGENT B1 ;  /* 0x0000000000017941 */ /* 0x000fea0003800200 */
.L_x_2853:
[----:B------:R-:W-:Y:S04]  /*832a0*/  BSSY.RECONVERGENT B1, `(.L_x_2855) ;  /* 0x0000011000017945 */ /* 0x000fe80003800200 */
[----:B------:R-:W-:Y:S05]  /*832b0*/  @P4 BRA `(.L_x_2856) ;  /* 0x00000000003c4947 */ /* 0x000fea0003800000 */
[----:B------:R-:W-:-:S14]  /*832c0*/  DSETP.NAN.AND P2, PT, R38, R38, PT ;  /* 0x000000262600722a */ /* 0x000fdc0003f48000 */
[----:B------:R-:W0:Y:S02]  /*832d0*/  @P2 I2F.F64.U32 R10, R10 ;  /* 0x0000000a000a2312 */ /* 0x000e240000201800 */
[----:B0-----:R-:W-:Y:S01]  /*832e0*/  @P2 DADD R8, R38, R10 ;  /* 0x0000000026082229 */ /* 0x001fe2000000000a */
        /* <DEDUP_REMOVED lines=12> */
.L_x_2856:
[----:B------:R-:W-:Y:S05]  /*833b0*/  BSYNC.RECONVERGENT B1 ;  /* 0x0000000000017941 */ /* 0x000fea0003800200 */
.L_x_2855:
        /* <DEDUP_REMOVED lines=12> */
.L_x_2858:
[----:B------:R-:W-:Y:S05]  /*83480*/  BSYNC.RECONVERGENT B6 ;  /* 0x0000000000067941 */ /* 0x000fea0003800200 */
.L_x_2857:
        /* <DEDUP_REMOVED lines=22> */
.L_x_2859:
[----:B------:R-:W0:Y:S01]  /*835f0*/  I2F.F64.U32 R28, R26 ;  /* 0x0000001a001c7312 */ /* 0x000e220000201800 */
[----:B------:R-:W-:Y:S01]  /*83600*/  DFMA R32, R12, 0.5, -R20 ;  /* 0x3fe000000c20782b */ /* 0x000fe20000000814 */
[----:B------:R-:W-:Y:S01]  /*83610*/  IMAD.MOV.U32 R9, RZ, RZ, R11 ;  /* 0x000000ffff097224 */ /* 0x000fe200078e000b */
[----:B------:R-:W-:Y:S01]  /*83620*/  ISETP.LT.AND P2, PT, R23, RZ, !P2 ;  /* 0x000000ff1700720c */ /* 0x000fe20005741270 */
[----:B------:R-:W-:Y:S04]  /*83630*/  BSSY.RECONVERGENT B1, `(.L_x_2860) ;  /* 0x0000010000017945 */ /* 0x000fe80003800200 */
[----:B------:R-:W-:Y:S02]  /*83640*/  DADD R30, -RZ, -R8 ;  /* 0x00000000ff1e7229 */ /* 0x000fe40000000908 */
[----:B0-----:R-:W-:-:S08]  /*83650*/  DADD R6, R32, R28 ;  /* 0x0000000020067229 */ /* 0x001fd0000000001c */
[----:B------:R-:W-:Y:S02]  /*83660*/  FSEL R8, R30, R8, P2 ;  /* 0x000000081e087208 */ /* 0x000fe40001000000 */
[----:B------:R-:W-:Y:S02]  /*83670*/  FSEL R9, R31, R11, P2 ;  /* 0x0000000b1f097208 */ /* 0x000fe40001000000 */
[----:B------:R-:W-:-:S04]  /*83680*/  LOP3.LUT R6, R7, 0x7ff00000, RZ, 0xc0, !PT ;  /* 0x7ff0000007067812 */ /* 0x000fc800078ec0ff */
[----:B------:R-:W-:Y:S01]  /*83690*/  ISETP.NE.AND P3, PT, R6, 0x7ff00000, PT ;  /* 0x7ff000000600780c */ /* 0x000fe20003f65270 */
[----:B------:R-:W-:-:S12]  /*836a0*/  @P0 BRA `(.L_x_2861) ;  /* 0x0000000000200947 */ /* 0x000fd80003800000 */
        /* <DEDUP_REMOVED lines=8> */
.L_x_2861:
[----:B------:R-:W-:Y:S05]  /*83730*/  BSYNC.RECONVERGENT B1 ;  /* 0x0000000000017941 */ /* 0x000fea0003800200 */
.L_x_2860:
[----:B------:R-:W-:Y:S04]  /*83740*/  BSSY.RECONVERGENT B1, `(.L_x_2862) ;  /* 0x000000f000017945 */ /* 0x000fe80003800200 */
        /* <DEDUP_REMOVED lines=13> */
.L_x_2864:
[----:B------:R-:W-:-:S11]  /*83820*/  DADD R8, R32, R28 ;  /* 0x0000000020087229 */ /* 0x000fd6000000001c */
.L_x_2863:
[----:B------:R-:W-:Y:S05]  /*83830*/  BSYNC.RECONVERGENT B1 ;  /* 0x0000000000017941 */ /* 0x000fea0003800200 */
.L_x_2862:
        /* <DEDUP_REMOVED lines=24> */
.L_x_2866:
[----:B------:R-:W-:Y:S05]  /*839c0*/  BSYNC.RECONVERGENT B6 ;  /* 0x0000000000067941 */ /* 0x000fea0003800200 */
.L_x_2865:
[----:B------:R-:W0:Y:S01]  /*839d0*/  LDCU UR4, c[0x0][0x3a4] ;  /* 0x00007480ff0477ac */ /* 0x000e220008000800 */
[----:B------:R-:W-:Y:S01]  /*839e0*/  DFMA R24, R6, R42, R24 ;  /* 0x0000002a0618722b */ /* 0x000fe20000000018 */
[----:B0-----:R-:W-:-:S05]  /*839f0*/  IMAD.U32 R0, RZ, RZ, UR4 ;  /* 0x00000004ff007e24 */ /* 0x001fca000f8e00ff */
[----:B------:R-:W-:-:S04]  /*83a00*/  LOP3.LUT R64, R0, 0x7ffffffe, RZ, 0xc0, !PT ;  /* 0x7ffffffe00407812 */ /* 0x000fc800078ec0ff */
[----:B------:R-:W-:-:S13]  /*83a10*/  ISETP.NE.AND P0, PT, R26, R64, PT ;  /* 0x000000401a00720c */ /* 0x000fda0003f05270 */
[----:B------:R-:W-:Y:S05]  /*83a20*/  @P0 BRA `(.L_x_2867) ;  /* 0xfffffff400340947 */ /* 0x000fea000383ffff */
[----:B------:R-:W-:Y:S05]  /*83a30*/  BSYNC.RECONVERGENT B5 ;  /* 0x0000000000057941 */ /* 0x000fea0003800200 */
.L_x_2851:
        /* <DEDUP_REMOVED lines=11> */
[----:B------:R-:W-:Y:S01]  /*83af0*/  DFMA R6, R12, 0.5, -R20 ;  /* 0x3fe000000c06782b */ /* 0x000fe20000000814 */
[----:B------:R-:W0:Y:S07]  /*83b00*/  I2F.F64.U32 R62, R65 ;  /* 0x00000041003e7312 */ /* 0x000e2e0000201800 */
[----:B------:R-:W-:Y:S01]  /*83b10*/  DSETP.NEU.AND P0, PT, R6, RZ, PT ;  /* 0x000000ff0600722a */ /* 0x000fe20003f0d000 */
        /* <DEDUP_REMOVED lines=13> */
.L_x_2869:
        /* <DEDUP_REMOVED lines=12> */
[----:B------:R-:W-:Y:S01]  /*83cb0*/  SHF.R.U32.HI R0, RZ, 0x14, R63 ;  /* 0x00000014ff007819 */ /* 0x000fe2000001163f */
[----:B------:R-:W-:Y:S01]  /*83cc0*/  IMAD.MOV.U32 R8, RZ, RZ, RZ ;  /* 0x000000ffff087224 */ /* 0x000fe200078e00ff */
[----:B------:R-:W-:Y:S02]  /*83cd0*/  ISETP.GE.AND P1, PT, R63, RZ, PT ;  /* 0x000000ff3f00720c */ /* 0x000fe40003f26270 */
[----:B------:R-:W-:-:S05]  /*83ce0*/  LOP3.LUT R0, R0, 0x7ff, RZ, 0xc0, !PT ;  /* 0x000007ff00007812 */ /* 0x000fca00078ec0ff */
[----:B------:R-:W-:-:S05]  /*83cf0*/  VIADD R7, R0, 0xfffffc0c ;  /* 0xfffffc0c00077836 */ /* 0x000fca0000000000 */
[CC--:B------:R-:W-:Y:S02]  /*83d00*/  SHF.L.U32 R0, R62.reuse, R7.reuse, RZ ;  /* 0x000000073e007219 */ /* 0x0c0fe400000006ff */
[----:B------:R-:W-:Y:S02]  /*83d10*/  SHF.L.U64.HI R7, R62, R7, R63 ;  /* 0x000000073e077219 */ /* 0x000fe4000001023f */
[----:B------:R-:W-:-:S04]  /*83d20*/  ISETP.NE.U32.AND P0, PT, R0, RZ, PT ;  /* 0x000000ff0000720c */ /* 0x000fc80003f05070 */
[----:B------:R-:W-:-:S04]  /*83d30*/  ISETP.NE.AND.EX P0, PT, R7, -0x80000000, PT, P0 ;  /* 0x800000000700780c */ /* 0x000fc80003f05300 */
[----:B------:R-:W-:-:S04]  /*83d40*/  SEL R9, R23, RZ, !P0 ;  /* 0x000000ff17097207 */ /* 0x000fc80004000000 */
[----:B------:R-:W-:-:S07]  /*83d50*/  @!P1 LOP3.LUT R9, R9, 0x7ff00000, RZ, 0xfc, !PT ;  /* 0x7ff0000009099812 */ /* 0x000fce00078efcff */
.L_x_2871:
[----:B------:R-:W-:Y:S05]  /*83d60*/  BSYNC.RECONVERGENT B1 ;  /* 0x0000000000017941 */ /* 0x000fea0003800200 */
.L_x_2870:
        /* <DEDUP_REMOVED lines=14> */
.L_x_2874:
[----:B------:R-:W-:-:S04]  /*83e50*/  VIADD R0, R64, 0x1 ;  /* 0x0000000140007836 */ /* 0x000fc80000000000 */
[----:B------:R-:W0:Y:S02]  /*83e60*/  I2F.F64.U32 R8, R0 ;  /* 0x0000000000087312 */ /* 0x000e240000201800 */
[----:B0-----:R-:W-:-:S11]  /*83e70*/  DADD R8, R30, R8 ;  /* 0x000000001e087229 */ /* 0x001fd60000000008 */
.L_x_2873:
[----:B------:R-:W-:Y:S05]  /*83e80*/  BSYNC.RECONVERGENT B1 ;  /* 0x0000000000017941 */ /* 0x000fea0003800200 */
.L_x_2872:
[----:B------:R-:W-:Y:S01]  /*83e90*/  VIADD R28, R64, 0x1 ;  /* 0x00000001401c7836 */ /* 0x000fe20000000000 */
[----:B------:R-:W-:Y:S01]  /*83ea0*/  FSETP.GEU.AND P2, PT, |R27|, 6.5827683646048100446e-37, PT ;  /* 0x036000001b00780b */ /* 0x000fe20003f4e200 */
[----:B------:R-:W-:Y:S01]  /*83eb0*/  IMAD.MOV.U32 R6, RZ, RZ, 0x1 ;  /* 0x00000001ff067424 */ /* 0x000fe200078e00ff */
[----:B------:R-:W-:Y:S01]  /*83ec0*/  DSETP.NEU.AND P0, PT, R30, 1, PT ;  /* 0x3ff000001e00742a */ /* 0x000fe20003f0d000 */
[----:B------:R-:W-:Y:S02]  /*83ed0*/  BSSY.RECONVERGENT B6, `(.L_x_2875) ;  /* 0x0000016000067945 */ /* 0x000fe40003800200 */
[----:B------:R-:W0:Y:S08]  /*83ee0*/  I2F.F64.U32 R28, R28 ;  /* 0x0000001c001c7312 */ /* 0x000e300000201800 */
[----:B0-----:R-:W0:Y:S02]  /*83ef0*/  MUFU.RCP64H R7, R29 ;  /* 0x0000001d00077308 */ /* 0x001e240000001800 */
        /* <DEDUP_REMOVED lines=19> */
.L_x_2876:
[----:B------:R-:W-:Y:S05]  /*84030*/  BSYNC.RECONVERGENT B6 ;  /* 0x0000000000067941 */ /* 0x000fea0003800200 */
.L_x_2875:
[----:B------:R-:W-:-:S11]  /*84040*/  DFMA R24, R6, R22, R24 ;  /* 0x000000160618722b */ /* 0x000fd60000000018 */
.L_x_2868:
[----:B------:R-:W-:Y:S05]  /*84050*/  BSYNC.RECONVERGENT B5 ;  /* 0x0000000000057941 */ /* 0x000fea0003800200 */
.L_x_2850:
[----:B------:R-:W0:Y:S02]  /*84060*/  LDC.64 R22, c[0x0][0x380] ;  /* 0x0000e000ff167b82 */ /* 0x000e240000000a00 */
[----:B0-----:R-:W-:Y:S01]  /*84070*/  DFMA R22, R22, 0.5, -R24 ;  /* 0x3fe000001616782b */ /* 0x001fe20000000818 */
[----:B------:R-:W-:Y:S10]  /*84080*/  BRA `(.L_x_2877) ;  /* 0x0000001000947947 */ /* 0x000ff40003800000 */
.L_x_2849:
[----:B------:R-:W0:Y:S01]  /*84090*/  LDCU UR4, c[0x0][0x3a4] ;  /* 0x00007480ff0477ac */ /* 0x000e220008000800 */
[----:B------:R-:W-:Y:S01]  /*840a0*/  CS2R R24, SRZ ;  /* 0x0000000000187805 */ /* 0x000fe2000001ff00 */
[----:B0-----:R-:W-:-:S05]  /*840b0*/  IMAD.U32 R0, RZ, RZ, UR4 ;  /* 0x00000004ff007e24 */ /* 0x001fca000f8e00ff */
[----:B------:R-:W-:-:S13]  /*840c0*/  ISETP.GE.AND P0, PT, R0, 0x1, PT ;  /* 0x000000010000780c */ /* 0x000fda0003f06270 */
[----:B------:R-:W-:Y:S05]  /*840d0*/  @!P0 BRA `(.L_x_2878) ;  /* 0x0000001000788947 */ /* 0x000fea0003800000 */
[----:B------:R-:W-:Y:S01]  /*840e0*/  ISETP.NE.AND P0, PT, R0, 0x1, PT ;  /* 0x000000010000780c */ /* 0x000fe20003f05270 */
[----:B------:R-:W-:Y:S01]  /*840f0*/  DFMA R22, R12, -0.5, R20 ;  /* 0xbfe000000c16782b */ /* 0x000fe20000000014 */
[----:B------:R-:W-:Y:S01]  /*84100*/  IMAD.MOV.U32 R64, RZ, RZ, RZ ;  /* 0x000000ffff407224 */ /* 0x000fe200078e00ff */
[----:B------:R-:W-:-:S10]  /*84110*/  CS2R R24, SRZ ;  /* 0x0000000000187805 */ /* 0x000fd4000001ff00 */
[----:B------:R-:W-:Y:S05]  /*84120*/  @!P0 BRA `(.L_x_2879) ;  /* 0x0000000800dc8947 */ /* 0x000fea0003800000 */
[----:B------:R-:W-:Y:S01]  /*84130*/  BSSY.RECONVERGENT B5, `(.L_x_2879) ;  /* 0x00000b6000057945 */ /* 0x000fe20003800200 */
[----:B------:R-:W-:Y:S01]  /*84140*/  IMAD.MOV.U32 R26, RZ, RZ, RZ ;  /* 0x000000ffff1a7224 */ /* 0x000fe200078e00ff */
[----:B------:R-:W-:-:S07]  /*84150*/  CS2R R24, SRZ ;  /* 0x0000000000187805 */ /* 0x000fce000001ff00 */
.L_x_2895:
[----:B------:R-:W-:Y:S01]  /*84160*/  R2UR UR4, R54 ;  /* 0x00000000360472ca */ /* 0x000fe200000e0000 */
[----:B------:R-:W-:Y:S01]  /*84170*/  IMAD.WIDE.U32 R62, R26, 0x8, R4 ;  /* 0x000000081a3e7825 */ /* 0x000fe200078e0004 */
[----:B------:R-:W-:-:S13]  /*84180*/  R2UR UR5, R55 ;  /* 0x00000000370572ca */ /* 0x000fda00000e0000 */
[----:B------:R-:W5:Y:S01]  /*84190*/  LD.E.64 R62, desc[UR4][R62.64] ;  /* 0x000000043e3e7980 */ /* 0x000f62000c101b00 */
[----:B------:R-:W-:Y:S01]  /*841a0*/  VIADD R64, R26, 0x1 ;  /* 0x000000011a407836 */ /* 0x000fe20000000000 */
[----:B------:R-:W-:Y:S01]  /*841b0*/  DADD R8, -RZ, |R22| ;  /* 0x00000000ff087229 */ /* 0x000fe20000000516 */
[----:B------:R-:W-:Y:S01]  /*841c0*/  BSSY.RECONVERGENT B1, `(.L_x_2880) ;  /* 0x0000010000017945 */ /* 0x000fe20003800200 */
[----:B------:R-:W-:-:S03]  /*841d0*/  DFMA R6, R12, -0.5, R20 ;  /* 0xbfe000000c06782b */ /* 0x000fc60000000014 */
        /* <DEDUP_REMOVED lines=15> */
.L_x_2880:
[----:B------:R-:W-:Y:S01]  /*842d0*/  VIADD R10, R26, 0x1 ;  /* 0x000000011a0a7836 */ /* 0x000fe20000000000 */
[----:B------:R-:W-:Y:S01]  /*842e0*/  DFMA R38, R12, -0.5, R20 ;  /* 0xbfe000000c26782b */ /* 0x000fe20000000014 */
        /* <DEDUP_REMOVED lines=32> */
.L_x_2882:
[----:B------:R-:W-:Y:S05]  /*844f0*/  BSYNC.RECONVERGENT B1 ;  /* 0x0000000000017941 */ /* 0x000fea0003800200 */
.L_x_2881:
        /* <DEDUP_REMOVED lines=17> */
.L_x_2884:
[----:B------:R-:W-:Y:S05]  /*84610*/  BSYNC.RECONVERGENT B1 ;  /* 0x0000000000017941 */ /* 0x000fea0003800200 */
.L_x_2883:
        /* <DEDUP_REMOVED lines=12> */
.L_x_2886:
[----:B------:R-:W-:Y:S05]  /*846e0*/  BSYNC.RECONVERGENT B6 ;  /* 0x0000000000067941 */ /* 0x000fea0003800200 */
.L_x_2885:
        /* <DEDUP_REMOVED lines=22> */
.L_x_2887:
[----:B------:R-:W0:Y:S01]  /*84850*/  I2F.F64.U32 R28, R26 ;  /* 0x0000001a001c7312 */ /* 0x000e220000201800 */
[----:B------:R-:W-:Y:S01]  /*84860*/  DFMA R32, R12, -0.5, R20 ;  /* 0xbfe000000c20782b */ /* 0x000fe20000000014 */
        /* <DEDUP_REMOVED lines=18> */
.L_x_2889:
[----:B------:R-:W-:Y:S05]  /*84990*/  BSYNC.RECONVERGENT B1 ;  /* 0x0000000000017941 */ /* 0x000fea0003800200 */
.L_x_2888:
        /* <DEDUP_REMOVED lines=14> */
.L_x_2892:
[----:B------:R-:W-:-:S11]  /*84a80*/  DADD R8, R32, R28 ;  /* 0x0000000020087229 */ /* 0x000fd6000000001c */
.L_x_2891:
[----:B------:R-:W-:Y:S05]  /*84a90*/  BSYNC.RECONVERGENT B1 ;  /* 0x0000000000017941 */ /* 0x000fea0003800200 */
.L_x_2890:
        /* <DEDUP_REMOVED lines=24> */
.L_x_2894:
[----:B------:R-:W-:Y:S05]  /*84c20*/  BSYNC.RECONVERGENT B6 ;  /* 0x0000000000067941 */ /* 0x000fea0003800200 */
.L_x_2893:
[----:B------:R-:W0:Y:S01]  /*84c30*/  LDCU UR4, c[0x0][0x3a4] ;  /* 0x00007480ff0477ac */ /* 0x000e220008000800 */
[----:B------:R-:W-:Y:S01]  /*84c40*/  DFMA R24, R6, R42, R24 ;  /* 0x0000002a0618722b */ /* 0x000fe20000000018 */
[----:B0-----:R-:W-:-:S05]  /*84c50*/  IMAD.U32 R0, RZ, RZ, UR4 ;  /* 0x00000004ff007e24 */ /* 0x001fca000f8e00ff */
[----:B------:R-:W-:-:S04]  /*84c60*/  LOP3.LUT R64, R0, 0x7ffffffe, RZ, 0xc0, !PT ;  /* 0x7ffffffe00407812 */ /* 0x000fc800078ec0ff */
[----:B------:R-:W-:-:S13]  /*84c70*/  ISETP.NE.AND P0, PT, R26, R64, PT ;  /* 0x000000401a00720c */ /* 0x000fda0003f05270 */
[----:B------:R-:W-:Y:S05]  /*84c80*/  @P0 BRA `(.L_x_2895) ;  /* 0xfffffff400340947 */ /* 0x000fea000383ffff */
[----:B------:R-:W-:Y:S05]  /*84c90*/  BSYNC.RECONVERGENT B5 ;  /* 0x0000000000057941 */ /* 0x000fea0003800200 */
.L_x_2879:
        /* <DEDUP_REMOVED lines=11> */
[----:B------:R-:W-:Y:S01]  /*84d50*/  DFMA R6, R12, -0.5, R20 ;  /* 0xbfe000000c06782b */ /* 0x000fe20000000014 */
        /* <DEDUP_REMOVED lines=15> */
.L_x_2897:
        /* <DEDUP_REMOVED lines=23> */
.L_x_2899:
[----:B------:R-:W-:Y:S05]  /*84fc0*/  BSYNC.RECONVERGENT B1 ;  /* 0x0000000000017941 */ /* 0x000fea0003800200 */
.L_x_2898:
        /* <DEDUP_REMOVED lines=14> */
.L_x_2902:
[----:B------:R-:W-:-:S04]  /*850b0*/  VIADD R0, R64, 0x1 ;  /* 0x0000000140007836 */ /* 0x000fc80000000000 */
[----:B------:R-:W0:Y:S02]  /*850c0*/  I2F.F64.U32 R8, R0 ;  /* 0x0000000000087312 */ /* 0x000e240000201800 */
[----:B0-----:R-:W-:-:S11]  /*850d0*/  DADD R8, R30, R8 ;  /* 0x000000001e087229 */ /* 0x001fd60000000008 */
.L_x_2901:
[----:B------:R-:W-:Y:S05]  /*850e0*/  BSYNC.RECONVERGENT B1 ;  /* 0x0000000000017941 */ /* 0x000fea0003800200 */
.L_x_2900:
        /* <DEDUP_REMOVED lines=26> */
.L_x_2904:
[----:B------:R-:W-:Y:S05]  /*85290*/  BSYNC.RECONVERGENT B6 ;  /* 0x0000000000067941 */ /* 0x000fea0003800200 */
.L_x_2903:
[----:B------:R-:W-:-:S11]  /*852a0*/  DFMA R24, R6, R22, R24 ;  /* 0x000000160618722b */ /* 0x000fd60000000018 */
.L_x_2896:
[----:B------:R-:W-:Y:S05]  /*852b0*/  BSYNC.RECONVERGENT B5 ;  /* 0x0000000000057941 */ /* 0x000fea0003800200 */
.L_x_2878:
[----:B------:R-:W0:Y:S02]  /*852c0*/  LDC.64 R22, c[0x0][0x380] ;  /* 0x0000e000ff167b82 */ /* 0x000e240000000a00 */
[----:B0-----:R-:W-:-:S11]  /*852d0*/  DFMA R22, R22, 0.5, R24 ;  /* 0x3fe000001616782b */ /* 0x001fd60000000018 */
.L_x_2877:
[----:B------:R-:W-:Y:S05]  /*852e0*/  BSYNC.RECONVERGENT B4 ;  /* 0x0000000000047941 */ /* 0x000fea0003800200 */
.L_x_2848:
        /* <DEDUP_REMOVED lines=13> */
.L_x_2906:
[----:B------:R-:W-:Y:S05]  /*853c0*/  BSYNC.RECONVERGENT B1 ;  /* 0x0000000000017941 */ /* 0x000fea0003800200 */
.L_x_2905:
        /* <DEDUP_REMOVED lines=26> */
.L_x_2908:
[----:B------:R-:W-:Y:S05]  /*85570*/  BSYNC.RECONVERGENT B4 ;  /* 0x0000000000047941 */ /* 0x000fea0003800200 */
.L_x_2907:
        /* <DEDUP_REMOVED lines=11> */
.L_x_2909:
        /* <DEDUP_REMOVED lines=15> */
.L_x_2911:
[----:B------:R-:W-:Y:S05]  /*85720*/  BSYNC.RECONVERGENT B1 ;  /* 0x0000000000017941 */ /* 0x000fea0003800200 */
.L_x_2910:
        /* <DEDUP_REMOVED lines=23> */
.L_x_2913:
[----:B------:R-:W-:Y:S05]  /*858a0*/  BSYNC.RECONVERGENT B4 ;  /* 0x0000000000047941 */ /* 0x000fea0003800200 */
.L_x_2912:
        /* <DEDUP_REMOVED lines=9> */
.L_x_2914:
        /* <DEDUP_REMOVED lines=20> */
.L_x_2916:
[----:B------:R-:W-:Y:S05]  /*85a80*/  BSYNC.RECONVERGENT B1 ;  /* 0x0000000000017941 */ /* 0x000fea0003800200 */
.L_x_2915:
        /* <DEDUP_REMOVED lines=10> */
.L_x_2918:
[----:B------:R-:W-:Y:S05]  /*85b30*/  BSYNC.RECONVERGENT B1 ;  /* 0x0000000000017941 */ /* 0x000fea0003800200 */
.L_x_2917:
        /* <DEDUP_REMOVED lines=10> */
.L_x_2920:
[----:B------:R-:W-:Y:S05]  /*85be0*/  BSYNC.RECONVERGENT B1 ;  /* 0x0000000000017941 */ /* 0x000fea0003800200 */
.L_x_2919:
        /* <DEDUP_REMOVED lines=35> */
.L_x_2922:
[----:B------:R-:W-:Y:S05]  /*85e20*/  BSYNC.RECONVERGENT B4 ;  /* 0x0000000000047941 */ /* 0x000fea0003800200 */
.L_x_2921:
        /* <DEDUP_REMOVED lines=11> */
.L_x_2923:
        /* <DEDUP_REMOVED lines=15> */
.L_x_2925:
[----:B------:R-:W-:Y:S05]  /*85fd0*/  BSYNC.RECONVERGENT B1 ;  /* 0x0000000000017941 */ /* 0x000fea0003800200 */
.L_x_2924:
        /* <DEDUP_REMOVED lines=24> */
.L_x_2927:
[----:B------:R-:W-:Y:S05]  /*86160*/  BSYNC.RECONVERGENT B4 ;  /* 0x0000000000047941 */ /* 0x000fea0003800200 */
.L_x_2926:
        /* <DEDUP_REMOVED lines=62> */
.L_x_2929:
[----:B------:R-:W-:Y:S05]  /*86550*/  BSYNC.RECONVERGENT B1 ;  /* 0x0000000000017941 */ /* 0x000fea0003800200 */
.L_x_2928:
[----:B------:R-:W-:Y:S01]  /*86560*/  BSSY.RECONVERGENT B4, `(.L_x_2930) ;  /* 0x0000246000047945 */ /* 0x000fe20003800200 */
[----:B------:R-:W-:-:S03]  /*86570*/  DMUL R64, R26, R64 ;  /* 0x000000401a407228 */ /* 0x000fc60000000000 */
[----:B------:R-:W-:Y:S08]  /*86580*/  @P2 BRA `(.L_x_2931) ;  /* 0x0000001000882947 */ /* 0x000ff00003800000 */
[----:B------:R-:W0:Y:S01]  /*86590*/  LDCU UR4, c[0x0][0x3a4] ;  /* 0x00007480ff0477ac */ /* 0x000e220008000800 */
[----:B------:R-:W-:Y:S01]  /*865a0*/  DADD R20, -R20, R24 ;  /* 0x0000000014147229 */ /* 0x000fe20000000118 */
[----:B------:R-:W-:Y:S01]  /*865b0*/  CS2R R22, SRZ ;  /* 0x0000000000167805 */ /* 0x000fe2000001ff00 */
[----:B0-----:R-:W-:-:S05]  /*865c0*/  IMAD.U32 R0, RZ, RZ, UR4 ;  /* 0x00000004ff007e24 */ /* 0x001fca000f8e00ff */
[----:B------:R-:W-:-:S13]  /*865d0*/  ISETP.GE.AND P0, PT, R0, 0x1, PT ;  /* 0x000000010000780c */ /* 0x000fda0003f06270 */
[----:B------:R-:W-:Y:S05]  /*865e0*/  @!P0 BRA `(.L_x_2932) ;  /* 0x0000001000648947 */ /* 0x000fea0003800000 */
[----:B------:R-:W-:Y:S01]  /*865f0*/  ISETP.NE.AND P0, PT, R0, 0x1, PT ;  /* 0x000000010000780c */ /* 0x000fe20003f05270 */
[----:B------:R-:W-:Y:S01]  /*86600*/  IMAD.MOV.U32 R7, RZ, RZ, RZ ;  /* 0x000000ffff077224 */ /* 0x000fe200078e00ff */
[----:B------:R-:W-:-:S11]  /*86610*/  CS2R R22, SRZ ;  /* 0x0000000000167805 */ /* 0x000fd6000001ff00 */
[----:B------:R-:W-:Y:S05]  /*86620*/  @!P0 BRA `(.L_x_2933) ;  /* 0x0000000800e08947 */ /* 0x000fea0003800000 */
[----:B------:R-:W-:Y:S01]  /*86630*/  BSSY.RECONVERGENT B5, `(.L_x_2934) ;  /* 0x00000b6000057945 */ /* 0x000fe20003800200 */
[----:B------:R-:W-:Y:S01]  /*86640*/  IMAD.MOV.U32 R24, RZ, RZ, RZ ;  /* 0x000000ffff187224 */ /* 0x000fe200078e00ff */
[----:B------:R-:W-:-:S07]  /*86650*/  CS2R R22, SRZ ;  /* 0x0000000000167805 */ /* 0x000fce000001ff00 */
.L_x_2950:
[----:B------:R-:W-:Y:S01]  /*86660*/  R2UR UR4, R54 ;  /* 0x00000000360472ca */ /* 0x000fe200000e0000 */
[----:B------:R-:W-:Y:S01]  /*86670*/  IMAD.WIDE.U32 R26, R24, 0x8, R4 ;  /* 0x00000008181a7825 */ /* 0x000fe200078e0004 */
[----:B------:R-:W-:-:S13]  /*86680*/  R2UR UR5, R55 ;  /* 0x00000000370572ca */ /* 0x000fda00000e0000 */
[----:B------:R-:W5:Y:S01]  /*86690*/  LD.E.64 R26, desc[UR4][R26.64] ;  /* 0x000000041a1a7980 */ /* 0x000f62000c101b00 */
[----:B------:R-:W-:Y:S01]  /*866a0*/  VIADD R25, R24, 0x1 ;  /* 0x0000000118197836 */ /* 0x000fe20000000000 */
[----:B------:R-:W-:Y:S01]  /*866b0*/  DADD R8, -RZ, |R20| ;  /* 0x00000000ff087229 */ /* 0x000fe20000000514 */
[----:B------:R-:W-:Y:S01]  /*866c0*/  BSSY.RECONVERGENT B1, `(.L_x_2935) ;  /* 0x000000f000017945 */ /* 0x000fe20003800200 */
[----:B------:R-:W-:Y:S01]  /*866d0*/  DSETP.NEU.AND P2, PT, R20, RZ, PT ;  /* 0x000000ff1400722a */ /* 0x000fe20003f4d000 */
[----:B------:R-:W0:Y:S07]  /*866e0*/  I2F.F64.U32 R62, R25 ;  /* 0x00000019003e7312 */ /* 0x000e2e0000201800 */
        /* <DEDUP_REMOVED lines=13> */
.L_x_2935:
[----:B------:R-:W-:Y:S01]  /*867c0*/  VIADD R34, R24, 0x1 ;  /* 0x0000000118227836 */ /* 0x000fe20000000000 */
[----:B------:R-:W-:Y:S01]  /*867d0*/  ISETP.LT.AND P1, PT, R21, RZ, !P0 ;  /* 0x000000ff1500720c */ /* 0x000fe20004721270 */
[----:B------:R-:W-:Y:S01]  /*867e0*/  IMAD.MOV.U32 R6, RZ, RZ, 0x1 ;  /* 0x00000001ff067424 */ /* 0x000fe200078e00ff */
[----:B------:R-:W-:Y:S01]  /*867f0*/  BSSY.RECONVERGENT B1, `(.L_x_2936) ;  /* 0x0000021000017945 */ /* 0x000fe20003800200 */
[----:B------:R-:W-:Y:S01]  /*86800*/  IMAD.MOV.U32 R9, RZ, RZ, R11 ;  /* 0x000000ffff097224 */ /* 0x000fe200078e000b */
[----:B------:R-:W-:Y:S01]  /*86810*/  DSETP.NEU.AND P0, PT, R20, 1, PT ;  /* 0x3ff000001400742a */ /* 0x000fe20003f0d000 */
[----:B------:R-:W0:Y:S04]  /*86820*/  I2F.F64.U32 R34, R34 ;  /* 0x0000002200227312 */ /* 0x000e280000201800 */
[----:B------:R-:W-:-:S10]  /*86830*/  DADD R36, -RZ, -R8 ;  /* 0x00000000ff247229 */ /* 0x000fd40000000908 */
[----:B------:R-:W-:Y:S01]  /*86840*/  FSEL R8, R36, R8, P1 ;  /* 0x0000000824087208 */ /* 0x000fe20000800000 */
[----:B0-----:R-:W0:Y:S01]  /*86850*/  MUFU.RCP64H R7, R35 ;  /* 0x0000002300077308 */ /* 0x001e220000001800 */
        /* <DEDUP_REMOVED lines=14> */
[----:B------:R-:W0:Y:S01]  /*86940*/  I2F.F64.U32 R8, R25 ;  /* 0x0000001900087312 */ /* 0x000e220000201800 */
[----:B------:R-:W-:Y:S02]  /*86950*/  SHF.R.U32.HI R0, RZ, 0x14, R63 ;  /* 0x00000014ff007819 */ /* 0x000fe4000001163f */
[----:B------:R-:W-:Y:S02]  /*86960*/  ISETP.GE.AND P3, PT, R63, RZ, PT ;  /* 0x000000ff3f00720c */ /* 0x000fe40003f66270 */
[----:B------:R-:W-:-:S05]  /*86970*/  LOP3.LUT R0, R0, 0x7ff, RZ, 0xc0, !PT ;  /* 0x000007ff00007812 */ /* 0x000fca00078ec0ff */
[----:B------:R-:W-:-:S05]  /*86980*/  VIADD R11, R0, 0xfffffc0c ;  /* 0xfffffc0c000b7836 */ /* 0x000fca0000000000 */
[CC--:B0-----:R-:W-:Y:S02]  /*86990*/  SHF.L.U32 R0, R8.reuse, R11.reuse, RZ ;  /* 0x0000000b08007219 */ /* 0x0c1fe400000006ff */
[----:B------:R-:W-:Y:S02]  /*869a0*/  SHF.L.U64.HI R8, R8, R11, R9 ;  /* 0x0000000b08087219 */ /* 0x000fe40000010209 */
[----:B------:R-:W-:-:S04]  /*869b0*/  ISETP.NE.U32.AND P2, PT, R0, RZ, PT ;  /* 0x000000ff0000720c */ /* 0x000fc80003f45070 */
[----:B------:R-:W-:Y:S01]  /*869c0*/  ISETP.NE.AND.EX P2, PT, R8, -0x80000000, PT, P2 ;  /* 0x800000000800780c */ /* 0x000fe20003f45320 */
[----:B------:R-:W-:-:S03]  /*869d0*/  IMAD.MOV.U32 R8, RZ, RZ, RZ ;  /* 0x000000ffff087224 */ /* 0x000fc600078e00ff */
[----:B------:R-:W-:-:S04]  /*869e0*/  SEL R9, R21, RZ, !P2 ;  /* 0x000000ff15097207 */ /* 0x000fc80005000000 */
[----:B------:R-:W-:-:S07]  /*869f0*/  @!P3 LOP3.LUT R9, R9, 0x7ff00000, RZ, 0xfc, !PT ;  /* 0x7ff000000909b812 */ /* 0x000fce00078efcff */
.L_x_2937:
[----:B------:R-:W-:Y:S05]  /*86a00*/  BSYNC.RECONVERGENT B1 ;  /* 0x0000000000017941 */ /* 0x000fea0003800200 */
.L_x_2936:
[----:B------:R-:W-:Y:S04]  /*86a10*/  BSSY.RECONVERGENT B1, `(.L_x_2938) ;  /* 0x0000010000017945 */ /* 0x000fe80003800200 */
[----:B------:R-:W-:Y:S05]  /*86a20*/  @P4 BRA `(.L_x_2939) ;  /* 0x0000000000384947 */ /* 0x000fea0003800000 */
        /* <DEDUP_REMOVED lines=14> */
.L_x_2939:
[----:B------:R-:W-:Y:S05]  /*86b10*/  BSYNC.RECONVERGENT B1 ;  /* 0x0000000000017941 */ /* 0x000fea0003800200 */
.L_x_2938:
        /* <DEDUP_REMOVED lines=13> */
.L_x_2941:
[----:B------:R-:W-:Y:S05]  /*86bf0*/  BSYNC.RECONVERGENT B6 ;  /* 0x0000000000067941 */ /* 0x000fea0003800200 */
.L_x_2940:
        /* <DEDUP_REMOVED lines=22> */
.L_x_2942:
[----:B------:R-:W0:Y:S01]  /*86d60*/  I2F.F64.U32 R30, R24 ;  /* 0x00000018001e7312 */ /* 0x000e220000201800 */
        /* <DEDUP_REMOVED lines=10> */
[----:B------:R-:W0:Y:S01]  /*86e10*/  I2F.F64.U32 R6, R24 ;  /* 0x0000001800067312 */ /* 0x000e220000201800 */
[----:B------:R-:W-:Y:S01]  /*86e20*/  ISETP.GE.AND P2, PT, R63, RZ, PT ;  /* 0x000000ff3f00720c */ /* 0x000fe20003f46270 */
[----:B------:R-:W-:Y:S01]  /*86e30*/  IMAD.MOV.U32 R8, RZ, RZ, RZ ;  /* 0x000000ffff087224 */ /* 0x000fe200078e00ff */
[CC--:B0-----:R-:W-:Y:S02]  /*86e40*/  SHF.L.U32 R0, R6.reuse, R25.reuse, RZ ;  /* 0x0000001906007219 */ /* 0x0c1fe400000006ff */
[----:B------:R-:W-:Y:S02]  /*86e50*/  SHF.L.U64.HI R6, R6, R25, R7 ;  /* 0x0000001906067219 */ /* 0x000fe40000010207 */
[----:B------:R-:W-:-:S04]  /*86e60*/  ISETP.NE.U32.AND P1, PT, R0, RZ, PT ;  /* 0x000000ff0000720c */ /* 0x000fc80003f25070 */
[----:B------:R-:W-:-:S04]  /*86e70*/  ISETP.NE.AND.EX P1, PT, R6, -0x80000000, PT, P1 ;  /* 0x800000000600780c */ /* 0x000fc80003f25310 */
[----:B------:R-:W-:-:S04]  /*86e80*/  SEL R9, R21, RZ, !P1 ;  /* 0x000000ff15097207 */ /* 0x000fc80004800000 */
[----:B------:R-:W-:-:S07]  /*86e90*/  @!P2 LOP3.LUT R9, R9, 0x7ff00000, RZ, 0xfc, !PT ;  /* 0x7ff000000909a812 */ /* 0x000fce00078efcff */
.L_x_2944:
[----:B------:R-:W-:Y:S05]  /*86ea0*/  BSYNC.RECONVERGENT B1 ;  /* 0x0000000000017941 */ /* 0x000fea0003800200 */
.L_x_2943:
        /* <DEDUP_REMOVED lines=14> */
.L_x_2947:
[----:B------:R-:W-:-:S11]  /*86f90*/  DADD R8, R20, R30 ;  /* 0x0000000014087229 */ /* 0x000fd6000000001e */
.L_x_2946:
[----:B------:R-:W-:Y:S05]  /*86fa0*/  BSYNC.RECONVERGENT B1 ;  /* 0x0000000000017941 */ /* 0x000fea0003800200 */
.L_x_2945:
        /* <DEDUP_REMOVED lines=23> */
.L_x_2949:
[----:B------:R-:W-:Y:S05]  /*87120*/  BSYNC.RECONVERGENT B6 ;  /* 0x0000000000067941 */ /* 0x000fea0003800200 */
.L_x_2948:
[----:B------:R-:W0:Y:S01]  /*87130*/  LDCU UR4, c[0x0][0x3a4] ;  /* 0x00007480ff0477ac */ /* 0x000e220008000800 */
[----:B------:R-:W-:Y:S01]  /*87140*/  DFMA R22, R6, R42, R22 ;  /* 0x0000002a0616722b */ /* 0x000fe20000000016 */
[----:B0-----:R-:W-:-:S05]  /*87150*/  IMAD.U32 R0, RZ, RZ, UR4 ;  /* 0x00000004ff007e24 */ /* 0x001fca000f8e00ff */
[----:B------:R-:W-:-:S04]  /*87160*/  LOP3.LUT R9, R0, 0x7ffffffe, RZ, 0xc0, !PT ;  /* 0x7ffffffe00097812 */ /* 0x000fc800078ec0ff */
[----:B------:R-:W-:-:S13]  /*87170*/  ISETP.NE.AND P0, PT, R24, R9, PT ;  /* 0x000000091800720c */ /* 0x000fda0003f05270 */
[----:B------:R-:W-:Y:S05]  /*87180*/  @P0 BRA `(.L_x_2950) ;  /* 0xfffffff400340947 */ /* 0x000fea000383ffff */
[----:B------:R-:W-:Y:S05]  /*87190*/  BSYNC.RECONVERGENT B5 ;  /* 0x0000000000057941 */ /* 0x000fea0003800200 */
.L_x_2934:
[----:B------:R-:W-:-:S07]  /*871a0*/  IMAD.MOV.U32 R7, RZ, RZ, R9 ;  /* 0x000000ffff077224 */ /* 0x000fce00078e0009 */
.L_x_2933:
        /* <DEDUP_REMOVED lines=26> */
.L_x_2952:
        /* <DEDUP_REMOVED lines=12> */
[----:B------:R-:W-:Y:S01]  /*87410*/  SHF.R.U32.HI R0, RZ, 0x14, R27 ;  /* 0x00000014ff007819 */ /* 0x000fe2000001161b */
[----:B------:R-:W-:Y:S01]  /*87420*/  IMAD.MOV.U32 R8, RZ, RZ, RZ ;  /* 0x000000ffff087224 */ /* 0x000fe200078e00ff */
[----:B------:R-:W-:Y:S02]  /*87430*/  ISETP.GE.AND P1, PT, R27, RZ, PT ;  /* 0x000000ff1b00720c */ /* 0x000fe40003f26270 */
[----:B------:R-:W-:-:S05]  /*87440*/  LOP3.LUT R0, R0, 0x7ff, RZ, 0xc0, !PT ;  /* 0x000007ff00007812 */ /* 0x000fca00078ec0ff */
[----:B------:R-:W-:-:S05]  /*87450*/  VIADD R7, R0, 0xfffffc0c ;  /* 0xfffffc0c00077836 */ /* 0x000fca0000000000 */
[CC--:B0-----:R-:W-:Y:S02]  /*87460*/  SHF.L.U32 R0, R62.reuse, R7.reuse, RZ ;  /* 0x000000073e007219 */ /* 0x0c1fe400000006ff */
[----:B------:R-:W-:Y:S02]  /*87470*/  SHF.L.U64.HI R63, R62, R7, R63 ;  /* 0x000000073e3f7219 */ /* 0x000fe4000001023f */
[----:B------:R-:W-:-:S04]  /*87480*/  ISETP.NE.U32.AND P0, PT, R0, RZ, PT ;  /* 0x000000ff0000720c */ /* 0x000fc80003f05070 */
[----:B------:R-:W-:-:S04]  /*87490*/  ISETP.NE.AND.EX P0, PT, R63, -0x80000000, PT, P0 ;  /* 0x800000003f00780c */ /* 0x000fc80003f05300 */
[----:B------:R-:W-:-:S04]  /*874a0*/  SEL R9, R21, RZ, !P0 ;  /* 0x000000ff15097207 */ /* 0x000fc80004000000 */
[----:B------:R-:W-:-:S07]  /*874b0*/  @!P1 LOP3.LUT R9, R9, 0x7ff00000, RZ, 0xfc, !PT ;  /* 0x7ff0000009099812 */ /* 0x000fce00078efcff */
.L_x_2954:
[----:B------:R-:W-:Y:S05]  /*874c0*/  BSYNC.RECONVERGENT B1 ;  /* 0x0000000000017941 */ /* 0x000fea0003800200 */
.L_x_2953:
        /* <DEDUP_REMOVED lines=14> */
.L_x_2957:
[----:B------:R-:W-:-:S11]  /*875b0*/  DADD R8, R20, R30 ;  /* 0x0000000014087229 */ /* 0x000fd6000000001e */
.L_x_2956:
[----:B------:R-:W-:Y:S05]  /*875c0*/  BSYNC.RECONVERGENT B1 ;  /* 0x0000000000017941 */ /* 0x000fea0003800200 */
.L_x_2955:
        /* <DEDUP_REMOVED lines=24> */
.L_x_2959:
[----:B------:R-:W-:Y:S05]  /*87750*/  BSYNC.RECONVERGENT B6 ;  /* 0x0000000000067941 */ /* 0x000fea0003800200 */
.L_x_2958:
[----:B------:R-:W-:-:S11]  /*87760*/  DFMA R22, R6, R20, R22 ;  /* 0x000000140616722b */ /* 0x000fd60000000016 */
.L_x_2951:
[----:B------:R-:W-:Y:S05]  /*87770*/  BSYNC.RECONVERGENT B5 ;  /* 0x0000000000057941 */ /* 0x000fea0003800200 */
.L_x_2932:
[----:B------:R-:W0:Y:S02]  /*87780*/  LDC.64 R6, c[0x0][0x380] ;  /* 0x0000e000ff067b82 */ /* 0x000e240000000a00 */
[----:B0-----:R-:W-:Y:S01]  /*87790*/  DFMA R22, R6, 0.5, -R22 ;  /* 0x3fe000000616782b */ /* 0x001fe20000000816 */
[----:B------:R-:W-:Y:S10]  /*877a0*/  BRA `(.L_x_2960) ;  /* 0x0000001000847947 */ /* 0x000ff40003800000 */
.L_x_2931:
        /* <DEDUP_REMOVED lines=13> */
.L_x_2979:
        /* <DEDUP_REMOVED lines=22> */
.L_x_2964:
        /* <DEDUP_REMOVED lines=36> */
.L_x_2966:
[----:B------:R-:W-:Y:S05]  /*87c20*/  BSYNC.RECONVERGENT B1 ;  /* 0x0000000000017941 */ /* 0x000fea0003800200 */
.L_x_2965:
        /* <DEDUP_REMOVED lines=16> */
.L_x_2968:
[----:B------:R-:W-:Y:S05]  /*87d30*/  BSYNC.RECONVERGENT B1 ;  /* 0x0000000000017941 */ /* 0x000fea0003800200 */
.L_x_2967:
        /* <DEDUP_REMOVED lines=13> */
.L_x_2970:
[----:B------:R-:W-:Y:S05]  /*87e10*/  BSYNC.RECONVERGENT B6 ;  /* 0x0000000000067941 */ /* 0x000fea0003800200 */
.L_x_2969:
        /* <DEDUP_REMOVED lines=22> */
.L_x_2971:
        /* <DEDUP_REMOVED lines=20> */
.L_x_2973:
[----:B------:R-:W-:Y:S05]  /*880c0*/  BSYNC.RECONVERGENT B1 ;  /* 0x0000000000017941 */ /* 0x000fea0003800200 */
.L_x_2972:
        /* <DEDUP_REMOVED lines=14> */
.L_x_2976:
[----:B------:R-:W-:-:S11]  /*881b0*/  DADD R8, R20, R30 ;  /* 0x0000000014087229 */ /* 0x000fd6000000001e */
.L_x_2975:
[----:B------:R-:W-:Y:S05]  /*881c0*/  BSYNC.RECONVERGENT B1 ;  /* 0x0000000000017941 */ /* 0x000fea0003800200 */
.L_x_2974:
        /* <DEDUP_REMOVED lines=23> */
.L_x_2978:
[----:B------:R-:W-:Y:S05]  /*88340*/  BSYNC.RECONVERGENT B6 ;  /* 0x0000000000067941 */ /* 0x000fea0003800200 */
.L_x_2977:
[----:B------:R-:W0:Y:S01]  /*88350*/  LDCU UR4, c[0x0][0x3a4] ;  /* 0x00007480ff0477ac */ /* 0x000e220008000800 */
[----:B------:R-:W-:Y:S01]  /*88360*/  DFMA R22, R6, R42, R22 ;  /* 0x0000002a0616722b */ /* 0x000fe20000000016 */
[----:B0-----:R-:W-:-:S05]  /*88370*/  IMAD.U32 R0, RZ, RZ, UR4 ;  /* 0x00000004ff007e24 */ /* 0x001fca000f8e00ff */
[----:B------:R-:W-:-:S04]  /*88380*/  LOP3.LUT R9, R0, 0x7ffffffe, RZ, 0xc0, !PT ;  /* 0x7ffffffe00097812 */ /* 0x000fc800078ec0ff */
[----:B------:R-:W-:-:S13]  /*88390*/  ISETP.NE.AND P0, PT, R24, R9, PT ;  /* 0x000000091800720c */ /* 0x000fda0003f05270 */
[----:B------:R-:W-:Y:S05]  /*883a0*/  @P0 BRA `(.L_x_2979) ;  /* 0xfffffff400340947 */ /* 0x000fea000383ffff */
[----:B------:R-:W-:Y:S05]  /*883b0*/  BSYNC.RECONVERGENT B5 ;  /* 0x0000000000057941 */ /* 0x000fea0003800200 */
.L_x_2963:
[----:B------:R-:W-:-:S07]  /*883c0*/  IMAD.MOV.U32 R7, RZ, RZ, R9 ;  /* 0x000000ffff077224 */ /* 0x000fce00078e0009 */
.L_x_2962:
        /* <DEDUP_REMOVED lines=26> */
.L_x_2981:
        /* <DEDUP_REMOVED lines=23> */
.L_x_2983:
[----:B------:R-:W-:Y:S05]  /*886e0*/  BSYNC.RECONVERGENT B1 ;  /* 0x0000000000017941 */ /* 0x000fea0003800200 */
.L_x_2982:
        /* <DEDUP_REMOVED lines=14> */
.L_x_2986:
[----:B------:R-:W-:-:S11]  /*887d0*/  DADD R8, R20, R30 ;  /* 0x0000000014087229 */ /* 0x000fd6000000001e */
.L_x_2985:
[----:B------:R-:W-:Y:S05]  /*887e0*/  BSYNC.RECONVERGENT B1 ;  /* 0x0000000000017941 */ /* 0x000fea0003800200 */
.L_x_2984:
        /* <DEDUP_REMOVED lines=24> */
.L_x_2988:
[----:B------:R-:W-:Y:S05]  /*88970*/  BSYNC.RECONVERGENT B6 ;  /* 0x0000000000067941 */ /* 0x000fea0003800200 */
.L_x_2987:
[----:B------:R-:W-:-:S11]  /*88980*/  DFMA R22, R6, R20, R22 ;  /* 0x000000140616722b */ /* 0x000fd60000000016 */
.L_x_2980:
[----:B------:R-:W-:Y:S05]  /*88990*/  BSYNC.RECONVERGENT B5 ;  /* 0x0000000000057941 */ /* 0x000fea0003800200 */
.L_x_2961:
[----:B------:R-:W0:Y:S02]  /*889a0*/  LDC.64 R6, c[0x0][0x380] ;  /* 0x0000e000ff067b82 */ /* 0x000e240000000a00 */
[----:B0-----:R-:W-:-:S11]  /*889b0*/  DFMA R22, R6, 0.5, R22 ;  /* 0x3fe000000616782b */ /* 0x001fd60000000016 */
.L_x_2960:
[----:B------:R-:W-:Y:S05]  /*889c0*/  BSYNC.RECONVERGENT B4 ;  /* 0x0000000000047941 */ /* 0x000fea0003800200 */
.L_x_2930:
        /* <DEDUP_REMOVED lines=13> */
.L_x_2990:
[----:B------:R-:W-:Y:S05]  /*88aa0*/  BSYNC.RECONVERGENT B1 ;  /* 0x0000000000017941 */ /* 0x000fea0003800200 */
.L_x_2989:
        /* <DEDUP_REMOVED lines=26> */
.L_x_2992:
[----:B------:R-:W-:Y:S05]  /*88c50*/  BSYNC.RECONVERGENT B4 ;  /* 0x0000000000047941 */ /* 0x000fea0003800200 */
.L_x_2991:
        /* <DEDUP_REMOVED lines=25> */
.L_x_2994:
[----:B------:R-:W-:Y:S05]  /*88df0*/  BSYNC.RECONVERGENT B4 ;  /* 0x0000000000047941 */ /* 0x000fea0003800200 */
.L_x_2993:
        /* <DEDUP_REMOVED lines=8> */
.L_x_2995:
        /* <DEDUP_REMOVED lines=24> */
.L_x_2997:
[----:B------:R-:W-:Y:S05]  /*89000*/  BSYNC.RECONVERGENT B1 ;  /* 0x0000000000017941 */ /* 0x000fea0003800200 */
.L_x_2996:
        /* <DEDUP_REMOVED lines=15> */
.L_x_2999:
[----:B------:R-:W-:Y:S05]  /*89100*/  BSYNC.RECONVERGENT B4 ;  /* 0x0000000000047941 */ /* 0x000fea0003800200 */
.L_x_2998:
        /* <DEDUP_REMOVED lines=9> */
.L_x_3000:
        /* <DEDUP_REMOVED lines=24> */
.L_x_3002:
[----:B------:R-:W-:Y:S05]  /*89320*/  BSYNC.RECONVERGENT B1 ;  /* 0x0000000000017941 */ /* 0x000fea0003800200 */
.L_x_3001:
        /* <DEDUP_REMOVED lines=10> */
.L_x_3004:
[----:B------:R-:W-:Y:S05]  /*893d0*/  BSYNC.RECONVERGENT B1 ;  /* 0x0000000000017941 */ /* 0x000fea0003800200 */
.L_x_3003:
        /* <DEDUP_REMOVED lines=12> */
.L_x_3005:
        /* <DEDUP_REMOVED lines=15> */
.L_x_3007:
[----:B------:R-:W-:Y:S05]  /*89590*/  BSYNC.RECONVERGENT B1 ;  /* 0x0000000000017941 */ /* 0x000fea0003800200 */
.L_x_3006:
        /* <DEDUP_REMOVED lines=24> */
.L_x_3009:
[----:B------:R-:W-:Y:S05]  /*89720*/  BSYNC.RECONVERGENT B4 ;  /* 0x0000000000047941 */ /* 0x000fea0003800200 */
.L_x_3008:
        /* <DEDUP_REMOVED lines=10> */
.L_x_3011:
[----:B------:R-:W-:Y:S05]  /*897d0*/  BSYNC.RECONVERGENT B1 ;  /* 0x0000000000017941 */ /* 0x000fea0003800200 */
.L_x_3010:
        /* <DEDUP_REMOVED lines=8> */
.L_x_3013:
[----:B------:R-:W-:Y:S05]  /*89860*/  BSYNC.RECONVERGENT B1 ;  /* 0x0000000000017941 */ /* 0x000fea0003800200 */
.L_x_3012:
        /* <DEDUP_REMOVED lines=8> */
.L_x_3015:
[----:B------:R-:W-:Y:S05]  /*898f0*/  BSYNC.RECONVERGENT B1 ;  /* 0x0000000000017941 */ /* 0x000fea0003800200 */
.L_x_3014:
[----:B------:R-:W-:Y:S01]  /*89900*/  DADD R30, R46, 1 ;  /* 0x3ff000002e1e7429 */ /* 0x000fe20000000000 */
[----:B------:R-:W-:Y:S01]  /*89910*/  IMAD.MOV.U32 R10, RZ, RZ, 0x0 ;  /* 0x00000000ff0a7424 */ /* 0x000fe200078e00ff */
[----:B------:R-:W-:Y:S01]  /*89920*/  DADD R6, R6, R6 ;  /* 0x0000000006067229 */ /* 0x000fe20000000006 */
[----:B------:R-:W-:Y:S01]  /*89930*/  IMAD.MOV.U32 R11, RZ, RZ, 0x3fd80000 ;  /* 0x3fd80000ff0b7424 */ /* 0x000fe200078e00ff */
[----:B------:R-:W-:Y:S01]  /*89940*/  DSETP.NEU.AND P1, PT, R2, 1, PT ;  /* 0x3ff000000200742a */ /* 0x000fe20003f2d000 */
[----:B------:R-:W-:Y:S01]  /*89950*/  BSSY.RECONVERGENT B4, `(.L_x_3016) ;  /* 0x000001d000047945 */ /* 0x000fe20003800200 */
[----:B------:R-:W0:Y:S01]  /*89960*/  MUFU.RSQ64H R21, R31 ;  /* 0x0000001f00157308 */ /* 0x000e220000001c00 */
[----:B------:R-:W-:Y:S02]  /*89970*/  FSEL R2, R24, RZ, P2 ;  /* 0x000000ff18027208 */ /* 0x000fe40001000000 */
[----:B------:R-:W-:Y:S01]  /*89980*/  FSEL R3, R25, 1.875, P2 ;  /* 0x3ff0000019037808 */ /* 0x000fe20001000000 */
[----:B------:R-:W-:Y:S01]  /*89990*/  VIADD R20, R31, 0xfcb00000 ;  /* 0xfcb000001f147836 */ /* 0x000fe20000000000 */
[----:B------:R-:W-:-:S08]  /*899a0*/  DADD R6, -R6, 1 ;  /* 0x3ff0000006067429 */ /* 0x000fd00000000100 */
[----:B------:R-:W-:Y:S02]  /*899b0*/  DMUL R62, R62, R6 ;  /* 0x000000063e3e7228 */ /* 0x000fe40000000000 */
[----:B0-----:R-:W-:-:S08]  /*899c0*/  DMUL R8, R20, R20 ;  /* 0x0000001414087228 */ /* 0x001fd00000000000 */
[----:B------:R-:W-:-:S08]  /*899d0*/  DFMA R8, R30, -R8, 1 ;  /* 0x3ff000001e08742b */ /* 0x000fd00000000808 */
[----:B------:R-:W-:Y:S02]  /*899e0*/  DFMA R10, R8, R10, 0.5 ;  /* 0x3fe00000080a742b */ /* 0x000fe4000000000a */
[----:B------:R-:W-:-:S08]  /*899f0*/  DMUL R8, R20, R8 ;  /* 0x0000000814087228 */ /* 0x000fd00000000000 */
[----:B------:R-:W-:Y:S01]  /*89a00*/  DFMA R22, R10, R8, R20 ;  /* 0x000000080a16722b */ /* 0x000fe20000000014 */
[----:B------:R-:W-:Y:S02]  /*89a10*/  FSEL R8, R56, RZ, P0 ;  /* 0x000000ff38087208 */ /* 0x000fe40000000000 */
[----:B------:R-:W-:Y:S02]  /*89a20*/  FSEL R9, R57, 1.875, P0 ;  /* 0x3ff0000039097808 */ /* 0x000fe40000000000 */
[----:B------:R-:W-:-:S03]  /*89a30*/  ISETP.GE.U32.AND P0, PT, R20, 0x7ca00000, PT ;  /* 0x7ca000001400780c */ /* 0x000fc60003f06070 */
        /* <DEDUP_REMOVED lines=14> */
.L_x_3017:
[----:B------:R-:W-:Y:S05]  /*89b20*/  BSYNC.RECONVERGENT B4 ;  /* 0x0000000000047941 */ /* 0x000fea0003800200 */
.L_x_3016:
        /* <DEDUP_REMOVED lines=11> */
.L_x_3018:
        /* <DEDUP_REMOVED lines=15> */
.L_x_3020:
[----:B------:R-:W-:Y:S05]  /*89cd0*/  BSYNC.RECONVERGENT B1 ;  /* 0x0000000000017941 */ /* 0x000fea0003800200 */
.L_x_3019:
        /* <DEDUP_REMOVED lines=24> */
.L_x_3022:
[----:B------:R-:W-:Y:S05]  /*89e60*/  BSYNC.RECONVERGENT B4 ;  /* 0x0000000000047941 */ /* 0x000fea0003800200 */
.L_x_3021:
        /* <DEDUP_REMOVED lines=59> */
.L_x_3024:
[----:B------:R-:W-:Y:S05]  /*8a220*/  BSYNC.RECONVERGENT B1 ;  /* 0x0000000000017941 */ /* 0x000fea0003800200 */
.L_x_3023:
        /* <DEDUP_REMOVED lines=71> */
.L_x_1640:
[----:B------:R-:W-:Y:S05]  /*8a6a0*/  BSYNC.RECONVERGENT B2 ;  /* 0x0000000000027941 */ /* 0x000fea0003800200 */
.L_x_1639:
[----:B-----5:R-:W-:Y:S01]  /*8a6b0*/  DADD R8, -RZ, |R78| ;  /* 0x00000000ff087229 */ /* 0x020fe2000000054e */
[----:B------:R-:W-:Y:S01]  /*8a6c0*/  BSSY.RECONVERGENT B1, `(.L_x_3026) ;  /* 0x0000006000017945 */ /* 0x000fe20003800200 */
[----:B------:R-:W-:Y:S01]  /*8a6d0*/  IMAD.MOV.U32 R6, RZ, RZ, RZ ;  /* 0x000000ffff067224 */ /* 0x000fe200078e00ff */
[----:B------:R-:W-:Y:S01]  /*8a6e0*/  MOV R0, 0x8a720 ;  /* 0x0008a72000007802 */ /* 0x000fe20000000f00 */
[----:B------:R-:W-:-:S06]  /*8a6f0*/  IMAD.MOV.U32 R7, RZ, RZ, 0x40000000 ;  /* 0x40000000ff077424 */ /* 0x000fcc00078e00ff */
[----:B------:R-:W-:-:S07]  /*8a700*/  IMAD.MOV.U32 R10, RZ, RZ, R8 ;  /* 0x000000ffff0a7224 */ /* 0x000fce00078e0008 */
[----:B0-----:R-:W-:Y:S05]  /*8a710*/  CALL.REL.NOINC `($_Z13distributor_PdPdS_S_iii$__internal_accurate_pow) ;  /* 0x0000004c00f87944 */ /* 0x001fea0003c00000 */
[----:B------:R-:W-:Y:S05]  /*8a720*/  BSYNC.RECONVERGENT B1 ;  /* 0x0000000000017941 */ /* 0x000fea0003800200 */
.L_x_3026:
[C---:B------:R-:W-:Y:S01]  /*8a730*/  DADD R2, R78.reuse, 2 ;  /* 0x400000004e027429 */ /* 0x040fe20000000000 */
[----:B------:R-:W-:Y:S01]  /*8a740*/  BSSY.RECONVERGENT B1, `(.L_x_3027) ;  /* 0x0000011000017945 */ /* 0x000fe20003800200 */
[----:B------:R-:W-:Y:S02]  /*8a750*/  DADD R6, -RZ, |R76| ;  /* 0x00000000ff067229 */ /* 0x000fe4000000054c */
[C---:B------:R-:W-:Y:S02]  /*8a760*/  DSETP.NEU.AND P0, PT, R78.reuse, RZ, PT ;  /* 0x000000ff4e00722a */ /* 0x040fe40003f0d000 */
[----:B------:R-:W-:-:S04]  /*8a770*/  DSETP.NEU.AND P2, PT, R78, 1, PT ;  /* 0x3ff000004e00742a */ /* 0x000fc80003f4d000 */
[----:B------:R-:W-:Y:S02]  /*8a780*/  LOP3.LUT R2, R3, 0x7ff00000, RZ, 0xc0, !PT ;  /* 0x7ff0000003027812 */ /* 0x000fe400078ec0ff */
[----:B------:R-:W-:Y:S01]  /*8a790*/  FSEL R3, R11, RZ, P0 ;  /* 0x000000ff0b037208 */ /* 0x000fe20000000000 */
[----:B------:R-:W-:Y:S01]  /*8a7a0*/  IMAD.MOV.U32 R10, RZ, RZ, R6 ;  /* 0x000000ffff0a7224 */ /* 0x000fe200078e0006 */
[----:B------:R-:W-:Y:S01]  /*8a7b0*/  ISETP.NE.AND P1, PT, R2, 0x7ff00000, PT ;  /* 0x7ff000000200780c */ /* 0x000fe20003f25270 */
[----:B------:R-:W-:Y:S01]  /*8a7c0*/  IMAD.MOV.U32 R9, RZ, RZ, R7 ;  /* 0x000000ffff097224 */ /* 0x000fe200078e0007 */
        /* <DEDUP_REMOVED lines=8> */
.L_x_3028:
[----:B------:R-:W-:Y:S05]  /*8a850*/  BSYNC.RECONVERGENT B1 ;  /* 0x0000000000017941 */ /* 0x000fea0003800200 */
.L_x_3027:
        /* <DEDUP_REMOVED lines=8> */
.L_x_3029:
[C---:B------:R-:W-:Y:S01]  /*8a8e0*/  DADD R6, R76.reuse, 2 ;  /* 0x400000004c067429 */ /* 0x040fe20000000000 */
[----:B------:R-:W-:Y:S01]  /*8a8f0*/  BSSY.RECONVERGENT B1, `(.L_x_3030) ;  /* 0x000000f000017945 */ /* 0x000fe20003800200 */
[C---:B------:R-:W-:Y:S02]  /*8a900*/  DSETP.NEU.AND P0, PT, R76.reuse, RZ, PT ;  /* 0x000000ff4c00722a */ /* 0x040fe40003f0d000 */
[----:B------:R-:W-:Y:S02]  /*8a910*/  DSETP.NEU.AND P2, PT, R76, 1, PT ;  /* 0x3ff000004c00742a */ /* 0x000fe40003f4d000 */
[----:B------:R-:W-:Y:S02]  /*8a920*/  DADD R14, -RZ, |R74| ;  /* 0x00000000ff0e7229 */ /* 0x000fe4000000054a */
[----:B------:R-:W-:Y:S02]  /*8a930*/  FSEL R8, R8, RZ, P0 ;  /* 0x000000ff08087208 */ /* 0x000fe40000000000 */
[----:B------:R-:W-:-:S02]  /*8a940*/  LOP3.LUT R6, R7, 0x7ff00000, RZ, 0xc0, !PT ;  /* 0x7ff0000007067812 */ /* 0x000fc400078ec0ff */
[----:B------:R-:W-:Y:S02]  /*8a950*/  FSEL R9, R11, RZ, P0 ;  /* 0x000000ff0b097208 */ /* 0x000fe40000000000 */
[----:B------:R-:W-:-:S13]  /*8a960*/  ISETP.NE.AND P1, PT, R6, 0x7ff00000, PT ;  /* 0x7ff000000600780c */ /* 0x000fda0003f25270 */
[----:B------:R-:W-:Y:S05]  /*8a970*/  @P1 BRA `(.L_x_3031) ;  /* 0x0000000000181947 */ /* 0x000fea0003800000 */
[----:B------:R-:W-:-:S14]  /*8a980*/  DSETP.NAN.AND P0, PT, R76, R76, PT ;  /* 0x0000004c4c00722a */ /* 0x000fdc0003f08000 */
[----:B------:R-:W-:Y:S01]  /*8a990*/  @P0 DADD R8, R76, 2 ;  /* 0x400000004c080429 */ /* 0x000fe20000000000 */
[----:B------:R-:W-:Y:S10]  /*8a9a0*/  @P0 BRA `(.L_x_3031) ;  /* 0x00000000000c0947 */ /* 0x000ff40003800000 */
[----:B------:R-:W-:-:S14]  /*8a9b0*/  DSETP.NEU.AND P0, PT, |R76|, +INF , PT ;  /* 0x7ff000004c00742a */ /* 0x000fdc0003f0d200 */
[----:B------:R-:W-:Y:S02]  /*8a9c0*/  @!P0 IMAD.MOV.U32 R8, RZ, RZ, 0x0 ;  /* 0x00000000ff088424 */ /* 0x000fe400078e00ff */
[----:B------:R-:W-:-:S07]  /*8a9d0*/  @!P0 IMAD.MOV.U32 R9, RZ, RZ, 0x7ff00000 ;  /* 0x7ff00000ff098424 */ /* 0x000fce00078e00ff */
.L_x_3031:
[----:B------:R-:W-:Y:S05]  /*8a9e0*/  BSYNC.RECONVERGENT B1 ;  /* 0x0000000000017941 */ /* 0x000fea0003800200 */
.L_x_3030:
        /* <DEDUP_REMOVED lines=11> */
.L_x_3032:
[----:B------:R-:W0:Y:S01]  /*8aaa0*/  MUFU.RCP64H R7, 8.31597900390625 ;  /* 0x4020a1c800077908 */ /* 0x000e220000001800 */
[----:B------:R-:W-:Y:S01]  /*8aab0*/  IMAD.MOV.U32 R14, RZ, RZ, 0x33fff0aa ;  /* 0x33fff0aaff0e7424 */ /* 0x000fe200078e00ff */
[C---:B------:R-:W-:Y:S01]  /*8aac0*/  DSETP.NEU.AND P0, PT, R74.reuse, RZ, PT ;  /* 0x000000ff4a00722a */ /* 0x040fe20003f0d000 */
[----:B------:R-:W-:Y:S01]  /*8aad0*/  IMAD.MOV.U32 R15, RZ, RZ, 0x4020a1c8 ;  /* 0x4020a1c8ff0f7424 */ /* 0x000fe200078e00ff */
[----:B------:R-:W-:Y:S01]  /*8aae0*/  BSSY.RECONVERGENT B1, `(.L_x_3033) ;  /* 0x0000017000017945 */ /* 0x000fe20003800200 */
[----:B------:R-:W-:Y:S01]  /*8aaf0*/  IMAD.MOV.U32 R6, RZ, RZ, 0x1 ;  /* 0x00000001ff067424 */ /* 0x000fe200078e00ff */
[----:B------:R-:W-:Y:S02]  /*8ab00*/  DSETP.NEU.AND P2, PT, R74, 1, PT ;  /* 0x3ff000004a00742a */ /* 0x000fe40003f4d000 */
[----:B------:R-:W-:Y:S02]  /*8ab10*/  FSEL R8, R8, RZ, P0 ;  /* 0x000000ff08087208 */ /* 0x000fe40000000000 */
[----:B------:R-:W-:Y:S01]  /*8ab20*/  FSEL R9, R11, RZ, P0 ;  /* 0x000000ff0b097208 */ /* 0x000fe20000000000 */
        /* <DEDUP_REMOVED lines=18> */
.L_x_3034:
[----:B------:R-:W-:Y:S05]  /*8ac50*/  BSYNC.RECONVERGENT B1 ;  /* 0x0000000000017941 */ /* 0x000fea0003800200 */
.L_x_3033:
        /* <DEDUP_REMOVED lines=16> */
.L_x_3036:
[----:B------:R-:W-:Y:S05]  /*8ad60*/  BSYNC.RECONVERGENT B2 ;  /* 0x0000000000027941 */ /* 0x000fea0003800200 */
.L_x_3035:
        /* <DEDUP_REMOVED lines=8> */
.L_x_3037:
        /* <DEDUP_REMOVED lines=18> */
.L_x_3039:
[----:B------:R-:W-:Y:S05]  /*8af10*/  BSYNC.RECONVERGENT B1 ;  /* 0x0000000000017941 */ /* 0x000fea0003800200 */
.L_x_3038:
        /* <DEDUP_REMOVED lines=25> */
.L_x_3041:
[----:B------:R-:W-:Y:S05]  /*8b0b0*/  BSYNC.RECONVERGENT B2 ;  /* 0x0000000000027941 */ /* 0x000fea0003800200 */
.L_x_3040:
        /* <DEDUP_REMOVED lines=21> */
.L_x_3043:
[----:B------:R-:W-:Y:S05]  /*8b210*/  BSYNC.RECONVERGENT B2 ;  /* 0x0000000000027941 */ /* 0x000fea0003800200 */
.L_x_3042:
        /* <DEDUP_REMOVED lines=10> */
.L_x_3044:
[C---:B------:R-:W-:Y:S01]  /*8b2c0*/  DADD R6, R2.reuse, 2 ;  /* 0x4000000002067429 */ /* 0x040fe20000000000 */
[----:B------:R-:W0:Y:S01]  /*8b2d0*/  LDC R0, c[0x0][0x3a4] ;  /* 0x0000e900ff007b82 */ /* 0x000e220000000800 */
[----:B------:R-:W-:Y:S01]  /*8b2e0*/  DSETP.NEU.AND P0, PT, R2, RZ, PT ;  /* 0x000000ff0200722a */ /* 0x000fe20003f0d000 */
[----:B------:R-:W-:Y:S05]  /*8b2f0*/  BSSY.RECONVERGENT B1, `(.L_x_3045) ;  /* 0x000000d000017945 */ /* 0x000fea0003800200 */
[----:B------:R-:W-:Y:S02]  /*8b300*/  FSEL R8, R8, RZ, P0 ;  /* 0x000000ff08087208 */ /* 0x000fe40000000000 */
[----:B------:R-:W-:-:S02]  /*8b310*/  LOP3.LUT R6, R7, 0x7ff00000, RZ, 0xc0, !PT ;  /* 0x7ff0000007067812 */ /* 0x000fc400078ec0ff */
[----:B------:R-:W-:Y:S02]  /*8b320*/  FSEL R9, R11, RZ, P0 ;  /* 0x000000ff0b097208 */ /* 0x000fe40000000000 */
[----:B------:R-:W-:Y:S01]  /*8b330*/  ISETP.NE.AND P1, PT, R6, 0x7ff00000, PT ;  /* 0x7ff000000600780c */ /* 0x000fe20003f25270 */
[----:B------:R-:W-:-:S12]  /*8b340*/  DMUL R6, R12, 0.5 ;  /* 0x3fe000000c067828 */ /* 0x000fd80000000000 */
[----:B------:R-:W-:Y:S05]  /*8b350*/  @P1 BRA `(.L_x_3046) ;  /* 0x0000000000181947 */ /* 0x000fea0003800000 */
[----:B------:R-:W-:-:S14]  /*8b360*/  DSETP.NAN.AND P0, PT, R2, R2, PT ;  /* 0x000000020200722a */ /* 0x000fdc0003f08000 */
[----:B------:R-:W-:Y:S01]  /*8b370*/  @P0 DADD R8, R2, 2 ;  /* 0x4000000002080429 */ /* 0x000fe20000000000 */
[----:B------:R-:W-:Y:S10]  /*8b380*/  @P0 BRA `(.L_x_3046) ;  /* 0x00000000000c0947 */ /* 0x000ff40003800000 */
[----:B------:R-:W-:-:S14]  /*8b390*/  DSETP.NEU.AND P0, PT, |R2|, +INF , PT ;  /* 0x7ff000000200742a */ /* 0x000fdc0003f0d200 */
[----:B------:R-:W-:Y:S02]  /*8b3a0*/  @!P0 IMAD.MOV.U32 R8, RZ, RZ, 0x0 ;  /* 0x00000000ff088424 */ /* 0x000fe400078e00ff */
[----:B------:R-:W-:-:S07]  /*8b3b0*/  @!P0 IMAD.MOV.U32 R9, RZ, RZ, 0x7ff00000 ;  /* 0x7ff00000ff098424 */ /* 0x000fce00078e00ff */
.L_x_3046:
[----:B------:R-:W-:Y:S05]  /*8b3c0*/  BSYNC.RECONVERGENT B1 ;  /* 0x0000000000017941 */ /* 0x000fea0003800200 */
.L_x_3045:
        /* <DEDUP_REMOVED lines=21> */
.L_x_3063:
        /* <DEDUP_REMOVED lines=22> */
.L_x_3052:
        /* <DEDUP_REMOVED lines=46> */
.L_x_3054:
[----:B------:R-:W-:Y:S05]  /*8b960*/  BSYNC.RECONVERGENT B1 ;  /* 0x0000000000017941 */ /* 0x000fea0003800200 */
.L_x_3053:
        /* <DEDUP_REMOVED lines=11> */
.L_x_3056:
[----:B------:R-:W-:Y:S05]  /*8ba20*/  BSYNC.RECONVERGENT B5 ;  /* 0x0000000000057941 */ /* 0x000fea0003800200 */
.L_x_3055:
        /* <DEDUP_REMOVED lines=21> */
.L_x_3057:
        /* <DEDUP_REMOVED lines=30> */
.L_x_3060:
[----:B------:R-:W-:-:S11]  /*8bd60*/  DADD R8, R2, R16 ;  /* 0x0000000002087229 */ /* 0x000fd60000000010 */
.L_x_3059:
[----:B------:R-:W-:Y:S05]  /*8bd70*/  BSYNC.RECONVERGENT B1 ;  /* 0x0000000000017941 */ /* 0x000fea0003800200 */
.L_x_3058:
        /* <DEDUP_REMOVED lines=24> */
.L_x_3062:
[----:B------:R-:W-:Y:S05]  /*8bf00*/  BSYNC.RECONVERGENT B5 ;  /* 0x0000000000057941 */ /* 0x000fea0003800200 */
.L_x_3061:
[----:B------:R-:W-:Y:S01]  /*8bf10*/  ISETP.NE.AND P0, PT, R14, R49, PT ;  /* 0x000000310e00720c */ /* 0x000fe20003f05270 */
[----:B------:R-:W-:-:S12]  /*8bf20*/  DFMA R18, R6, R22, R18 ;  /* 0x000000160612722b */ /* 0x000fd80000000012 */
[----:B------:R-:W-:Y:S05]  /*8bf30*/  @P0 BRA `(.L_x_3063) ;  /* 0xfffffff400780947 */ /* 0x000fea000383ffff */
[----:B------:R-:W-:Y:S05]  /*8bf40*/  BSYNC.RECONVERGENT B4 ;  /* 0x0000000000047941 */ /* 0x000fea0003800200 */
.L_x_3051:
[----:B------:R-:W-:-:S07]  /*8bf50*/  IMAD.MOV.U32 R7, RZ, RZ, R49 ;  /* 0x000000ffff077224 */ /* 0x000fce00078e0031 */
.L_x_3050:
        /* <DEDUP_REMOVED lines=24> */
.L_x_3064:
        /* <DEDUP_REMOVED lines=29> */
.L_x_3067:
[----:B------:R-:W-:-:S11]  /*8c2b0*/  DADD R8, R2, R14 ;  /* 0x0000000002087229 */ /* 0x000fd6000000000e */
.L_x_3066:
[----:B------:R-:W-:Y:S05]  /*8c2c0*/  BSYNC.RECONVERGENT B1 ;  /* 0x0000000000017941 */ /* 0x000fea0003800200 */
.L_x_3065:
        /* <DEDUP_REMOVED lines=24> */
.L_x_3069:
[----:B------:R-:W-:Y:S05]  /*8c450*/  BSYNC.RECONVERGENT B4 ;  /* 0x0000000000047941 */ /* 0x000fea0003800200 */
.L_x_3068:
[----:B------:R-:W-:-:S11]  /*8c460*/  DFMA R18, R6, R2, R18 ;  /* 0x000000020612722b */ /* 0x000fd60000000012 */
.L_x_3049:
[----:B------:R-:W0:Y:S02]  /*8c470*/  LDC.64 R2, c[0x0][0x380] ;  /* 0x0000e000ff027b82 */ /* 0x000e240000000a00 */
[----:B0-----:R-:W-:Y:S01]  /*8c480*/  DFMA R18, R2, 0.5, -R18 ;  /* 0x3fe000000212782b */ /* 0x001fe20000000812 */
[----:B------:R-:W-:Y:S10]  /*8c490*/  BRA `(.L_x_3070) ;  /* 0x0000001000087947 */ /* 0x000ff40003800000 */
.L_x_3048:
        /* <DEDUP_REMOVED lines=11> */
.L_x_3085:
        /* <DEDUP_REMOVED lines=22> */
.L_x_3074:
        /* <DEDUP_REMOVED lines=46> */
.L_x_3076:
[----:B------:R-:W-:Y:S05]  /*8c990*/  BSYNC.RECONVERGENT B1 ;  /* 0x0000000000017941 */ /* 0x000fea0003800200 */
.L_x_3075:
        /* <DEDUP_REMOVED lines=11> */
.L_x_3078:
[----:B------:R-:W-:Y:S05]  /*8ca50*/  BSYNC.RECONVERGENT B5 ;  /* 0x0000000000057941 */ /* 0x000fea0003800200 */
.L_x_3077:
        /* <DEDUP_REMOVED lines=21> */
.L_x_3079:
        /* <DEDUP_REMOVED lines=30> */
.L_x_3082:
[----:B------:R-:W-:-:S11]  /*8cd90*/  DADD R8, R2, R16 ;  /* 0x0000000002087229 */ /* 0x000fd60000000010 */
.L_x_3081:
[----:B------:R-:W-:Y:S05]  /*8cda0*/  BSYNC.RECONVERGENT B1 ;  /* 0x0000000000017941 */ /* 0x000fea0003800200 */
.L_x_3080:
        /* <DEDUP_REMOVED lines=24> */
.L_x_3084:
[----:B------:R-:W-:Y:S05]  /*8cf30*/  BSYNC.RECONVERGENT B5 ;  /* 0x0000000000057941 */ /* 0x000fea0003800200 */
.L_x_3083:
[----:B------:R-:W-:Y:S01]  /*8cf40*/  ISETP.NE.AND P0, PT, R14, R49, PT ;  /* 0x000000310e00720c */ /* 0x000fe20003f05270 */
[----:B------:R-:W-:-:S12]  /*8cf50*/  DFMA R18, R6, R22, R18 ;  /* 0x000000160612722b */ /* 0x000fd80000000012 */
[----:B------:R-:W-:Y:S05]  /*8cf60*/  @P0 BRA `(.L_x_3085) ;  /* 0xfffffff400780947 */ /* 0x000fea000383ffff */
[----:B------:R-:W-:Y:S05]  /*8cf70*/  BSYNC.RECONVERGENT B4 ;  /* 0x0000000000047941 */ /* 0x000fea0003800200 */
.L_x_3073:
[----:B------:R-:W-:-:S07]  /*8cf80*/  IMAD.MOV.U32 R7, RZ, RZ, R49 ;  /* 0x000000ffff077224 */ /* 0x000fce00078e0031 */
.L_x_3072:
        /* <DEDUP_REMOVED lines=24> */
.L_x_3086:
        /* <DEDUP_REMOVED lines=29> */
.L_x_3089:
[----:B------:R-:W-:-:S11]  /*8d2e0*/  DADD R8, R2, R14 ;  /* 0x0000000002087229 */ /* 0x000fd6000000000e */
.L_x_3088:
[----:B------:R-:W-:Y:S05]  /*8d2f0*/  BSYNC.RECONVERGENT B1 ;  /* 0x0000000000017941 */ /* 0x000fea0003800200 */
.L_x_3087:
        /* <DEDUP_REMOVED lines=24> */
.L_x_3091:
[----:B------:R-:W-:Y:S05]  /*8d480*/  BSYNC.RECONVERGENT B4 ;  /* 0x0000000000047941 */ /* 0x000fea0003800200 */
.L_x_3090:
[----:B------:R-:W-:-:S11]  /*8d490*/  DFMA R18, R6, R2, R18 ;  /* 0x000000020612722b */ /* 0x000fd60000000012 */
.L_x_3071:
[----:B------:R-:W0:Y:S02]  /*8d4a0*/  LDC.64 R2, c[0x0][0x380] ;  /* 0x0000e000ff027b82 */ /* 0x000e240000000a00 */
[----:B0-----:R-:W-:-:S11]  /*8d4b0*/  DFMA R18, R2, 0.5, R18 ;  /* 0x3fe000000212782b */ /* 0x001fd60000000012 */
.L_x_3070:
[----:B------:R-:W-:Y:S05]  /*8d4c0*/  BSYNC.RECONVERGENT B2 ;  /* 0x0000000000027941 */ /* 0x000fea0003800200 */
.L_x_3047:
        /* <DEDUP_REMOVED lines=9> */
.L_x_3092:
        /* <DEDUP_REMOVED lines=18> */
.L_x_3094:
[----:B------:R-:W-:Y:S05]  /*8d680*/  BSYNC.RECONVERGENT B1 ;  /* 0x0000000000017941 */ /* 0x000fea0003800200 */
.L_x_3093:
        /* <DEDUP_REMOVED lines=8> */
.L_x_3095:
[C---:B------:R-:W-:Y:S01]  /*8d710*/  DADD R6, R58.reuse, 2 ;  /* 0x400000003a067429 */ /* 0x040fe20000000000 */
[----:B------:R-:W-:Y:S01]  /*8d720*/  BSSY.RECONVERGENT B1, `(.L_x_3096) ;  /* 0x000000e000017945 */ /* 0x000fe20003800200 */
[----:B------:R-:W-:Y:S01]  /*8d730*/  DSETP.NEU.AND P0, PT, R58, RZ, PT ;  /* 0x000000ff3a00722a */ /* 0x000fe20003f0d000 */
[----:B------:R-:W-:-:S05]  /*8d740*/  ISETP.NE.AND P2, PT, R48, 0x7ff00000, PT ;  /* 0x7ff000003000780c */ /* 0x000fca0003f45270 */
[----:B------:R-:W-:Y:S02]  /*8d750*/  FSEL R8, R8, RZ, P0 ;  /* 0x000000ff08087208 */ /* 0x000fe40000000000 */
[----:B------:R-:W-:Y:S02]  /*8d760*/  LOP3.LUT R6, R7, 0x7ff00000, RZ, 0xc0, !PT ;  /* 0x7ff0000007067812 */ /* 0x000fe400078ec0ff */
        /* <DEDUP_REMOVED lines=9> */
.L_x_3097:
[----:B------:R-:W-:Y:S05]  /*8d800*/  BSYNC.RECONVERGENT B1 ;  /* 0x0000000000017941 */ /* 0x000fea0003800200 */
.L_x_3096:
        /* <DEDUP_REMOVED lines=8> */
.L_x_3099:
[----:B------:R-:W-:Y:S05]  /*8d890*/  BSYNC.RECONVERGENT B1 ;  /* 0x0000000000017941 */ /* 0x000fea0003800200 */
.L_x_3098:
        /* <DEDUP_REMOVED lines=29> */
.L_x_3101:
[----:B------:R-:W-:Y:S05]  /*8da70*/  BSYNC.RECONVERGENT B2 ;  /* 0x0000000000027941 */ /* 0x000fea0003800200 */
.L_x_3100:
        /* <DEDUP_REMOVED lines=11> */
.L_x_3102:
[C---:B------:R-:W-:Y:S01]  /*8db30*/  DADD R6, R14.reuse, 2 ;  /* 0x400000000e067429 */ /* 0x040fe20000000000 */
[----:B------:R-:W-:Y:S01]  /*8db40*/  BSSY.RECONVERGENT B1, `(.L_x_3103) ;  /* 0x000000e000017945 */ /* 0x000fe20003800200 */
[C---:B------:R-:W-:Y:S02]  /*8db50*/  DSETP.NEU.AND P0, PT, R14.reuse, RZ, PT ;  /* 0x000000ff0e00722a */ /* 0x040fe40003f0d000 */
[----:B------:R-:W-:-:S04]  /*8db60*/  DSETP.NEU.AND P2, PT, R14, 1, PT ;  /* 0x3ff000000e00742a */ /* 0x000fc80003f4d000 */
        /* <DEDUP_REMOVED lines=11> */
.L_x_3104:
[----:B------:R-:W-:Y:S05]  /*8dc20*/  BSYNC.RECONVERGENT B1 ;  /* 0x0000000000017941 */ /* 0x000fea0003800200 */
.L_x_3103:
        /* <DEDUP_REMOVED lines=24> */
.L_x_3106:
[----:B------:R-:W-:Y:S05]  /*8ddb0*/  BSYNC.RECONVERGENT B2 ;  /* 0x0000000000027941 */ /* 0x000fea0003800200 */
.L_x_3105:
        /* <DEDUP_REMOVED lines=59> */
.L_x_3108:
[----:B------:R-:W-:Y:S05]  /*8e170*/  BSYNC.RECONVERGENT B1 ;  /* 0x0000000000017941 */ /* 0x000fea0003800200 */
.L_x_3107:
[----:B------:R-:W0:Y:S01]  /*8e180*/  LDCU UR6, c[0x0][0x3a0] ;  /* 0x00007400ff0677ac */ /* 0x000e220008000800 */
[----:B------:R-:W-:Y:S01]  /*8e190*/  DMUL R44, R2, R44 ;  /* 0x0000002c022c7228 */ /* 0x000fe20000000000 */
[----:B------:R-:W-:Y:S01]  /*8e1a0*/  VIADD R138, R138, 0x1 ;  /* 0x000000018a8a7836 */ /* 0x000fe20000000000 */
[----:B------:R-:W-:Y:S01]  /*8e1b0*/  DADD R6, R134, 1 ;  /* 0x3ff0000086067429 */ /* 0x000fe20000000000 */
[----:B------:R-:W-:Y:S01]  /*8e1c0*/  UMOV UR4, 0xb50484db ;  /* 0xb50484db00047882 */ /* 0x000fe20000000000 */
[----:B------:R-:W-:-:S04]  /*8e1d0*/  UMOV UR5, 0x4014e7d1 ;  /* 0x4014e7d100057882 */ /* 0x000fc80000000000 */
[----:B------:R-:W-:-:S08]  /*8e1e0*/  DFMA R44, R46, UR4, -R44 ;  /* 0x000000042e2c7c2b */ /* 0x000fd0000800082c */
[C---:B------:R-:W-:Y:S01]  /*8e1f0*/  DADD R2, R44.reuse, R136 ;  /* 0x000000002c027229 */ /* 0x040fe20000000088 */
[----:B0-----:R-:W-:Y:S01]  /*8e200*/  ISETP.NE.AND P1, PT, R138, UR6, PT ;  /* 0x000000068a007c0c */ /* 0x001fe2000bf25270 */
[----:B------:R-:W-:-:S06]  /*8e210*/  DSETP.GEU.AND P0, PT, R44, RZ, PT ;  /* 0x000000ff2c00722a */ /* 0x000fcc0003f0e000 */
[----:B------:R-:W-:Y:S02]  /*8e220*/  FSEL R134, R6, R134, !P0 ;  /* 0x0000008606867208 */ /* 0x000fe40004000000 */
[----:B------:R-:W-:Y:S02]  /*8e230*/  FSEL R136, R2, R136, !P0 ;  /* 0x0000008802887208 */ /* 0x000fe40004000000 */
[----:B------:R-:W-:Y:S02]  /*8e240*/  FSEL R137, R3, R137, !P0 ;  /* 0x0000008903897208 */ /* 0x000fe40004000000 */
[----:B------:R-:W-:Y:S01]  /*8e250*/  FSEL R135, R7, R135, !P0 ;  /* 0x0000008707877208 */ /* 0x000fe20004000000 */
[----:B------:R-:W-:Y:S06]  /*8e260*/  @P1 BRA `(.L_x_3109) ;  /* 0xfffffbe000001947 */ /* 0x000fec000383ffff */
[----:B------:R-:W-:Y:S05]  /*8e270*/  BSYNC.RECONVERGENT B3 ;  /* 0x0000000000037941 */ /* 0x000fea0003800200 */
.L_x_1638:
[----:B------:R-:W0:Y:S01]  /*8e280*/  MUFU.RCP64H R3, R135 ;  /* 0x0000008700037308 */ /* 0x000e220000001800 */
[----:B------:R-:W-:Y:S01]  /*8e290*/  IMAD.MOV.U32 R2, RZ, RZ, 0x1 ;  /* 0x00000001ff027424 */ /* 0x000fe200078e00ff */
[----:B------:R-:W-:Y:S01]  /*8e2a0*/  FSETP.GEU.AND P2, PT, |R137|, 6.5827683646048100446e-37, PT ;  /* 0x036000008900780b */ /* 0x000fe20003f4e200 */
[----:B------:R-:W-:Y:S01]  /*8e2b0*/  BSSY.RECONVERGENT B2, `(.L_x_3110) ;  /* 0x0000013000027945 */ /* 0x000fe20003800200 */
[----:B------:R-:W-:-:S03]  /*8e2c0*/  DSETP.NEU.AND P0, PT, R134, RZ, PT ;  /* 0x000000ff8600722a */ /* 0x000fc60003f0d000 */
        /* <DEDUP_REMOVED lines=17> */
.L_x_3111:
[----:B------:R-:W-:Y:S05]  /*8e3e0*/  BSYNC.RECONVERGENT B2 ;  /* 0x0000000000027941 */ /* 0x000fea0003800200 */
.L_x_3110:
[----:B------:R-:W0:Y:S01]  /*8e3f0*/  LDCU UR4, c[0x0][0x3a0] ;  /* 0x00007400ff0477ac */ /* 0x000e220008000800 */
[----:B------:R-:W-:Y:S01]  /*8e400*/  IMAD.MOV.U32 R2, RZ, RZ, 0x1 ;  /* 0x00000001ff027424 */ /* 0x000fe200078e00ff */
[----:B------:R-:W-:Y:S01]  /*8e410*/  FSETP.GEU.AND P2, PT, |R135|, 6.5827683646048100446e-37, PT ;  /* 0x036000008700780b */ /* 0x000fe20003f4e200 */
[----:B------:R-:W-:Y:S01]  /*8e420*/  BSSY.RECONVERGENT B2, `(.L_x_3112) ;  /* 0x0000018000027945 */ /* 0x000fe20003800200 */
[----:B0-----:R-:W0:Y:S08]  /*8e430*/  I2F.F64 R10, UR4 ;  /* 0x00000004000a7d12 */ /* 0x001e300008201c00 */
        /* <DEDUP_REMOVED lines=10> */
[----:B------:R-:W-:-:S07]  /*8e4e0*/  FSEL R3, R7, RZ, P0 ;  /* 0x000000ff07037208 */ /* 0x000fce0000000000 */
        /* <DEDUP_REMOVED lines=11> */
.L_x_3113:
[----:B------:R-:W-:Y:S05]  /*8e5a0*/  BSYNC.RECONVERGENT B2 ;  /* 0x0000000000027941 */ /* 0x000fea0003800200 */
.L_x_3112:
[----:B------:R-:W-:Y:S02]  /*8e5b0*/  IMAD.MOV.U32 R6, RZ, RZ, R8 ;  /* 0x000000ffff067224 */ /* 0x000fe400078e0008 */
[----:B------:R-:W-:Y:S02]  /*8e5c0*/  IMAD.MOV.U32 R7, RZ, RZ, R9 ;  /* 0x000000ffff077224 */ /* 0x000fe400078e0009 */
[----:B------:R-:W-:Y:S02]  /*8e5d0*/  IMAD.MOV.U32 R134, RZ, RZ, R12 ;  /* 0x000000ffff867224 */ /* 0x000fe400078e000c */
[----:B------:R-:W-:-:S07]  /*8e5e0*/  IMAD.MOV.U32 R135, RZ, RZ, R13 ;  /* 0x000000ffff877224 */ /* 0x000fce00078e000d */
.L_x_134:
[----:B------:R-:W-:Y:S05]  /*8e5f0*/  BSYNC.RECONVERGENT B0 ;  /* 0x0000000000007941 */ /* 0x000fea0003800200 */
.L_x_12:
[----:B------:R-:W0:Y:S01]  /*8e600*/  S2R R11, SR_TID.X ;  /* 0x00000000000b7919 */ /* 0x000e220000002100 */
[----:B------:R-:W0:Y:S01]  /*8e610*/  S2UR UR4, SR_CTAID.X ;  /* 0x00000000000479c3 */ /* 0x000e220000002500 */
[C---:B------:R-:W-:Y:S02]  /*8e620*/  R2UR UR5, R55.reuse ;  /* 0x00000000370572ca */ /* 0x040fe400000e0000 */
[C---:B------:R-:W-:Y:S02]  /*8e630*/  R2UR UR6, R54.reuse ;  /* 0x00000000360672ca */ /* 0x040fe400000e0000 */
[C---:B------:R-:W-:Y:S02]  /*8e640*/  R2UR UR7, R55.reuse ;  /* 0x00000000370772ca */ /* 0x040fe400000e0000 */
[----:B------:R-:W-:Y:S01]  /*8e650*/  R2UR UR8, R54 ;  /* 0x00000000360872ca */ /* 0x000fe200000e0000 */
[----:B------:R-:W0:Y:S01]  /*8e660*/  LDC R0, c[0x0][0x360] ;  /* 0x0000d800ff007b82 */ /* 0x000e220000000800 */
[----:B------:R-:W-:-:S02]  /*8e670*/  R2UR UR9, R55 ;  /* 0x00000000370972ca */ /* 0x000fc400000e0000 */
[----:B------:R-:W-:Y:S02]  /*8e680*/  R2UR UR10, R54 ;  /* 0x00000000360a72ca */ /* 0x000fe400000e0000 */
[----:B------:R-:W-:-:S03]  /*8e690*/  R2UR UR11, R55 ;  /* 0x00000000370b72ca */ /* 0x000fc600000e0000 */
[----:B------:R-:W1:Y:S01]  /*8e6a0*/  LDC.64 R8, c[0x0][0x398] ;  /* 0x0000e600ff087b82 */ /* 0x000e620000000a00 */
[----:B0-----:R-:W-:Y:S01]  /*8e6b0*/  IMAD R0, R0, UR4, R11 ;  /* 0x0000000400007c24 */ /* 0x001fe2000f8e020b */
[----:B------:R-:W-:-:S03]  /*8e6c0*/  R2UR UR4, R54 ;  /* 0x00000000360472ca */ /* 0x000fc600000e0000 */
[----:B------:R-:W-:Y:S01]  /*8e6d0*/  IMAD.SHL.U32 R11, R0, 0x4, RZ ;  /* 0x00000004000b7824 */ /* 0x000fe200078e00ff */
[----:B------:R-:W-:-:S03]  /*8e6e0*/  MOV R0, 0x8 ;  /* 0x0000000800007802 */ /* 0x000fc60000000f00 */
[----:B-1----:R-:W-:Y:S02]  /*8e6f0*/  IMAD.WIDE R8, R11, 0x8, R8 ;  /* 0x000000080b087825 */ /* 0x002fe400078e0208 */
[----:B------:R0:W1:Y:S03]  /*8e700*/  LDC.64 R10, c[0x4][R0] ;  /* 0x01000000000a7b82 */ /* 0x0000660000000a00 */
[----:B------:R0:W-:Y:S04]  /*8e710*/  STG.E.64 desc[UR6][R8.64+0x8], R140 ;  /* 0x0000088c08007986 */ /* 0x0001e8000c101b06 */
[----:B------:R0:W-:Y:S04]  /*8e720*/  STG.E.64 desc[UR4][R8.64], R134 ;  /* 0x0000008608007986 */ /* 0x0001e8000c101b04 */
[----:B------:R0:W-:Y:S04]  /*8e730*/  STG.E.64 desc[UR8][R8.64+0x10], R6 ;  /* 0x0000100608007986 */ /* 0x0001e8000c101b08 */
[----:B------:R0:W-:Y:S02]  /*8e740*/  STG.E.64 desc[UR10][R8.64+0x18], R2 ;  /* 0x0000180208007986 */ /* 0x0001e4000c101b0a */
[----:B------:R-:W-:-:S07]  /*8e750*/  LEPC R20, `(.L_x_3114) ;  /* 0x000000001014794e */ /* 0x000fce0000000000 */
[----:B01----:R-:W-:Y:S05]  /*8e760*/  CALL.ABS.NOINC R10 ;  /* 0x000000000a007343 */ /* 0x003fea0003c00000 */
.L_x_3114:
[----:B------:R-:W-:Y:S05]  /*8e770*/  EXIT ;  /* 0x000000000000794d */ /* 0x000fea0003800000 */
        .weak           $__internal_0_$__cuda_sm20_div_rn_f64_full
        .type           $__internal_0_$__cuda_sm20_div_rn_f64_full,@function
        .size           $__internal_0_$__cuda_sm20_div_rn_f64_full,($__internal_1_$__cuda_sm20_dsqrt_rn_f64_mediumpath_v1 - $__internal_0_$__cuda_sm20_div_rn_f64_full)
$__internal_0_$__cuda_sm20_div_rn_f64_full:
[C---:B------:R-:W-:Y:S01]  /*8e780*/  FSETP.GEU.AND P3, PT, |R7|.reuse, 1.469367938527859385e-39, PT ;  /* 0x001000000700780b */ /* 0x040fe20003f6e200 */
[--C-:B------:R-:W-:Y:S01]  /*8e790*/  IMAD.MOV.U32 R10, RZ, RZ, R6.reuse ;  /* 0x000000ffff0a7224 */ /* 0x100fe200078e0006 */
[----:B------:R-:W-:Y:S01]  /*8e7a0*/  LOP3.LUT R28, R7, 0x800fffff, RZ, 0xc0, !PT ;  /* 0x800fffff071c7812 */ /* 0x000fe200078ec0ff */
[----:B------:R-:W-:Y:S01]  /*8e7b0*/  IMAD.MOV.U32 R11, RZ, RZ, R7 ;  /* 0x000000ffff0b7224 */ /* 0x000fe200078e0007 */
[C---:B------:R-:W-:Y:S01]  /*8e7c0*/  FSETP.GEU.AND P1, PT, |R9|.reuse, 1.469367938527859385e-39, PT ;  /* 0x001000000900780b */ /* 0x040fe20003f2e200 */
[----:B------:R-:W-:Y:S01]  /*8e7d0*/  IMAD.MOV.U32 R30, RZ, RZ, 0x1 ;  /* 0x00000001ff1e7424 */ /* 0x000fe200078e00ff */
[----:B------:R-:W-:Y:S01]  /*8e7e0*/  LOP3.LUT R29, R28, 0x3ff00000, RZ, 0xfc, !PT ;  /* 0x3ff000001c1d7812 */ /* 0x000fe200078efcff */
[----:B------:R-:W-:Y:S01]  /*8e7f0*/  IMAD.MOV.U32 R28, RZ, RZ, R6 ;  /* 0x000000ffff1c7224 */ /* 0x000fe200078e0006 */
[----:B------:R-:W-:Y:S01]  /*8e800*/  LOP3.LUT R38, R9, 0x7ff00000, RZ, 0xc0, !PT ;  /* 0x7ff0000009267812 */ /* 0x000fe200078ec0ff */
[----:B------:R-:W-:Y:S01]  /*8e810*/  IMAD.MOV.U32 R41, RZ, RZ, 0x1ca00000 ;  /* 0x1ca00000ff297424 */ /* 0x000fe200078e00ff */
[----:B------:R-:W-:Y:S01]  /*8e820*/  LOP3.LUT R36, R7, 0x7ff00000, RZ, 0xc0, !PT ;  /* 0x7ff0000007247812 */ /* 0x000fe200078ec0ff */
[----:B------:R-:W-:Y:S02]  /*8e830*/  BSSY.RECONVERGENT B1, `(.L_x_3115) ;  /* 0x0000054000017945 */ /* 0x000fe40003800200 */
[----:B------:R-:W-:Y:S01]  /*8e840*/  @!P3 DMUL R28, R10, 8.98846567431157953865e+307 ;  /* 0x7fe000000a1cb828 */ /* 0x000fe20000000000 */
[----:B------:R-:W-:-:S03]  /*8e850*/  ISETP.GE.U32.AND P5, PT, R38, R36, PT ;  /* 0x000000242600720c */ /* 0x000fc60003fa6070 */
[----:B------:R-:W-:Y:S02]  /*8e860*/  @!P1 LOP3.LUT R6, R11, 0x7ff00000, RZ, 0xc0, !PT ;  /* 0x7ff000000b069812 */ /* 0x000fe400078ec0ff */
[----:B------:R-:W0:Y:S02]  /*8e870*/  MUFU.RCP64H R31, R29 ;  /* 0x0000001d001f7308 */ /* 0x000e240000001800 */
[----:B------:R-:W-:-:S04]  /*8e880*/  @!P1 ISETP.GE.U32.AND P4, PT, R38, R6, PT ;  /* 0x000000062600920c */ /* 0x000fc80003f86070 */
[----:B------:R-:W-:-:S04]  /*8e890*/  @!P1 SEL R6, R41, 0x63400000, !P4 ;  /* 0x6340000029069807 */ /* 0x000fc80006000000 */
[----:B------:R-:W-:-:S04]  /*8e8a0*/  @!P1 LOP3.LUT R34, R6, 0x80000000, R9, 0xf8, !PT ;  /* 0x8000000006229812 */ /* 0x000fc800078ef809 */
[----:B------:R-:W-:Y:S01]  /*8e8b0*/  @!P1 LOP3.LUT R35, R34, 0x100000, RZ, 0xfc, !PT ;  /* 0x0010000022239812 */ /* 0x000fe200078efcff */
[----:B------:R-:W-:Y:S01]  /*8e8c0*/  @!P1 IMAD.MOV.U32 R34, RZ, RZ, RZ ;  /* 0x000000ffff229224 */ /* 0x000fe200078e00ff */
[----:B0-----:R-:W-:-:S08]  /*8e8d0*/  DFMA R32, R30, -R28, 1 ;  /* 0x3ff000001e20742b */ /* 0x001fd0000000081c */
[----:B------:R-:W-:-:S08]  /*8e8e0*/  DFMA R32, R32, R32, R32 ;  /* 0x000000202020722b */ /* 0x000fd00000000020 */
[----:B------:R-:W-:Y:S01]  /*8e8f0*/  DFMA R32, R30, R32, R30 ;  /* 0x000000201e20722b */ /* 0x000fe2000000001e */
[----:B------:R-:W-:-:S04]  /*8e900*/  SEL R30, R41, 0x63400000, !P5 ;  /* 0x63400000291e7807 */ /* 0x000fc80006800000 */
[----:B------:R-:W-:Y:S01]  /*8e910*/  LOP3.LUT R31, R30, 0x800fffff, R9, 0xf8, !PT ;  /* 0x800fffff1e1f7812 */ /* 0x000fe200078ef809 */
[----:B------:R-:W-:Y:S02]  /*8e920*/  IMAD.MOV.U32 R30, RZ, RZ, R8 ;  /* 0x000000ffff1e7224 */ /* 0x000fe400078e0008 */
[----:B------:R-:W-:-:S04]  /*8e930*/  DFMA R6, R32, -R28, 1 ;  /* 0x3ff000002006742b */ /* 0x000fc8000000081c */
[----:B------:R-:W-:-:S04]  /*8e940*/  @!P1 DFMA R30, R30, 2, -R34 ;  /* 0x400000001e1e982b */ /* 0x000fc80000000822 */
[----:B------:R-:W-:Y:S01]  /*8e950*/  DFMA R32, R32, R6, R32 ;  /* 0x000000062020722b */ /* 0x000fe20000000020 */
[----:B------:R-:W-:Y:S02]  /*8e960*/  IMAD.MOV.U32 R6, RZ, RZ, R38 ;  /* 0x000000ffff067224 */ /* 0x000fe400078e0026 */
[----:B------:R-:W-:Y:S01]  /*8e970*/  IMAD.MOV.U32 R7, RZ, RZ, R36 ;  /* 0x000000ffff077224 */ /* 0x000fe200078e0024 */
[----:B------:R-:W-:Y:S02]  /*8e980*/  @!P3 LOP3.LUT R7, R29, 0x7ff00000, RZ, 0xc0, !PT ;  /* 0x7ff000001d07b812 */ /* 0x000fe400078ec0ff */
[----:B------:R-:W-:Y:S02]  /*8e990*/  @!P1 LOP3.LUT R6, R31, 0x7ff00000, RZ, 0xc0, !PT ;  /* 0x7ff000001f069812 */ /* 0x000fe400078ec0ff */
[----:B------:R-:W-:Y:S01]  /*8e9a0*/  DMUL R34, R32, R30 ;  /* 0x0000001e20227228 */ /* 0x000fe20000000000 */
[----:B------:R-:W-:Y:S02]  /*8e9b0*/  VIADD R39, R7, 0xffffffff ;  /* 0xffffffff07277836 */ /* 0x000fe40000000000 */
[----:B------:R-:W-:-:S05]  /*8e9c0*/  VIADD R40, R6, 0xffffffff ;  /* 0xffffffff06287836 */ /* 0x000fca0000000000 */
[----:B------:R-:W-:Y:S01]  /*8e9d0*/  DFMA R36, R34, -R28, R30 ;  /* 0x8000001c2224722b */ /* 0x000fe2000000001e */
[----:B------:R-:W-:-:S04]  /*8e9e0*/  ISETP.GT.U32.AND P1, PT, R40, 0x7feffffe, PT ;  /* 0x7feffffe2800780c */ /* 0x000fc80003f24070 */
[----:B------:R-:W-:-:S03]  /*8e9f0*/  ISETP.GT.U32.OR P1, PT, R39, 0x7feffffe, P1 ;  /* 0x7feffffe2700780c */ /* 0x000fc60000f24470 */
[----:B------:R-:W-:-:S10]  /*8ea00*/  DFMA R36, R32, R36, R34 ;  /* 0x000000242024722b */ /* 0x000fd40000000022 */
[----:B------:R-:W-:Y:S05]  /*8ea10*/  @P1 BRA `(.L_x_3116) ;  /* 0x0000000000741947 */ /* 0x000fea0003800000 */
[----:B------:R-:W-:-:S04]  /*8ea20*/  LOP3.LUT R6, R11, 0x7ff00000, RZ, 0xc0, !PT ;  /* 0x7ff000000b067812 */ /* 0x000fc800078ec0ff */
[CC--:B------:R-:W-:Y:S02]  /*8ea30*/  VIADDMNMX R7, R38.reuse, -R6.reuse, 0xb9600000, !PT ;  /* 0xb960000026077446 */ /* 0x0c0fe40007800906 */
[----:B------:R-:W-:Y:S02]  /*8ea40*/  ISETP.GE.U32.AND P1, PT, R38, R6, PT ;  /* 0x000000062600720c */ /* 0x000fe40003f26070 */
[----:B------:R-:W-:Y:S02]  /*8ea50*/  VIMNMX R6, PT, PT, R7, 0x46a00000, PT ;  /* 0x46a0000007067848 */ /* 0x000fe40003fe0100 */
[----:B------:R-:W-:-:S05]  /*8ea60*/  SEL R34, R41, 0x63400000, !P1 ;  /* 0x6340000029227807 */ /* 0x000fca0004800000 */
[----:B------:R-:W-:Y:S02]  /*8ea70*/  IMAD.IADD R34, R6, 0x1, -R34 ;  /* 0x0000000106227824 */ /* 0x000fe400078e0a22 */
[----:B------:R-:W-:Y:S02]  /*8ea80*/  IMAD.MOV.U32 R6, RZ, RZ, RZ ;  /* 0x000000ffff067224 */ /* 0x000fe400078e00ff */
[----:B------:R-:W-:-:S06]  /*8ea90*/  VIADD R7, R34, 0x7fe00000 ;  /* 0x7fe0000022077836 */ /* 0x000fcc0000000000 */
[----:B------:R-:W-:-:S10]  /*8eaa0*/  DMUL R32, R36, R6 ;  /* 0x0000000624207228 */ /* 0x000fd40000000000 */
[----:B------:R-:W-:-:S13]  /*8eab0*/  FSETP.GTU.AND P1, PT, |R33|, 1.469367938527859385e-39, PT ;  /* 0x001000002100780b */ /* 0x000fda0003f2c200 */
[----:B------:R-:W-:Y:S05]  /*8eac0*/  @P1 BRA `(.L_x_3117) ;  /* 0x0000000000a81947 */ /* 0x000fea0003800000 */
[----:B------:R-:W-:Y:S01]  /*8ead0*/  DFMA R28, R36, -R28, R30 ;  /* 0x8000001c241c722b */ /* 0x000fe2000000001e */
[----:B------:R-:W-:-:S09]  /*8eae0*/  IMAD.MOV.U32 R6, RZ, RZ, RZ ;  /* 0x000000ffff067224 */ /* 0x000fd200078e00ff */
[C---:B------:R-:W-:Y:S02]  /*8eaf0*/  FSETP.NEU.AND P1, PT, R29.reuse, RZ, PT ;  /* 0x000000ff1d00720b */ /* 0x040fe40003f2d000 */
[----:B------:R-:W-:-:S04]  /*8eb00*/  LOP3.LUT R10, R29, 0x80000000, R11, 0x48, !PT ;  /* 0x800000001d0a7812 */ /* 0x000fc800078e480b */
[----:B------:R-:W-:-:S07]  /*8eb10*/  LOP3.LUT R7, R10, R7, RZ, 0xfc, !PT ;  /* 0x000000070a077212 */ /* 0x000fce00078efcff */
[----:B------:R-:W-:Y:S05]  /*8eb20*/  @!P1 BRA `(.L_x_3117) ;  /* 0x0000000000909947 */ /* 0x000fea0003800000 */
[----:B------:R-:W-:Y:S01]  /*8eb30*/  IMAD.MOV R9, RZ, RZ, -R34 ;  /* 0x000000ffff097224 */ /* 0x000fe200078e0a22 */
[----:B------:R-:W-:Y:S01]  /*8eb40*/  DMUL.RP R6, R36, R6 ;  /* 0x0000000624067228 */ /* 0x000fe20000008000 */
[----:B------:R-:W-:Y:S01]  /*8eb50*/  IMAD.MOV.U32 R8, RZ, RZ, RZ ;  /* 0x000000ffff087224 */ /* 0x000fe200078e00ff */
[----:B------:R-:W-:-:S05]  /*8eb60*/  IADD3 R34, PT, PT, -R34, -0x43300000, RZ ;  /* 0xbcd0000022227810 */ /* 0x000fca0007ffe1ff */
[----:B------:R-:W-:-:S03]  /*8eb70*/  DFMA R8, R32, -R8, R36 ;  /* 0x800000082008722b */ /* 0x000fc60000000024 */
[----:B------:R-:W-:-:S07]  /*8eb80*/  LOP3.LUT R10, R7, R10, RZ, 0x3c, !PT ;  /* 0x0000000a070a7212 */ /* 0x000fce00078e3cff */
[----:B------:R-:W-:-:S04]  /*8eb90*/  FSETP.NEU.AND P1, PT, |R9|, R34, PT ;  /* 0x000000220900720b */ /* 0x000fc80003f2d200 */
[----:B------:R-:W-:Y:S02]  /*8eba0*/  FSEL R6, R6, R32, !P1 ;  /* 0x0000002006067208 */ /* 0x000fe40004800000 */
[----:B------:R-:W-:-:S05]  /*8ebb0*/  FSEL R32, R10, R33, !P1 ;  /* 0x000000210a207208 */ /* 0x000fca0004800000 */
[----:B------:R-:W-:Y:S02]  /*8ebc0*/  IMAD.MOV.U32 R33, RZ, RZ, R32 ;  /* 0x000000ffff217224 */ /* 0x000fe400078e0020 */
[----:B------:R-:W-:Y:S01]  /*8ebd0*/  IMAD.MOV.U32 R32, RZ, RZ, R6 ;  /* 0x000000ffff207224 */ /* 0x000fe200078e0006 */
[----:B------:R-:W-:Y:S06]  /*8ebe0*/  BRA `(.L_x_3117) ;  /* 0x0000000000607947 */ /* 0x000fec0003800000 */
.L_x_3116:
[----:B------:R-:W-:-:S14]  /*8ebf0*/  DSETP.NAN.AND P1, PT, R8, R8, PT ;  /* 0x000000080800722a */ /* 0x000fdc0003f28000 */
[----:B------:R-:W-:Y:S05]  /*8ec00*/  @P1 BRA `(.L_x_3118) ;  /* 0x00000000004c1947 */ /* 0x000fea0003800000 */
[----:B------:R-:W-:-:S14]  /*8ec10*/  DSETP.NAN.AND P1, PT, R10, R10, PT ;  /* 0x0000000a0a00722a */ /* 0x000fdc0003f28000 */
[----:B------:R-:W-:Y:S05]  /*8ec20*/  @P1 BRA `(.L_x_3119) ;  /* 0x0000000000341947 */ /* 0x000fea0003800000 */
[----:B------:R-:W-:Y:S01]  /*8ec30*/  ISETP.NE.AND P1, PT, R6, R7, PT ;  /* 0x000000070600720c */ /* 0x000fe20003f25270 */
[----:B------:R-:W-:Y:S02]  /*8ec40*/  IMAD.MOV.U32 R32, RZ, RZ, 0x0 ;  /* 0x00000000ff207424 */ /* 0x000fe400078e00ff */
[----:B------:R-:W-:-:S10]  /*8ec50*/  IMAD.MOV.U32 R33, RZ, RZ, -0x80000 ;  /* 0xfff80000ff217424 */ /* 0x000fd400078e00ff */
[----:B------:R-:W-:Y:S05]  /*8ec60*/  @!P1 BRA `(.L_x_3117) ;  /* 0x0000000000409947 */ /* 0x000fea0003800000 */
[----:B------:R-:W-:Y:S02]  /*8ec70*/  ISETP.NE.AND P1, PT, R6, 0x7ff00000, PT ;  /* 0x7ff000000600780c */ /* 0x000fe40003f25270 */
[----:B------:R-:W-:Y:S02]  /*8ec80*/  LOP3.LUT R8, R9, 0x80000000, R11, 0x48, !PT ;  /* 0x8000000009087812 */ /* 0x000fe400078e480b */
[----:B------:R-:W-:-:S13]  /*8ec90*/  ISETP.EQ.OR P1, PT, R7, RZ, !P1 ;  /* 0x000000ff0700720c */ /* 0x000fda0004f22670 */
[----:B------:R-:W-:Y:S01]  /*8eca0*/  @P1 LOP3.LUT R6, R8, 0x7ff00000, RZ, 0xfc, !PT ;  /* 0x7ff0000008061812 */ /* 0x000fe200078efcff */
[----:B------:R-:W-:Y:S02]  /*8ecb0*/  @!P1 IMAD.MOV.U32 R32, RZ, RZ, RZ ;  /* 0x000000ffff209224 */ /* 0x000fe400078e00ff */
[----:B------:R-:W-:Y:S02]  /*8ecc0*/  @!P1 IMAD.MOV.U32 R33, RZ, RZ, R8 ;  /* 0x000000ffff219224 */ /* 0x000fe400078e0008 */
[----:B------:R-:W-:Y:S02]  /*8ecd0*/  @P1 IMAD.MOV.U32 R32, RZ, RZ, RZ ;  /* 0x000000ffff201224 */ /* 0x000fe400078e00ff */
[----:B------:R-:W-:Y:S01]  /*8ece0*/  @P1 IMAD.MOV.U32 R33, RZ, RZ, R6 ;  /* 0x000000ffff211224 */ /* 0x000fe200078e0006 */
[----:B------:R-:W-:Y:S06]  /*8ecf0*/  BRA `(.L_x_3117) ;  /* 0x00000000001c7947 */ /* 0x000fec0003800000 */
.L_x_3119:
[----:B------:R-:W-:-:S05]  /*8ed00*/  LOP3.LUT R32, R11, 0x80000, RZ, 0xfc, !PT ;  /* 0x000800000b207812 */ /* 0x000fca00078efcff */
[----:B------:R-:W-:Y:S02]  /*8ed10*/  IMAD.MOV.U32 R33, RZ, RZ, R32 ;  /* 0x000000ffff217224 */ /* 0x000fe400078e0020 */
[----:B------:R-:W-:Y:S01]  /*8ed20*/  IMAD.MOV.U32 R32, RZ, RZ, R10 ;  /* 0x000000ffff207224 */ /* 0x000fe200078e000a */
[----:B------:R-:W-:Y:S06]  /*8ed30*/  BRA `(.L_x_3117) ;  /* 0x00000000000c7947 */ /* 0x000fec0003800000 */
.L_x_3118:
[----:B------:R-:W-:-:S05]  /*8ed40*/  LOP3.LUT R32, R9, 0x80000, RZ, 0xfc, !PT ;  /* 0x0008000009207812 */ /* 0x000fca00078efcff */
[----:B------:R-:W-:Y:S02]  /*8ed50*/  IMAD.MOV.U32 R33, RZ, RZ, R32 ;  /* 0x000000ffff217224 */ /* 0x000fe400078e0020 */
[----:B------:R-:W-:-:S07]  /*8ed60*/  IMAD.MOV.U32 R32, RZ, RZ, R8 ;  /* 0x000000ffff207224 */ /* 0x000fce00078e0008 */
.L_x_3117:
[----:B------:R-:W-:Y:S05]  /*8ed70*/  BSYNC.RECONVERGENT B1 ;  /* 0x0000000000017941 */ /* 0x000fea0003800200 */
.L_x_3115:
[----:B------:R-:W-:Y:S02]  /*8ed80*/  IMAD.MOV.U32 R8, RZ, RZ, R0 ;  /* 0x000000ffff087224 */ /* 0x000fe400078e0000 */
[----:B------:R-:W-:Y:S02]  /*8ed90*/  IMAD.MOV.U32 R9, RZ, RZ, 0x0 ;  /* 0x00000000ff097424 */ /* 0x000fe400078e00ff */
[----:B------:R-:W-:Y:S02]  /*8eda0*/  IMAD.MOV.U32 R6, RZ, RZ, R32 ;  /* 0x000000ffff067224 */ /* 0x000fe400078e0020 */
[----:B------:R-:W-:Y:S01]  /*8edb0*/  IMAD.MOV.U32 R7, RZ, RZ, R33 ;  /* 0x000000ffff077224 */ /* 0x000fe200078e0021 */
[----:B------:R-:W-:Y:S06]  /*8edc0*/  RET.REL.NODEC R8 `(_Z13distributor_PdPdS_S_iii) ;  /* 0xfffff710088c7950 */ /* 0x000fec0003c3ffff */
        .weak           $__internal_1_$__cuda_sm20_dsqrt_rn_f64_mediumpath_v1
        .type           $__internal_1_$__cuda_sm20_dsqrt_rn_f64_mediumpath_v1,@function
        .size           $__internal_1_$__cuda_sm20_dsqrt_rn_f64_mediumpath_v1,($__internal_2_$__cuda_sm3x_div_rn_noftz_f32_slowpath - $__internal_1_$__cuda_sm20_dsqrt_rn_f64_mediumpath_v1)
$__internal_1_$__cuda_sm20_dsqrt_rn_f64_mediumpath_v1:
[----:B------:R-:W-:Y:S01]  /*8edd0*/  ISETP.GE.U32.AND P0, PT, R6, -0x3400000, PT ;  /* 0xfcc000000600780c */ /* 0x000fe20003f06070 */
[----:B------:R-:W-:Y:S01]  /*8ede0*/  BSSY.RECONVERGENT B1, `(.L_x_3120) ;  /* 0x0000025000017945 */ /* 0x000fe20003800200 */
[----:B------:R-:W-:-:S11]  /*8edf0*/  IMAD.MOV.U32 R6, RZ, RZ, R30 ;  /* 0x000000ffff067224 */ /* 0x000fd600078e001e */
[----:B------:R-:W-:Y:S05]  /*8ee00*/  @!P0 BRA `(.L_x_3121) ;  /* 0x0000000000208947 */ /* 0x000fea0003800000 */
[----:B------:R-:W-:-:S10]  /*8ee10*/  DFMA.RM R8, R8, R10, R28 ;  /* 0x0000000a0808722b */ /* 0x000fd4000000401c */
[----:B------:R-:W-:-:S05]  /*8ee20*/  IADD3 R10, P0, PT, R8, 0x1, RZ ;  /* 0x00000001080a7810 */ /* 0x000fca0007f1e0ff */
[----:B------:R-:W-:-:S06]  /*8ee30*/  IMAD.X R11, RZ, RZ, R9, P0 ;  /* 0x000000ffff0b7224 */ /* 0x000fcc00000e0609 */
[----:B------:R-:W-:-:S08]  /*8ee40*/  DFMA.RP R6, -R8, R10, R6 ;  /* 0x0000000a0806722b */ /* 0x000fd00000008106 */
[----:B------:R-:W-:-:S06]  /*8ee50*/  DSETP.GT.AND P0, PT, R6, RZ, PT ;  /* 0x000000ff0600722a */ /* 0x000fcc0003f04000 */
[----:B------:R-:W-:Y:S02]  /*8ee60*/  FSEL R8, R10, R8, P0 ;  /* 0x000000080a087208 */ /* 0x000fe40000000000 */
[----:B------:R-:W-:Y:S01]  /*8ee70*/  FSEL R9, R11, R9, P0 ;  /* 0x000000090b097208 */ /* 0x000fe20000000000 */
[----:B------:R-:W-:Y:S06]  /*8ee80*/  BRA `(.L_x_3122) ;  /* 0x0000000000687947 */ /* 0x000fec0003800000 */
.L_x_3121:
[----:B------:R-:W-:-:S14]  /*8ee90*/  DSETP.NE.AND P0, PT, R6, RZ, PT ;  /* 0x000000ff0600722a */ /* 0x000fdc0003f05000 */
[----:B------:R-:W-:Y:S05]  /*8eea0*/  @!P0 BRA `(.L_x_3123) ;  /* 0x00000000005c8947 */ /* 0x000fea0003800000 */
[----:B------:R-:W-:-:S13]  /*8eeb0*/  ISETP.GE.AND P0, PT, R7, RZ, PT ;  /* 0x000000ff0700720c */ /* 0x000fda0003f06270 */
[----:B------:R-:W-:Y:S02]  /*8eec0*/  @!P0 IMAD.MOV.U32 R8, RZ, RZ, 0x0 ;  /* 0x00000000ff088424 */ /* 0x000fe400078e00ff */
[----:B------:R-:W-:Y:S01]  /*8eed0*/  @!P0 IMAD.MOV.U32 R9, RZ, RZ, -0x80000 ;  /* 0xfff80000ff098424 */ /* 0x000fe200078e00ff */
[----:B------:R-:W-:Y:S06]  /*8eee0*/  @!P0 BRA `(.L_x_3122) ;  /* 0x0000000000508947 */ /* 0x000fec0003800000 */
[----:B------:R-:W-:-:S13]  /*8eef0*/  ISETP.GT.AND P0, PT, R7, 0x7fefffff, PT ;  /* 0x7fefffff0700780c */ /* 0x000fda0003f04270 */
[----:B------:R-:W-:Y:S05]  /*8ef00*/  @P0 BRA `(.L_x_3123) ;  /* 0x0000000000440947 */ /* 0x000fea0003800000 */
[----:B------:R-:W-:Y:S01]  /*8ef10*/  DMUL R6, R6, 8.11296384146066816958e+31 ;  /* 0x4690000006067828 */ /* 0x000fe20000000000 */
[----:B------:R-:W-:Y:S02]  /*8ef20*/  IMAD.MOV.U32 R10, RZ, RZ, RZ ;  /* 0x000000ffff0a7224 */ /* 0x000fe400078e00ff */
[----:B------:R-:W-:Y:S02]  /*8ef30*/  IMAD.MOV.U32 R8, RZ, RZ, 0x0 ;  /* 0x00000000ff087424 */ /* 0x000fe400078e00ff */
[----:B------:R-:W-:Y:S01]  /*8ef40*/  IMAD.MOV.U32 R9, RZ, RZ, 0x3fd80000 ;  /* 0x3fd80000ff097424 */ /* 0x000fe200078e00ff */
[----:B------:R-:W0:Y:S02]  /*8ef50*/  MUFU.RSQ64H R11, R7 ;  /* 0x00000007000b7308 */ /* 0x000e240000001c00 */
[----:B0-----:R-:W-:-:S08]  /*8ef60*/  DMUL R28, R10, R10 ;  /* 0x0000000a0a1c7228 */ /* 0x001fd00000000000 */
[----:B------:R-:W-:-:S08]  /*8ef70*/  DFMA R28, R6, -R28, 1 ;  /* 0x3ff00000061c742b */ /* 0x000fd0000000081c */
[----:B------:R-:W-:Y:S02]  /*8ef80*/  DFMA R8, R28, R8, 0.5 ;  /* 0x3fe000001c08742b */ /* 0x000fe40000000008 */
[----:B------:R-:W-:-:S08]  /*8ef90*/  DMUL R28, R10, R28 ;  /* 0x0000001c0a1c7228 */ /* 0x000fd00000000000 */
[----:B------:R-:W-:-:S08]  /*8efa0*/  DFMA R28, R8, R28, R10 ;  /* 0x0000001c081c722b */ /* 0x000fd0000000000a */
[----:B------:R-:W-:Y:S02]  /*8efb0*/  DMUL R8, R6, R28 ;  /* 0x0000001c06087228 */ /* 0x000fe40000000000 */
[----:B------:R-:W-:-:S06]  /*8efc0*/  VIADD R29, R29, 0xfff00000 ;  /* 0xfff000001d1d7836 */ /* 0x000fcc0000000000 */
[----:B------:R-:W-:-:S08]  /*8efd0*/  DFMA R6, R8, -R8, R6 ;  /* 0x800000080806722b */ /* 0x000fd00000000006 */
[----:B------:R-:W-:-:S10]  /*8efe0*/  DFMA R6, R28, R6, R8 ;  /* 0x000000061c06722b */ /* 0x000fd40000000008 */
[----:B------:R-:W-:Y:S02]  /*8eff0*/  VIADD R9, R7, 0xfcb00000 ;  /* 0xfcb0000007097836 */ /* 0x000fe40000000000 */
[----:B------:R-:W-:Y:S01]  /*8f000*/  IMAD.MOV.U32 R8, RZ, RZ, R6 ;  /* 0x000000ffff087224 */ /* 0x000fe200078e0006 */
[----:B------:R-:W-:Y:S06]  /*8f010*/  BRA `(.L_x_3122) ;  /* 0x0000000000047947 */ /* 0x000fec0003800000 */
.L_x_3123:
[----:B------:R-:W-:-:S11]  /*8f020*/  DADD R8, R6, R6 ;  /* 0x0000000006087229 */ /* 0x000fd60000000006 */
.L_x_3122:
[----:B------:R-:W-:Y:S05]  /*8f030*/  BSYNC.RECONVERGENT B1 ;  /* 0x0000000000017941 */ /* 0x000fea0003800200 */
.L_x_3120:
[----:B------:R-:W-:Y:S02]  /*8f040*/  IMAD.MOV.U32 R6, RZ, RZ, R0 ;  /* 0x000000ffff067224 */ /* 0x000fe400078e0000 */
[----:B------:R-:W-:-:S04]  /*8f050*/  IMAD.MOV.U32 R7, RZ, RZ, 0x0 ;  /* 0x00000000ff077424 */ /* 0x000fc800078e00ff */
[----:B------:R-:W-:Y:S05]  /*8f060*/  RET.REL.NODEC R6 `(_Z13distributor_PdPdS_S_iii) ;  /* 0xfffff70c06e47950 */ /* 0x000fea0003c3ffff */
        .weak           $__internal_2_$__cuda_sm3x_div_rn_noftz_f32_slowpath
        .type           $__internal_2_$__cuda_sm3x_div_rn_noftz_f32_slowpath,@function
        .size           $__internal_2_$__cuda_sm3x_div_rn_noftz_f32_slowpath,($_Z13distributor_PdPdS_S_iii$__internal_accurate_pow - $__internal_2_$__cuda_sm3x_div_rn_noftz_f32_slowpath)
$__internal_2_$__cuda_sm3x_div_rn_noftz_f32_slowpath:
[--C-:B------:R-:W-:Y:S01]  /*8f070*/  SHF.R.U32.HI R4, RZ, 0x17, R3.reuse ;  /* 0x00000017ff047819 */ /* 0x100fe20000011603 */
[----:B------:R-:W-:Y:S01]  /*8f080*/  BSSY.RECONVERGENT B1, `(.L_x_3124) ;  /* 0x0000064000017945 */ /* 0x000fe20003800200 */
[--C-:B------:R-:W-:Y:S01]  /*8f090*/  SHF.R.U32.HI R2, RZ, 0x17, R0.reuse ;  /* 0x00000017ff027819 */ /* 0x100fe20000011600 */
[----:B------:R-:W-:Y:S01]  /*8f0a0*/  IMAD.MOV.U32 R5, RZ, RZ, R0 ;  /* 0x000000ffff057224 */ /* 0x000fe200078e0000 */
[----:B------:R-:W-:Y:S01]  /*8f0b0*/  LOP3.LUT R4, R4, 0xff, RZ, 0xc0, !PT ;  /* 0x000000ff04047812 */ /* 0x000fe200078ec0ff */
[----:B------:R-:W-:Y:S01]  /*8f0c0*/  IMAD.MOV.U32 R8, RZ, RZ, R3 ;  /* 0x000000ffff087224 */ /* 0x000fe200078e0003 */
[----:B------:R-:W-:-:S03]  /*8f0d0*/  LOP3.LUT R2, R2, 0xff, RZ, 0xc0, !PT ;  /* 0x000000ff02027812 */ /* 0x000fc600078ec0ff */
[----:B------:R-:W-:Y:S02]  /*8f0e0*/  VIADD R12, R4, 0xffffffff ;  /* 0xffffffff040c7836 */ /* 0x000fe40000000000 */
[----:B------:R-:W-:-:S03]  /*8f0f0*/  VIADD R11, R2, 0xffffffff ;  /* 0xffffffff020b7836 */ /* 0x000fc60000000000 */
[----:B------:R-:W-:-:S04]  /*8f100*/  ISETP.GT.U32.AND P0, PT, R12, 0xfd, PT ;  /* 0x000000fd0c00780c */ /* 0x000fc80003f04070 */
[----:B------:R-:W-:-:S13]  /*8f110*/  ISETP.GT.U32.OR P0, PT, R11, 0xfd, P0 ;  /* 0x000000fd0b00780c */ /* 0x000fda0000704470 */
[----:B------:R-:W-:Y:S01]  /*8f120*/  @!P0 IMAD.MOV.U32 R9, RZ, RZ, RZ ;  /* 0x000000ffff098224 */ /* 0x000fe200078e00ff */
[----:B------:R-:W-:Y:S06]  /*8f130*/  @!P0 BRA `(.L_x_3125) ;  /* 0x00000000005c8947 */ /* 0x000fec0003800000 */
[----:B------:R-:W-:Y:S02]  /*8f140*/  FSETP.GTU.FTZ.AND P0, PT, |R0|, +INF , PT ;  /* 0x7f8000000000780b */ /* 0x000fe40003f1c200 */
[----:B------:R-:W-:-:S04]  /*8f150*/  FSETP.GTU.FTZ.AND P1, PT, |R3|, +INF , PT ;  /* 0x7f8000000300780b */ /* 0x000fc80003f3c200 */
[----:B------:R-:W-:-:S13]  /*8f160*/  PLOP3.LUT P0, PT, P0, P1, PT, 0xf8, 0x8f ;  /* 0x00000000008f781c */ /* 0x000fda0000703f70 */
[----:B------:R-:W-:Y:S05]  /*8f170*/  @P0 BRA `(.L_x_3126) ;  /* 0x00000004004c0947 */ /* 0x000fea0003800000 */
[----:B------:R-:W-:-:S13]  /*8f180*/  LOP3.LUT P0, RZ, R8, 0x7fffffff, R5, 0xc8, !PT ;  /* 0x7fffffff08ff7812 */ /* 0x000fda000780c805 */
[----:B------:R-:W-:Y:S05]  /*8f190*/  @!P0 BRA `(.L_x_3127) ;  /* 0x00000004003c8947 */ /* 0x000fea0003800000 */
[C---:B------:R-:W-:Y:S02]  /*8f1a0*/  FSETP.NEU.FTZ.AND P2, PT, |R0|.reuse, +INF , PT ;  /* 0x7f8000000000780b */ /* 0x040fe40003f5d200 */
[----:B------:R-:W-:Y:S02]  /*8f1b0*/  FSETP.NEU.FTZ.AND P0, PT, |R3|, +INF , PT ;  /* 0x7f8000000300780b */ /* 0x000fe40003f1d200 */
[----:B------:R-:W-:-:S11]  /*8f1c0*/  FSETP.NEU.FTZ.AND P1, PT, |R0|, +INF , PT ;  /* 0x7f8000000000780b */ /* 0x000fd60003f3d200 */
[----:B------:R-:W-:Y:S05]  /*8f1d0*/  @!P0 BRA !P2, `(.L_x_3127) ;  /* 0x00000004002c8947 */ /* 0x000fea0005000000 */
[----:B------:R-:W-:-:S04]  /*8f1e0*/  LOP3.LUT P2, RZ, R5, 0x7fffffff, RZ, 0xc0, !PT ;  /* 0x7fffffff05ff7812 */ /* 0x000fc8000784c0ff */
[----:B------:R-:W-:-:S13]  /*8f1f0*/  PLOP3.LUT P0, PT, P0, P2, PT, 0x2f, 0xf2 ;  /* 0x0000000000f2781c */ /* 0x000fda0000704577 */
[----:B------:R-:W-:Y:S05]  /*8f200*/  @P0 BRA `(.L_x_3128) ;  /* 0x0000000400180947 */ /* 0x000fea0003800000 */
[----:B------:R-:W-:-:S04]  /*8f210*/  LOP3.LUT P0, RZ, R8, 0x7fffffff, RZ, 0xc0, !PT ;  /* 0x7fffffff08ff7812 */ /* 0x000fc8000780c0ff */
[----:B------:R-:W-:-:S13]  /*8f220*/  PLOP3.LUT P0, PT, P1, P0, PT, 0x2f, 0xf2 ;  /* 0x0000000000f2781c */ /* 0x000fda0000f00577 */
[----:B------:R-:W-:Y:S05]  /*8f230*/  @P0 BRA `(.L_x_3129) ;  /* 0x0000000400000947 */ /* 0x000fea0003800000 */
[----:B------:R-:W-:Y:S02]  /*8f240*/  ISETP.GE.AND P0, PT, R11, RZ, PT ;  /* 0x000000ff0b00720c */ /* 0x000fe40003f06270 */
[----:B------:R-:W-:-:S11]  /*8f250*/  ISETP.GE.AND P1, PT, R12, RZ, PT ;  /* 0x000000ff0c00720c */ /* 0x000fd60003f26270 */
[----:B------:R-:W-:Y:S02]  /*8f260*/  @P0 IMAD.MOV.U32 R9, RZ, RZ, RZ ;  /* 0x000000ffff090224 */ /* 0x000fe400078e00ff */
[----:B------:R-:W-:Y:S01]  /*8f270*/  @!P0 FFMA R5, R0, 1.84467440737095516160e+19, RZ ;  /* 0x5f80000000058823 */ /* 0x000fe200000000ff */
[----:B------:R-:W-:Y:S02]  /*8f280*/  @!P0 IMAD.MOV.U32 R9, RZ, RZ, -0x40 ;  /* 0xffffffc0ff098424 */ /* 0x000fe400078e00ff */
[----:B------:R-:W-:Y:S02]  /*8f290*/  @!P1 FFMA R8, R3, 1.84467440737095516160e+19, RZ ;  /* 0x5f80000003089823 */ /* 0x000fe400000000ff */
[----:B------:R-:W-:-:S07]  /*8f2a0*/  @!P1 VIADD R9, R9, 0x40 ;  /* 0x0000004009099836 */ /* 0x000fce0000000000 */
.L_x_3125:
[----:B------:R-:W-:Y:S01]  /*8f2b0*/  LEA R3, R4, 0xc0800000, 0x17 ;  /* 0xc080000004037811 */ /* 0x000fe200078eb8ff */
[----:B------:R-:W-:Y:S01]  /*8f2c0*/  VIADD R2, R2, 0xffffff81 ;  /* 0xffffff8102027836 */ /* 0x000fe20000000000 */
[----:B------:R-:W-:Y:S03]  /*8f2d0*/  BSSY.RECONVERGENT B2, `(.L_x_3130) ;  /* 0x0000035000027945 */ /* 0x000fe60003800200 */
[----:B------:R-:W-:Y:S02]  /*8f2e0*/  IMAD.IADD R3, R8, 0x1, -R3 ;  /* 0x0000000108037824 */ /* 0x000fe400078e0a03 */
[C---:B------:R-:W-:Y:S01]  /*8f2f0*/  IMAD R0, R2.reuse, -0x800000, R5 ;  /* 0xff80000002007824 */ /* 0x040fe200078e0205 */
[----:B------:R-:W-:Y:S01]  /*8f300*/  IADD3 R2, PT, PT, R2, 0x7f, -R4 ;  /* 0x0000007f02027810 */ /* 0x000fe20007ffe804 */
[----:B------:R-:W0:Y:S01]  /*8f310*/  MUFU.RCP R8, R3 ;  /* 0x0000000300087308 */ /* 0x000e220000001000 */
[----:B------:R-:W-:-:S03]  /*8f320*/  FADD.FTZ R11, -R3, -RZ ;  /* 0x800000ff030b7221 */ /* 0x000fc60000010100 */
[----:B------:R-:W-:Y:S02]  /*8f330*/  IMAD.IADD R2, R2, 0x1, R9 ;  /* 0x0000000102027824 */ /* 0x000fe400078e0209 */
[----:B0-----:R-:W-:-:S04]  /*8f340*/  FFMA R13, R8, R11, 1 ;  /* 0x3f800000080d7423 */ /* 0x001fc8000000000b */
[----:B------:R-:W-:-:S04]  /*8f350*/  FFMA R12, R8, R13, R8 ;  /* 0x0000000d080c7223 */ /* 0x000fc80000000008 */
[----:B------:R-:W-:-:S04]  /*8f360*/  FFMA R5, R0, R12, RZ ;  /* 0x0000000c00057223 */ /* 0x000fc800000000ff */
[----:B------:R-:W-:-:S04]  /*8f370*/  FFMA R8, R11, R5, R0 ;  /* 0x000000050b087223 */ /* 0x000fc80000000000 */
[----:B------:R-:W-:-:S04]  /*8f380*/  FFMA R13, R12, R8, R5 ;  /* 0x000000080c0d7223 */ /* 0x000fc80000000005 */
[----:B------:R-:W-:-:S04]  /*8f390*/  FFMA R8, R11, R13, R0 ;  /* 0x0000000d0b087223 */ /* 0x000fc80000000000 */
[----:B------:R-:W-:-:S05]  /*8f3a0*/  FFMA R5, R12, R8, R13 ;  /* 0x000000080c057223 */ /* 0x000fca000000000d */
[----:B------:R-:W-:-:S04]  /*8f3b0*/  SHF.R.U32.HI R0, RZ, 0x17, R5 ;  /* 0x00000017ff007819 */ /* 0x000fc80000011605 */
[----:B------:R-:W-:-:S05]  /*8f3c0*/  LOP3.LUT R0, R0, 0xff, RZ, 0xc0, !PT ;  /* 0x000000ff00007812 */ /* 0x000fca00078ec0ff */
[----:B------:R-:W-:-:S04]  /*8f3d0*/  IMAD.IADD R4, R0, 0x1, R2 ;  /* 0x0000000100047824 */ /* 0x000fc800078e0202 */
[----:B------:R-:W-:-:S05]  /*8f3e0*/  VIADD R0, R4, 0xffffffff ;  /* 0xffffffff04007836 */ /* 0x000fca0000000000 */
[----:B------:R-:W-:-:S13]  /*8f3f0*/  ISETP.GE.U32.AND P0, PT, R0, 0xfe, PT ;  /* 0x000000fe0000780c */ /* 0x000fda0003f06070 */
[----:B------:R-:W-:Y:S05]  /*8f400*/  @!P0 BRA `(.L_x_3131) ;  /* 0x0000000000808947 */ /* 0x000fea0003800000 */
[----:B------:R-:W-:-:S13]  /*8f410*/  ISETP.GT.AND P0, PT, R4, 0xfe, PT ;  /* 0x000000fe0400780c */ /* 0x000fda0003f04270 */
[----:B------:R-:W-:Y:S05]  /*8f420*/  @P0 BRA `(.L_x_3132) ;  /* 0x00000000006c0947 */ /* 0x000fea0003800000 */
[----:B------:R-:W-:-:S13]  /*8f430*/  ISETP.GE.AND P0, PT, R4, 0x1, PT ;  /* 0x000000010400780c */ /* 0x000fda0003f06270 */
[----:B------:R-:W-:Y:S05]  /*8f440*/  @P0 BRA `(.L_x_3133) ;  /* 0x0000000000740947 */ /* 0x000fea0003800000 */
[----:B------:R-:W-:Y:S02]  /*8f450*/  ISETP.GE.AND P0, PT, R4, -0x18, PT ;  /* 0xffffffe80400780c */ /* 0x000fe40003f06270 */
[----:B------:R-:W-:-:S11]  /*8f460*/  LOP3.LUT R5, R5, 0x80000000, RZ, 0xc0, !PT ;  /* 0x8000000005057812 */ /* 0x000fd600078ec0ff */
[----:B------:R-:W-:Y:S05]  /*8f470*/  @!P0 BRA `(.L_x_3133) ;  /* 0x0000000000688947 */ /* 0x000fea0003800000 */
[-CC-:B------:R-:W-:Y:S01]  /*8f480*/  FFMA.RZ R0, R12, R8.reuse, R13.reuse ;  /* 0x000000080c007223 */ /* 0x180fe2000000c00d */
[----:B------:R-:W-:Y:S02]  /*8f490*/  VIADD R9, R4, 0x20 ;  /* 0x0000002004097836 */ /* 0x000fe40000000000 */
[-CC-:B------:R-:W-:Y:S01]  /*8f4a0*/  FFMA.RM R3, R12, R8.reuse, R13.reuse ;  /* 0x000000080c037223 */ /* 0x180fe2000000400d */
[----:B------:R-:W-:Y:S02]  /*8f4b0*/  ISETP.NE.AND P2, PT, R4, RZ, PT ;  /* 0x000000ff0400720c */ /* 0x000fe40003f45270 */
[----:B------:R-:W-:Y:S01]  /*8f4c0*/  LOP3.LUT R2, R0, 0x7fffff, RZ, 0xc0, !PT ;  /* 0x007fffff00027812 */ /* 0x000fe200078ec0ff */
[----:B------:R-:W-:Y:S01]  /*8f4d0*/  FFMA.RP R0, R12, R8, R13 ;  /* 0x000000080c007223 */ /* 0x000fe2000000800d */
[----:B------:R-:W-:Y:S01]  /*8f4e0*/  ISETP.NE.AND P1, PT, R4, RZ, PT ;  /* 0x000000ff0400720c */ /* 0x000fe20003f25270 */
[----:B------:R-:W-:Y:S01]  /*8f4f0*/  IMAD.MOV R4, RZ, RZ, -R4 ;  /* 0x000000ffff047224 */ /* 0x000fe200078e0a04 */
[----:B------:R-:W-:-:S02]  /*8f500*/  LOP3.LUT R2, R2, 0x800000, RZ, 0xfc, !PT ;  /* 0x0080000002027812 */ /* 0x000fc400078efcff */
[----:B------:R-:W-:Y:S02]  /*8f510*/  FSETP.NEU.FTZ.AND P0, PT, R0, R3, PT ;  /* 0x000000030000720b */ /* 0x000fe40003f1d000 */
[----:B------:R-:W-:Y:S02]  /*8f520*/  SHF.L.U32 R9, R2, R9, RZ ;  /* 0x0000000902097219 */ /* 0x000fe400000006ff */
[----:B------:R-:W-:Y:S02]  /*8f530*/  SEL R3, R4, RZ, P2 ;  /* 0x000000ff04037207 */ /* 0x000fe40001000000 */
[----:B------:R-:W-:Y:S02]  /*8f540*/  ISETP.NE.AND P1, PT, R9, RZ, P1 ;  /* 0x000000ff0900720c */ /* 0x000fe40000f25270 */
[----:B------:R-:W-:Y:S02]  /*8f550*/  SHF.R.U32.HI R3, RZ, R3, R2 ;  /* 0x00000003ff037219 */ /* 0x000fe40000011602 */
[----:B------:R-:W-:-:S02]  /*8f560*/  PLOP3.LUT P0, PT, P0, P1, PT, 0xf8, 0x8f ;  /* 0x00000000008f781c */ /* 0x000fc40000703f70 */
[----:B------:R-:W-:Y:S02]  /*8f570*/  SHF.R.U32.HI R9, RZ, 0x1, R3 ;  /* 0x00000001ff097819 */ /* 0x000fe40000011603 */
[----:B------:R-:W-:-:S04]  /*8f580*/  SEL R0, RZ, 0x1, !P0 ;  /* 0x00000001ff007807 */ /* 0x000fc80004000000 */
[----:B------:R-:W-:-:S04]  /*8f590*/  LOP3.LUT R0, R0, 0x1, R9, 0xf8, !PT ;  /* 0x0000000100007812 */ /* 0x000fc800078ef809 */
[----:B------:R-:W-:-:S05]  /*8f5a0*/  LOP3.LUT R0, R0, R3, RZ, 0xc0, !PT ;  /* 0x0000000300007212 */ /* 0x000fca00078ec0ff */
[----:B------:R-:W-:-:S05]  /*8f5b0*/  IMAD.IADD R0, R9, 0x1, R0 ;  /* 0x0000000109007824 */ /* 0x000fca00078e0200 */
[----:B------:R-:W-:Y:S01]  /*8f5c0*/  LOP3.LUT R5, R0, R5, RZ, 0xfc, !PT ;  /* 0x0000000500057212 */ /* 0x000fe200078efcff */
[----:B------:R-:W-:Y:S06]  /*8f5d0*/  BRA `(.L_x_3133) ;  /* 0x0000000000107947 */ /* 0x000fec0003800000 */
.L_x_3132:
[----:B------:R-:W-:-:S04]  /*8f5e0*/  LOP3.LUT R5, R5, 0x80000000, RZ, 0xc0, !PT ;  /* 0x8000000005057812 */ /* 0x000fc800078ec0ff */
[----:B------:R-:W-:Y:S01]  /*8f5f0*/  LOP3.LUT R5, R5, 0x7f800000, RZ, 0xfc, !PT ;  /* 0x7f80000005057812 */ /* 0x000fe200078efcff */
[----:B------:R-:W-:Y:S06]  /*8f600*/  BRA `(.L_x_3133) ;  /* 0x0000000000047947 */ /* 0x000fec0003800000 */
.L_x_3131:
[----:B------:R-:W-:-:S07]  /*8f610*/  IMAD R5, R2, 0x800000, R5 ;  /* 0x0080000002057824 */ /* 0x000fce00078e0205 */
.L_x_3133:
[----:B------:R-:W-:Y:S05]  /*8f620*/  BSYNC.RECONVERGENT B2 ;  /* 0x0000000000027941 */ /* 0x000fea0003800200 */
.L_x_3130:
[----:B------:R-:W-:Y:S05]  /*8f630*/  BRA `(.L_x_3134) ;  /* 0x0000000000207947 */ /* 0x000fea0003800000 */
.L_x_3129:
[----:B------:R-:W-:-:S04]  /*8f640*/  LOP3.LUT R5, R8, 0x80000000, R5, 0x48, !PT ;  /* 0x8000000008057812 */ /* 0x000fc800078e4805 */
[----:B------:R-:W-:Y:S01]  /*8f650*/  LOP3.LUT R5, R5, 0x7f800000, RZ, 0xfc, !PT ;  /* 0x7f80000005057812 */ /* 0x000fe200078efcff */
[----:B------:R-:W-:Y:S06]  /*8f660*/  BRA `(.L_x_3134) ;  /* 0x0000000000147947 */ /* 0x000fec0003800000 */
.L_x_3128:
[----:B------:R-:W-:Y:S01]  /*8f670*/  LOP3.LUT R5, R8, 0x80000000, R5, 0x48, !PT ;  /* 0x8000000008057812 */ /* 0x000fe200078e4805 */
[----:B------:R-:W-:Y:S06]  /*8f680*/  BRA `(.L_x_3134) ;  /* 0x00000000000c7947 */ /* 0x000fec0003800000 */
.L_x_3127:
[----:B------:R-:W0:Y:S01]  /*8f690*/  MUFU.RSQ R5, -QNAN ;  /* 0xffc0000000057908 */ /* 0x000e220000001400 */
[----:B------:R-:W-:Y:S05]  /*8f6a0*/  BRA `(.L_x_3134) ;  /* 0x0000000000047947 */ /* 0x000fea0003800000 */
.L_x_3126:
[----:B------:R-:W-:-:S07]  /*8f6b0*/  FADD.FTZ R5, R0, R3 ;  /* 0x0000000300057221 */ /* 0x000fce0000010000 */
.L_x_3134:
[----:B------:R-:W-:Y:S05]  /*8f6c0*/  BSYNC.RECONVERGENT B1 ;  /* 0x0000000000017941 */ /* 0x000fea0003800200 */
.L_x_3124:
[----:B------:R-:W-:Y:S02]  /*8f6d0*/  IMAD.MOV.U32 R2, RZ, RZ, R10 ;  /* 0x000000ffff027224 */ /* 0x000fe400078e000a */
[----:B------:R-:W-:-:S04]  /*8f6e0*/  IMAD.MOV.U32 R3, RZ, RZ, 0x0 ;  /* 0x00000000ff037424 */ /* 0x000fc800078e00ff */
[----:B0-----:R-:W-:Y:S05]  /*8f6f0*/  RET.REL.NODEC R2 `(_Z13distributor_PdPdS_S_iii) ;  /* 0xfffff70802407950 */ /* 0x001fea0003c3ffff */
        .type           $_Z13distributor_PdPdS_S_iii$__internal_accurate_pow,@function
        .size           $_Z13distributor_PdPdS_S_iii$__internal_accurate_pow,(.L_x_4802 - $_Z13distributor_PdPdS_S_iii$__internal_accurate_pow)
$_Z13distributor_PdPdS_S_iii$__internal_accurate_pow:
[----:B------:R-:W-:Y:S01]  /*8f700*/  ISETP.GT.U32.AND P4, PT, R9, 0xfffff, PT ;  /* 0x000fffff0900780c */ /* 0x000fe20003f84070 */
[----:B------:R-:W-:Y:S01]  /*8f710*/  IMAD.MOV.U32 R8, RZ, RZ, R10 ;  /* 0x000000ffff087224 */ /* 0x000fe200078e000a */
[----:B------:R-:W-:Y:S01]  /*8f720*/  UMOV UR4, 0x7d2cafe2 ;  /* 0x7d2cafe200047882 */ /* 0x000fe20000000000 */
[----:B------:R-:W-:Y:S01]  /*8f730*/  IMAD.MOV.U32 R32, RZ, RZ, 0x41ad3b5a ;  /* 0x41ad3b5aff207424 */ /* 0x000fe200078e00ff */
[----:B------:R-:W-:Y:S01]  /*8f740*/  UMOV UR5, 0x3eb0f5ff ;  /* 0x3eb0f5ff00057882 */ /* 0x000fe20000000000 */
[----:B------:R-:W-:Y:S01]  /*8f750*/  IMAD.MOV.U32 R33, RZ, RZ, 0x3ed0f5d2 ;  /* 0x3ed0f5d2ff217424 */ /* 0x000fe200078e00ff */
[----:B------:R-:W-:Y:S01]  /*8f760*/  UMOV UR6, 0x3b39803f ;  /* 0x3b39803f00067882 */ /* 0x000fe20000000000 */
[----:B------:R-:W-:-:S06]  /*8f770*/  UMOV UR7, 0x3c7abc9e ;  /* 0x3c7abc9e00077882 */ /* 0x000fcc0000000000 */
[----:B------:R-:W-:Y:S01]  /*8f780*/  @!P4 DMUL R28, R8, 1.80143985094819840000e+16 ;  /* 0x43500000081cc828 */ /* 0x000fe20000000000 */
[--C-:B------:R-:W-:Y:S01]  /*8f790*/  IMAD.MOV.U32 R8, RZ, RZ, R9.reuse ;  /* 0x000000ffff087224 */ /* 0x100fe200078e0009 */
[----:B------:R-:W-:-:S08]  /*8f7a0*/  SHF.R.U32.HI R9, RZ, 0x14, R9 ;  /* 0x00000014ff097819 */ /* 0x000fd00000011609 */
[----:B------:R-:W-:Y:S01]  /*8f7b0*/  @!P4 IMAD.MOV.U32 R8, RZ, RZ, R29 ;  /* 0x000000ffff08c224 */ /* 0x000fe200078e001d */
[----:B------:R-:W-:Y:S01]  /*8f7c0*/  @!P4 LEA.HI R9, R29, 0xffffffca, RZ, 0xc ;  /* 0xffffffca1d09c811 */ /* 0x000fe200078f60ff */
[----:B------:R-:W-:-:S03]  /*8f7d0*/  @!P4 IMAD.MOV.U32 R10, RZ, RZ, R28 ;  /* 0x000000ffff0ac224 */ /* 0x000fc600078e001c */
[----:B------:R-:W-:Y:S01]  /*8f7e0*/  LOP3.LUT R8, R8, 0x800fffff, RZ, 0xc0, !PT ;  /* 0x800fffff08087812 */ /* 0x000fe200078ec0ff */
[----:B------:R-:W-:Y:S02]  /*8f7f0*/  IMAD.MOV.U32 R36, RZ, RZ, R10 ;  /* 0x000000ffff247224 */ /* 0x000fe400078e000a */
[----:B------:R-:W-:Y:S01]  /*8f800*/  IMAD.MOV.U32 R10, RZ, RZ, RZ ;  /* 0x000000ffff0a7224 */ /* 0x000fe200078e00ff */
[----:B------:R-:W-:-:S04]  /*8f810*/  LOP3.LUT R8, R8, 0x3ff00000, RZ, 0xfc, !PT ;  /* 0x3ff0000008087812 */ /* 0x000fc800078efcff */
[----:B------:R-:W-:Y:S01]  /*8f820*/  ISETP.GE.U32.AND P1, PT, R8, 0x3ff6a09f, PT ;  /* 0x3ff6a09f0800780c */ /* 0x000fe20003f26070 */
[----:B------:R-:W-:-:S12]  /*8f830*/  IMAD.MOV.U32 R37, RZ, RZ, R8 ;  /* 0x000000ffff257224 */ /* 0x000fd800078e0008 */
[----:B------:R-:W-:-:S04]  /*8f840*/  @P1 VIADD R8, R37, 0xfff00000 ;  /* 0xfff0000025081836 */ /* 0x000fc80000000000 */
[----:B------:R-:W-:Y:S02]  /*8f850*/  @P1 IMAD.MOV.U32 R37, RZ, RZ, R8 ;  /* 0x000000ffff251224 */ /* 0x000fe400078e0008 */
[C---:B------:R-:W-:Y:S02]  /*8f860*/  VIADD R8, R9.reuse, 0xfffffc01 ;  /* 0xfffffc0109087836 */ /* 0x040fe40000000000 */
[----:B------:R-:W-:Y:S02]  /*8f870*/  @P1 VIADD R8, R9, 0xfffffc02 ;  /* 0xfffffc0209081836 */ /* 0x000fe40000000000 */
[C---:B------:R-:W-:Y:S02]  /*8f880*/  DADD R30, R36.reuse, 1 ;  /* 0x3ff00000241e7429 */ /* 0x040fe40000000000 */
[----:B------:R-:W-:-:S04]  /*8f890*/  DADD R36, R36, -1 ;  /* 0xbff0000024247429 */ /* 0x000fc80000000000 */
[----:B------:R-:W0:Y:S02]  /*8f8a0*/  MUFU.RCP64H R11, R31 ;  /* 0x0000001f000b7308 */ /* 0x000e240000001800 */
[----:B0-----:R-:W-:-:S08]  /*8f8b0*/  DFMA R30, -R30, R10, 1 ;  /* 0x3ff000001e1e742b */ /* 0x001fd0000000010a */
[----:B------:R-:W-:-:S08]  /*8f8c0*/  DFMA R30, R30, R30, R30 ;  /* 0x0000001e1e1e722b */ /* 0x000fd0000000001e */
[----:B------:R-:W-:-:S08]  /*8f8d0*/  DFMA R10, R10, R30, R10 ;  /* 0x0000001e0a0a722b */ /* 0x000fd0000000000a */
[----:B------:R-:W-:-:S08]  /*8f8e0*/  DMUL R30, R36, R10 ;  /* 0x0000000a241e7228 */ /* 0x000fd00000000000 */
[----:B------:R-:W-:-:S08]  /*8f8f0*/  DFMA R30, R36, R10, R30 ;  /* 0x0000000a241e722b */ /* 0x000fd0000000001e */
[----:B------:R-:W-:Y:S02]  /*8f900*/  DMUL R38, R30, R30 ;  /* 0x0000001e1e267228 */ /* 0x000fe40000000000 */
[----:B------:R-:W-:-:S06]  /*8f910*/  DADD R34, R36, -R30 ;  /* 0x0000000024227229 */ /* 0x000fcc000000081e */
[----:B------:R-:W-:Y:S01]  /*8f920*/  DFMA R32, R38, UR4, R32 ;  /* 0x0000000426207c2b */ /* 0x000fe20008000020 */
[----:B------:R-:W-:Y:S01]  /*8f930*/  UMOV UR4, 0x75488a3f ;  /* 0x75488a3f00047882 */ /* 0x000fe20000000000 */
[----:B------:R-:W-:Y:S01]  /*8f940*/  UMOV UR5, 0x3ef3b20a ;  /* 0x3ef3b20a00057882 */ /* 0x000fe20000000000 */
[----:B------:R-:W-:Y:S02]  /*8f950*/  DADD R50, R34, R34 ;  /* 0x0000000022327229 */ /* 0x000fe40000000022 */
[----:B------:R-:W-:-:S03]  /*8f960*/  DMUL R34, R30, R30 ;  /* 0x0000001e1e227228 */ /* 0x000fc60000000000 */
[----:B------:R-:W-:Y:S01]  /*8f970*/  DFMA R32, R38, R32, UR4 ;  /* 0x0000000426207e2b */ /* 0x000fe20008000020 */
[----:B------:R-:W-:Y:S01]  /*8f980*/  UMOV UR4, 0xe4faecd5 ;  /* 0xe4faecd500047882 */ /* 0x000fe20000000000 */
[----:B------:R-:W-:Y:S01]  /*8f990*/  UMOV UR5, 0x3f1745cd ;  /* 0x3f1745cd00057882 */ /* 0x000fe20000000000 */
[----:B------:R-:W-:Y:S02]  /*8f9a0*/  DFMA R50, R36, -R30, R50 ;  /* 0x8000001e2432722b */ /* 0x000fe40000000032 */
[C---:B------:R-:W-:Y:S02]  /*8f9b0*/  DMUL R36, R30.reuse, R34 ;  /* 0x000000221e247228 */ /* 0x040fe40000000000 */
[----:B------:R-:W-:Y:S02]  /*8f9c0*/  DFMA R52, R30, R30, -R34 ;  /* 0x0000001e1e34722b */ /* 0x000fe40000000822 */
[----:B------:R-:W-:Y:S01]  /*8f9d0*/  DFMA R32, R38, R32, UR4 ;  /* 0x0000000426207e2b */ /* 0x000fe20008000020 */
[----:B------:R-:W-:Y:S01]  /*8f9e0*/  UMOV UR4, 0x258a578b ;  /* 0x258a578b00047882 */ /* 0x000fe20000000000 */
[----:B------:R-:W-:Y:S01]  /*8f9f0*/  UMOV UR5, 0x3f3c71c7 ;  /* 0x3f3c71c700057882 */ /* 0x000fe20000000000 */
[----:B------:R-:W-:-:S02]  /*8fa00*/  DMUL R10, R10, R50 ;  /* 0x000000320a0a7228 */ /* 0x000fc40000000000 */
[----:B------:R-:W-:-:S03]  /*8fa10*/  DFMA R50, R30, R34, -R36 ;  /* 0x000000221e32722b */ /* 0x000fc60000000824 */
[----:B------:R-:W-:Y:S01]  /*8fa20*/  DFMA R32, R38, R32, UR4 ;  /* 0x0000000426207e2b */ /* 0x000fe20008000020 */
[----:B------:R-:W-:Y:S01]  /*8fa30*/  UMOV UR4, 0x9242b910 ;  /* 0x9242b91000047882 */ /* 0x000fe20000000000 */
[----:B------:R-:W-:-:S03]  /*8fa40*/  UMOV UR5, 0x3f624924 ;  /* 0x3f62492400057882 */ /* 0x000fc60000000000 */
[----:B------:R-:W-:-:S03]  /*8fa50*/  DFMA R50, R10, R34, R50 ;  /* 0x000000220a32722b */ /* 0x000fc60000000032 */
[----:B------:R-:W-:Y:S01]  /*8fa60*/  DFMA R32, R38, R32, UR4 ;  /* 0x0000000426207e2b */ /* 0x000fe20008000020 */
[----:B------:R-:W-:Y:S01]  /*8fa70*/  UMOV UR4, 0x99999dfb ;  /* 0x99999dfb00047882 */ /* 0x000fe20000000000 */
[----:B------:R-:W-:-:S06]  /*8fa80*/  UMOV UR5, 0x3f899999 ;  /* 0x3f89999900057882 */ /* 0x000fcc0000000000 */
[----:B------:R-:W-:Y:S01]  /*8fa90*/  DFMA R40, R38, R32, UR4 ;  /* 0x0000000426287e2b */ /* 0x000fe20008000020 */
[----:B------:R-:W-:Y:S01]  /*8faa0*/  UMOV UR4, 0x55555555 ;  /* 0x5555555500047882 */ /* 0x000fe20000000000 */
[----:B------:R-:W-:-:S06]  /*8fab0*/  UMOV UR5, 0x3fb55555 ;  /* 0x3fb5555500057882 */ /* 0x000fcc0000000000 */
[----:B------:R-:W-:-:S08]  /*8fac0*/  DFMA R32, R38, R40, UR4 ;  /* 0x0000000426207e2b */ /* 0x000fd00008000028 */
[----:B------:R-:W-:Y:S01]  /*8fad0*/  DADD R42, -R32, UR4 ;  /* 0x00000004202a7e29 */ /* 0x000fe20008000100 */
[----:B------:R-:W-:Y:S01]  /*8fae0*/  UMOV UR4, 0xb9e7b0 ;  /* 0x00b9e7b000047882 */ /* 0x000fe20000000000 */
[----:B------:R-:W-:-:S06]  /*8faf0*/  UMOV UR5, 0x3c46a4cb ;  /* 0x3c46a4cb00057882 */ /* 0x000fcc0000000000 */
[----:B------:R-:W-:Y:S01]  /*8fb00*/  DFMA R38, R38, R40, R42 ;  /* 0x000000282626722b */ /* 0x000fe2000000002a */
[----:B------:R-:W-:Y:S02]  /*8fb10*/  VIADD R43, R11, 0x100000 ;  /* 0x001000000b2b7836 */ /* 0x000fe40000000000 */
[----:B------:R-:W-:-:S05]  /*8fb20*/  IMAD.MOV.U32 R42, RZ, RZ, R10 ;  /* 0x000000ffff2a7224 */ /* 0x000fca00078e000a */
[----:B------:R-:W-:Y:S01]  /*8fb30*/  DADD R38, R38, -UR4 ;  /* 0x8000000426267e29 */ /* 0x000fe20008000000 */
[----:B------:R-:W-:Y:S01]  /*8fb40*/  UMOV UR4, 0x80000000 ;  /* 0x8000000000047882 */ /* 0x000fe20000000000 */
[----:B------:R-:W-:Y:S01]  /*8fb50*/  DFMA R42, R30, R42, R52 ;  /* 0x0000002a1e2a722b */ /* 0x000fe20000000034 */
[----:B------:R-:W-:-:S05]  /*8fb60*/  UMOV UR5, 0x43300000 ;  /* 0x4330000000057882 */ /* 0x000fca0000000000 */
[----:B------:R-:W-:Y:S02]  /*8fb70*/  DADD R40, R32, R38 ;  /* 0x0000000020287229 */ /* 0x000fe40000000026 */
[----:B------:R-:W-:-:S06]  /*8fb80*/  DFMA R50, R30, R42, R50 ;  /* 0x0000002a1e32722b */ /* 0x000fcc0000000032 */
[----:B------:R-:W-:Y:S02]  /*8fb90*/  DMUL R34, R40, R36 ;  /* 0x0000002428227228 */ /* 0x000fe40000000000 */
[----:B------:R-:W-:-:S06]  /*8fba0*/  DADD R32, R32, -R40 ;  /* 0x0000000020207229 */ /* 0x000fcc0000000828 */
[----:B------:R-:W-:Y:S02]  /*8fbb0*/  DFMA R42, R40, R36, -R34 ;  /* 0x00000024282a722b */ /* 0x000fe40000000822 */
[----:B------:R-:W-:-:S06]  /*8fbc0*/  DADD R38, R38, R32 ;  /* 0x0000000026267229 */ /* 0x000fcc0000000020 */
[----:B------:R-:W-:-:S08]  /*8fbd0*/  DFMA R40, R40, R50, R42 ;  /* 0x000000322828722b */ /* 0x000fd0000000002a */
[----:B------:R-:W-:-:S08]  /*8fbe0*/  DFMA R36, R38, R36, R40 ;  /* 0x000000242624722b */ /* 0x000fd00000000028 */
[----:B------:R-:W-:-:S08]  /*8fbf0*/  DADD R38, R34, R36 ;  /* 0x0000000022267229 */ /* 0x000fd00000000024 */
[--C-:B------:R-:W-:Y:S02]  /*8fc00*/  DADD R32, R30, R38.reuse ;  /* 0x000000001e207229 */ /* 0x100fe40000000026 */
[----:B------:R-:W-:-:S06]  /*8fc10*/  DADD R34, R34, -R38 ;  /* 0x0000000022227229 */ /* 0x000fcc0000000826 */
[----:B------:R-:W-:Y:S02]  /*8fc20*/  DADD R30, R30, -R32 ;  /* 0x000000001e1e7229 */ /* 0x000fe40000000820 */
[----:B------:R-:W-:-:S06]  /*8fc30*/  DADD R36, R36, R34 ;  /* 0x0000000024247229 */ /* 0x000fcc0000000022 */
[----:B------:R-:W-:-:S08]  /*8fc40*/  DADD R30, R38, R30 ;  /* 0x00000000261e7229 */ /* 0x000fd0000000001e */
[----:B------:R-:W-:-:S08]  /*8fc50*/  DADD R28, R36, R30 ;  /* 0x00000000241c7229 */ /* 0x000fd0000000001e */
[----:B------:R-:W-:Y:S01]  /*8fc60*/  DADD R28, R10, R28 ;  /* 0x000000000a1c7229 */ /* 0x000fe2000000001c */
[----:B------:R-:W-:Y:S01]  /*8fc70*/  LOP3.LUT R10, R8, 0x80000000, RZ, 0x3c, !PT ;  /* 0x80000000080a7812 */ /* 0x000fe200078e3cff */
[----:B------:R-:W-:-:S06]  /*8fc80*/  IMAD.MOV.U32 R11, RZ, RZ, 0x43300000 ;  /* 0x43300000ff0b7424 */ /* 0x000fcc00078e00ff */
[----:B------:R-:W-:Y:S02]  /*8fc90*/  DADD R30, R32, R28 ;  /* 0x00000000201e7229 */ /* 0x000fe4000000001c */
[----:B------:R-:W-:Y:S01]  /*8fca0*/  DADD R10, R10, -UR4 ;  /* 0x800000040a0a7e29 */ /* 0x000fe20008000000 */
[----:B------:R-:W-:Y:S01]  /*8fcb0*/  UMOV UR4, 0xfefa39ef ;  /* 0xfefa39ef00047882 */ /* 0x000fe20000000000 */
[----:B------:R-:W-:-:S04]  /*8fcc0*/  UMOV UR5, 0x3fe62e42 ;  /* 0x3fe62e4200057882 */ /* 0x000fc80000000000 */
[--C-:B------:R-:W-:Y:S02]  /*8fcd0*/  DADD R34, R32, -R30.reuse ;  /* 0x0000000020227229 */ /* 0x100fe4000000081e */
[----:B------:R-:W-:-:S06]  /*8fce0*/  DFMA R8, R10, UR4, R30 ;  /* 0x000000040a087c2b */ /* 0x000fcc000800001e */
[----:B------:R-:W-:Y:S02]  /*8fcf0*/  DADD R34, R28, R34 ;  /* 0x000000001c227229 */ /* 0x000fe40000000022 */
[----:B------:R-:W-:-:S08]  /*8fd00*/  DFMA R32, R10, -UR4, R8 ;  /* 0x800000040a207c2b */ /* 0x000fd00008000008 */
[----:B------:R-:W-:Y:S01]  /*8fd10*/  DADD R32, -R30, R32 ;  /* 0x000000001e207229 */ /* 0x000fe20000000120 */
[----:B------:R-:W-:Y:S02]  /*8fd20*/  IMAD.MOV.U32 R31, RZ, RZ, R7 ;  /* 0x000000ffff1f7224 */ /* 0x000fe400078e0007 */
[----:B------:R-:W-:Y:S02]  /*8fd30*/  IMAD.MOV.U32 R30, RZ, RZ, R6 ;  /* 0x000000ffff1e7224 */ /* 0x000fe400078e0006 */
[C---:B------:R-:W-:Y:S01]  /*8fd40*/  IMAD.SHL.U32 R6, R31.reuse, 0x2, RZ ;  /* 0x000000021f067824 */ /* 0x040fe200078e00ff */
[----:B------:R-:W-:Y:S02]  /*8fd50*/  LOP3.LUT R7, R31, 0xff0fffff, RZ, 0xc0, !PT ;  /* 0xff0fffff1f077812 */ /* 0x000fe400078ec0ff */
[----:B------:R-:W-:Y:S02]  /*8fd60*/  DADD R32, R34, -R32 ;  /* 0x0000000022207229 */ /* 0x000fe40000000820 */
[----:B------:R-:W-:-:S04]  /*8fd70*/  ISETP.GT.U32.AND P1, PT, R6, -0x2000001, PT ;  /* 0xfdffffff0600780c */ /* 0x000fc80003f24070 */
[----:B------:R-:W-:Y:S02]  /*8fd80*/  SEL R31, R7, R31, P1 ;  /* 0x0000001f071f7207 */ /* 0x000fe40000800000 */
[----:B------:R-:W-:-:S08]  /*8fd90*/  DFMA R10, R10, UR6, R32 ;  /* 0x000000060a0a7c2b */ /* 0x000fd00008000020 */
[----:B------:R-:W-:-:S08]  /*8fda0*/  DADD R28, R8, R10 ;  /* 0x00000000081c7229 */ /* 0x000fd0000000000a */
[----:B------:R-:W-:Y:S02]  /*8fdb0*/  DADD R8, R8, -R28 ;  /* 0x0000000008087229 */ /* 0x000fe4000000081c */
[----:B------:R-:W-:-:S06]  /*8fdc0*/  DMUL R6, R28, R30 ;  /* 0x0000001e1c067228 */ /* 0x000fcc0000000000 */
[----:B------:R-:W-:Y:S02]  /*8fdd0*/  DADD R8, R10, R8 ;  /* 0x000000000a087229 */ /* 0x000fe40000000008 */
[----:B------:R-:W-:Y:S01]  /*8fde0*/  DFMA R28, R28, R30, -R6 ;  /* 0x0000001e1c1c722b */ /* 0x000fe20000000806 */
[----:B------:R-:W-:Y:S02]  /*8fdf0*/  IMAD.MOV.U32 R10, RZ, RZ, 0x652b82fe ;  /* 0x652b82feff0a7424 */ /* 0x000fe400078e00ff */
[----:B------:R-:W-:-:S05]  /*8fe00*/  IMAD.MOV.U32 R11, RZ, RZ, 0x3ff71547 ;  /* 0x3ff71547ff0b7424 */ /* 0x000fca00078e00ff */
[----:B------:R-:W-:-:S08]  /*8fe10*/  DFMA R28, R8, R30, R28 ;  /* 0x0000001e081c722b */ /* 0x000fd0000000001c */
[----:B------:R-:W-:-:S08]  /*8fe20*/  DADD R8, R6, R28 ;  /* 0x0000000006087229 */ /* 0x000fd0000000001c */
[----:B------:R-:W-:Y:S02]  /*8fe30*/  DFMA R10, R8, R10, 6.75539944105574400000e+15 ;  /* 0x43380000080a742b */ /* 0x000fe4000000000a */
[----:B------:R-:W-:Y:S01]  /*8fe40*/  FSETP.GEU.AND P1, PT, |R9|, 4.1917929649353027344, PT ;  /* 0x4086232b0900780b */ /* 0x000fe20003f2e200 */
[----:B------:R-:W-:-:S05]  /*8fe50*/  DADD R6, R6, -R8 ;  /* 0x0000000006067229 */ /* 0x000fca0000000808 */
[----:B------:R-:W-:-:S03]  /*8fe60*/  DADD R30, R10, -6.75539944105574400000e+15 ;  /* 0xc33800000a1e7429 */ /* 0x000fc60000000000 */
[----:B------:R-:W-:-:S05]  /*8fe70*/  DADD R28, R28, R6 ;  /* 0x000000001c1c7229 */ /* 0x000fca0000000006 */
        /* <DEDUP_REMOVED lines=46> */
[----:B------:R-:W-:Y:S02]  /*90160*/  @!P1 IMAD R31, R8, 0x100000, R31 ;  /* 0x00100000081f9824 */ /* 0x000fe400078e021f */
[----:B------:R-:W-:Y:S01]  /*90170*/  @!P1 IMAD.MOV.U32 R8, RZ, RZ, RZ ;  /* 0x000000ffff089224 */ /* 0x000fe200078e00ff */
[----:B------:R-:W-:-:S06]  /*90180*/  @!P1 LEA R9, R9, 0x3ff00000, 0x14 ;  /* 0x3ff0000009099811 */ /* 0x000fcc00078ea0ff */
[----:B------:R-:W-:-:S11]  /*90190*/  @!P1 DMUL R6, R30, R8 ;  /* 0x000000081e069228 */ /* 0x000fd60000000000 */
.L_x_3135:
[----:B------:R-:W-:Y:S02]  /*901a0*/  DFMA R28, R28, R6, R6 ;  /* 0x000000061c1c722b */ /* 0x000fe40000000006 */
[----:B------:R-:W-:-:S08]  /*901b0*/  DSETP.NEU.AND P1, PT, |R6|, +INF , PT ;  /* 0x7ff000000600742a */ /* 0x000fd00003f2d200 */
[----:B------:R-:W-:Y:S01]  /*901c0*/  FSEL R8, R6, R28, !P1 ;  /* 0x0000001c06087208 */ /* 0x000fe20004800000 */
[----:B------:R-:W-:Y:S01]  /*901d0*/  IMAD.MOV.U32 R6, RZ, RZ, R0 ;  /* 0x000000ffff067224 */ /* 0x000fe200078e0000 */
[----:B------:R-:W-:Y:S01]  /*901e0*/  FSEL R11, R7, R29, !P1 ;  /* 0x0000001d070b7208 */ /* 0x000fe20004800000 */
[----:B------:R-:W-:-:S04]  /*901f0*/  IMAD.MOV.U32 R7, RZ, RZ, 0x0 ;  /* 0x00000000ff077424 */ /* 0x000fc800078e00ff */
[----:B------:R-:W-:Y:S05]  /*90200*/  RET.REL.NODEC R6 `(_Z13distributor_PdPdS_S_iii) ;  /* 0xfffff6fc067c7950 */ /* 0x000fea0003c3ffff */
.L_x_3136:
[----:B------:R-:W-:-:S00]  /*90210*/  BRA `(.L_x_3136) ;  /* 0xfffffffc00fc7947 */ /* 0x000fc0000383ffff */
[----:B------:R-:W-:-:S00]  /*90220*/  NOP ;  /* 0x0000000000007918 */ /* 0x000fc00000000000 */
        /* <DEDUP_REMOVED lines=13> */
.L_x_4802:


//--------------------- .text._Z11distributordPdS_ii --------------------------
	.section	.text._Z11distributordPdS_ii,"ax",@progbits
	.align	128
        .global         _Z11distributordPdS_ii
        .type           _Z11distributordPdS_ii,@function
        .size           _Z11distributordPdS_ii,(.L_x_4805 - _Z11distributordPdS_ii)
        .other          _Z11distributordPdS_ii,@"STO_CUDA_ENTRY STV_DEFAULT"
_Z11distributordPdS_ii:
.text._Z11distributordPdS_ii:
[----:B------:R-:W0:Y:S01]  /*0000*/  LDC R1, c[0x0][0x37c] ;  /* 0x0000df00ff017b82 */ /* 0x000e220000000800 */
[----:B------:R-:W1:Y:S07]  /*0010*/  S2R R3, SR_TID.X ;  /* 0x0000000000037919 */ /* 0x000e6e0000002100 */
[----:B------:R-:W1:Y:S01]  /*0020*/  S2UR UR4, SR_CTAID.X ;  /* 0x00000000000479c3 */ /* 0x000e620000002500 */
[----:B------:R-:W2:Y:S07]  /*0030*/  LDCU UR5, c[0x0][0x39c] ;  /* 0x00007380ff0577ac */ /* 0x000eae0008000800 */
[----:B------:R-:W1:Y:S02]  /*0040*/  LDC R16, c[0x0][0x360] ;  /* 0x0000d800ff107b82 */ /* 0x000e640000000800 */
[----:B-1----:R-:W-:-:S05]  /*0050*/  IMAD R16, R16, UR4, R3 ;  /* 0x0000000410107c24 */ /* 0x002fca000f8e0203 */
[----:B--2---:R-:W-:-:S13]  /*0060*/  ISETP.GE.AND P0, PT, R16, UR5, PT ;  /* 0x0000000510007c0c */ /* 0x004fda000bf06270 */
[----:B0-----:R-:W-:Y:S05]  /*0070*/  @P0 EXIT ;  /* 0x000000000000094d */ /* 0x001fea0003800000 */
        /* <DEDUP_REMOVED lines=11> */
.L_x_3137:
        /* <DEDUP_REMOVED lines=13> */
.L_x_3140:
        /* <DEDUP_REMOVED lines=44> */
.L_x_3139:
        /* <DEDUP_REMOVED lines=31> */
.L_x_3142:
        /* <DEDUP_REMOVED lines=22> */
.L_x_3143:
[----:B------:R-:W-:Y:S05]  /*0810*/  @!P1 BRA `(.L_x_3141) ;  /* 0x0000000000349947 */ /* 0x000fea0003800000 */
[----:B01--4-:R-:W0:Y:S01]  /*0820*/  LDC.64 R8, c[0x0][0x388] ;  /* 0x0000e200ff087b82 */ /* 0x013e220000000a00 */
[----:B------:R-:W-:-:S07]  /*0830*/  IMAD.MOV.U32 R11, RZ, RZ, RZ ;  /* 0x000000ffff0b7224 */ /* 0x000fce00078e00ff */
.L_x_3144:
        /* <DEDUP_REMOVED lines=11> */
.L_x_3141:
[----:B------:R-:W-:Y:S05]  /*08f0*/  BSYNC.RECONVERGENT B0 ;  /* 0x0000000000007941 */ /* 0x000fea0003800200 */
.L_x_3138:
[----:B------:R-:W3:Y:S01]  /*0900*/  LDCU.64 UR4, c[0x0][0x380] ;  /* 0x00007000ff0477ac */ /* 0x000ee20008000a00 */
[----:B------:R-:W-:Y:S02]  /*0910*/  IMAD.MOV.U32 R40, RZ, RZ, 0x3ba3443d ;  /* 0x3ba3443dff287424 */ /* 0x000fe400078e00ff */
[----:B------:R-:W-:Y:S02]  /*0920*/  IMAD.MOV.U32 R41, RZ, RZ, 0x3ff89d88 ;  /* 0x3ff89d88ff297424 */ /* 0x000fe400078e00ff */
[----:B-12---:R-:W-:Y:S02]  /*0930*/  IMAD.MOV.U32 R2, RZ, RZ, 0x7746888 ;  /* 0x07746888ff027424 */ /* 0x006fe400078e00ff */
[----:B------:R-:W-:-:S06]  /*0940*/  IMAD.MOV.U32 R3, RZ, RZ, 0x402313b1 ;  /* 0x402313b1ff037424 */ /* 0x000fcc00078e00ff */
[----:B---3--:R-:W-:Y:S01]  /*0950*/  DFMA R40, R40, UR4, R2 ;  /* 0x0000000428287c2b */ /* 0x008fe20008000002 */
[----:B------:R-:W-:Y:S02]  /*0960*/  IMAD.MOV.U32 R2, RZ, RZ, 0x0 ;  /* 0x00000000ff027424 */ /* 0x000fe400078e00ff */
[----:B------:R-:W-:-:S05]  /*0970*/  IMAD.MOV.U32 R3, RZ, RZ, -0x40100000 ;  /* 0xbff00000ff037424 */ /* 0x000fca00078e00ff */
        /* <DEDUP_REMOVED lines=10> */
.L_x_3268:
[----:B------:R-:W1:Y:S01]  /*0a20*/  LDCU UR4, c[0x0][0x398] ;  /* 0x00007300ff0477ac */ /* 0x000e620008000800 */
[----:B0---4-:R-:W-:Y:S01]  /*0a30*/  DADD R6, R40, -R2 ;  /* 0x0000000028067229 */ /* 0x011fe20000000802 */
[----:B------:R-:W-:-:S07]  /*0a40*/  CS2R R14, SRZ ;  /* 0x00000000000e7805 */ /* 0x000fce000001ff00 */
[----:B------:R-:W-:-:S06]  /*0a50*/  DSETP.GE.AND P0, PT, R34, R6, PT ;  /* 0x000000062200722a */ /* 0x000fcc0003f06000 */
[----:B------:R-:W-:Y:S02]  /*0a60*/  FSEL R34, R6, R34, P0 ;  /* 0x0000002206227208 */ /* 0x000fe40000000000 */
[----:B------:R-:W-:Y:S01]  /*0a70*/  FSEL R35, R7, R35, P0 ;  /* 0x0000002307237208 */ /* 0x000fe20000000000 */
[----:B-1----:R-:W-:-:S09]  /*0a80*/  UISETP.GE.AND UP0, UPT, UR4, 0x1, UPT ;  /* 0x000000010400788c */ /* 0x002fd2000bf06270 */
        /* <DEDUP_REMOVED lines=13> */
.L_x_3159:
        /* <DEDUP_REMOVED lines=27> */
[----:B------:R-:W-:Y:S05]  /*0d10*/  CALL.REL.NOINC `($__internal_3_$__cuda_sm20_div_rn_f64_full) ;  /* 0x000004a4001c7944 */ /* 0x000fea0003c00000 */
.L_x_3152:
[----:B------:R-:W-:Y:S05]  /*0d20*/  BSYNC.RECONVERGENT B4 ;  /* 0x0000000000047941 */ /* 0x000fea0003800200 */
.L_x_3151:
        /* <DEDUP_REMOVED lines=23> */
[----:B------:R-:W-:Y:S02]  /*0ea0*/  DADD R10, R36, R2 ;  /* 0x00000000240a7229 */ /* 0x000fe40000000002 */
[----:B--2---:R-:W-:-:S08]  /*0eb0*/  DMUL R20, R24, R12 ;  /* 0x0000000c18147228 */ /* 0x004fd00000000000 */
[----:B------:R-:W-:-:S08]  /*0ec0*/  DFMA R22, -R44, R20, R24 ;  /* 0x000000142c16722b */ /* 0x000fd00000000118 */
[----:B------:R-:W-:Y:S01]  /*0ed0*/  DFMA R6, R12, R22, R20 ;  /* 0x000000160c06722b */ /* 0x000fe20000000014 */
[----:B------:R-:W-:Y:S02]  /*0ee0*/  SEL R13, R3, RZ, !P1 ;  /* 0x000000ff030d7207 */ /* 0x000fe40004800000 */
[----:B------:R-:W-:Y:S02]  /*0ef0*/  ISETP.NE.AND P1, PT, R18, 0x7ff00000, PT ;  /* 0x7ff000001200780c */ /* 0x000fe40003f25270 */
[----:B------:R-:W-:Y:S02]  /*0f00*/  @!P2 LOP3.LUT R13, R13, 0x7ff00000, RZ, 0xfc, !PT ;  /* 0x7ff000000d0da812 */ /* 0x000fe400078efcff */
[----:B------:R-:W-:-:S03]  /*0f10*/  FSEL R10, R10, RZ, !P1 ;  /* 0x000000ff0a0a7208 */ /* 0x000fc60004800000 */
[----:B------:R-:W-:Y:S01]  /*0f20*/  FFMA R12, RZ, R45, R7 ;  /* 0x0000002dff0c7223 */ /* 0x000fe20000000007 */
[----:B------:R-:W-:Y:S02]  /*0f30*/  FSEL R11, R11, R13, !P1 ;  /* 0x0000000d0b0b7208 */ /* 0x000fe40004800000 */
[----:B------:R-:W-:Y:S02]  /*0f40*/  FSETP.GEU.AND P2, PT, |R25|, 6.5827683646048100446e-37, PT ;  /* 0x036000001900780b */ /* 0x000fe40003f4e200 */
[----:B------:R-:W-:Y:S02]  /*0f50*/  FSETP.GT.AND P1, PT, |R12|, 1.469367938527859385e-39, PT ;  /* 0x001000000c00780b */ /* 0x000fe40003f24200 */
[----:B------:R-:W-:Y:S02]  /*0f60*/  FSEL R10, R10, RZ, P0 ;  /* 0x000000ff0a0a7208 */ /* 0x000fe40000000000 */
[----:B------:R-:W-:-:S06]  /*0f70*/  FSEL R11, R11, 1.875, P0 ;  /* 0x3ff000000b0b7808 */ /* 0x000fcc0000000000 */
[----:B------:R-:W-:-:S03]  /*0f80*/  DFMA R22, R8, R10, R14 ;  /* 0x0000000a0816722b */ /* 0x000fc6000000000e */
[----:B------:R-:W-:Y:S08]  /*0f90*/  @P1 BRA P2, `(.L_x_3154) ;  /* 0x0000000000201947 */ /* 0x000ff00001000000 */
[----:B------:R-:W-:Y:S01]  /*0fa0*/  IMAD.MOV.U32 R8, RZ, RZ, R24 ;  /* 0x000000ffff087224 */ /* 0x000fe200078e0018 */
[----:B------:R-:W-:Y:S01]  /*0fb0*/  MOV R6, 0x1000 ;  /* 0x0000100000067802 */ /* 0x000fe20000000f00 */
[----:B------:R-:W-:Y:S02]  /*0fc0*/  IMAD.MOV.U32 R9, RZ, RZ, R25 ;  /* 0x000000ffff097224 */ /* 0x000fe400078e0019 */
[----:B------:R-:W-:Y:S02]  /*0fd0*/  IMAD.MOV.U32 R10, RZ, RZ, R44 ;  /* 0x000000ffff0a7224 */ /* 0x000fe400078e002c */
[----:B------:R-:W-:-:S07]  /*0fe0*/  IMAD.MOV.U32 R7, RZ, RZ, R45 ;  /* 0x000000ffff077224 */ /* 0x000fce00078e002d */
[----:B------:R-:W-:Y:S05]  /*0ff0*/  CALL.REL.NOINC `($__internal_3_$__cuda_sm20_div_rn_f64_full) ;  /* 0x000004a000647944 */ /* 0x000fea0003c00000 */
[----:B------:R-:W-:Y:S02]  /*1000*/  IMAD.MOV.U32 R6, RZ, RZ, R8 ;  /* 0x000000ffff067224 */ /* 0x000fe400078e0008 */
[----:B------:R-:W-:-:S07]  /*1010*/  IMAD.MOV.U32 R7, RZ, RZ, R9 ;  /* 0x000000ffff077224 */ /* 0x000fce00078e0009 */
.L_x_3154:
[----:B------:R-:W-:Y:S05]  /*1020*/  BSYNC.RECONVERGENT B4 ;  /* 0x0000000000047941 */ /* 0x000fea0003800200 */
.L_x_3153:
        /* <DEDUP_REMOVED lines=45> */
.L_x_3156:
[----:B------:R-:W-:Y:S05]  /*1300*/  BSYNC.RECONVERGENT B4 ;  /* 0x0000000000047941 */ /* 0x000fea0003800200 */
.L_x_3155:
        /* <DEDUP_REMOVED lines=47> */
.L_x_3158:
[----:B------:R-:W-:Y:S05]  /*1600*/  BSYNC.RECONVERGENT B4 ;  /* 0x0000000000047941 */ /* 0x000fea0003800200 */
.L_x_3157:
[----:B------:R-:W-:Y:S02]  /*1610*/  SHF.R.U32.HI R6, RZ, 0x14, R45 ;  /* 0x00000014ff067819 */ /* 0x000fe4000001162d */
[----:B------:R-:W-:Y:S02]  /*1620*/  ISETP.GE.AND P2, PT, R45, RZ, PT ;  /* 0x000000ff2d00720c */ /* 0x000fe40003f46270 */
[----:B------:R-:W-:-:S05]  /*1630*/  LOP3.LUT R6, R6, 0x7ff, RZ, 0xc0, !PT ;  /* 0x000007ff06067812 */ /* 0x000fca00078ec0ff */
        /* <DEDUP_REMOVED lines=19> */
.L_x_3150:
[----:B------:R-:W-:-:S07]  /*1770*/  IMAD.MOV.U32 R21, RZ, RZ, R46 ;  /* 0x000000ffff157224 */ /* 0x000fce00078e002e */
.L_x_3149:
        /* <DEDUP_REMOVED lines=30> */
.L_x_3162:
[----:B------:R-:W-:Y:S05]  /*1960*/  BSYNC.RECONVERGENT B3 ;  /* 0x0000000000037941 */ /* 0x000fea0003800200 */
.L_x_3161:
        /* <DEDUP_REMOVED lines=48> */
.L_x_3164:
[----:B------:R-:W-:Y:S05]  /*1c70*/  BSYNC.RECONVERGENT B3 ;  /* 0x0000000000037941 */ /* 0x000fea0003800200 */
.L_x_3163:
        /* <DEDUP_REMOVED lines=48> */
.L_x_3166:
[----:B------:R-:W-:Y:S05]  /*1f80*/  BSYNC.RECONVERGENT B3 ;  /* 0x0000000000037941 */ /* 0x000fea0003800200 */
.L_x_3165:
        /* <DEDUP_REMOVED lines=20> */
.L_x_3148:
[----:B------:R-:W-:Y:S01]  /*20d0*/  ISETP.GE.U32.AND P0, PT, R128, 0x3, PT ;  /* 0x000000038000780c */ /* 0x000fe20003f06070 */
[----:B------:R-:W-:Y:S01]  /*20e0*/  IMAD.MOV.U32 R20, RZ, RZ, RZ ;  /* 0x000000ffff147224 */ /* 0x000fe200078e00ff */
[----:B------:R-:W-:-:S11]  /*20f0*/  CS2R R14, SRZ ;  /* 0x00000000000e7805 */ /* 0x000fd6000001ff00 */
[----:B------:R-:W-:Y:S05]  /*2100*/  @!P0 BRA `(.L_x_3167) ;  /* 0x0000000c00c88947 */ /* 0x000fea0003800000 */
[----:B------:R-:W-:Y:S01]  /*2110*/  BSSY.RECONVERGENT B3, `(.L_x_3168) ;  /* 0x00000f0000037945 */ /* 0x000fe20003800200 */
[----:B------:R-:W-:Y:S01]  /*2120*/  IMAD.MOV.U32 R22, RZ, RZ, RZ ;  /* 0x000000ffff167224 */ /* 0x000fe200078e00ff */
[----:B------:R-:W-:-:S07]  /*2130*/  CS2R R14, SRZ ;  /* 0x00000000000e7805 */ /* 0x000fce000001ff00 */
.L_x_3181:
        /* <DEDUP_REMOVED lines=31> */
.L_x_3170:
[----:B------:R-:W-:Y:S05]  /*2330*/  BSYNC.RECONVERGENT B4 ;  /* 0x0000000000047941 */ /* 0x000fea0003800200 */
.L_x_3169:
[----:B------:R-:W-:Y:S01]  /*2340*/  SHF.R.U32.HI R6, RZ, 0x14, R21 ;  /* 0x00000014ff067819 */ /* 0x000fe20000011615 */
[----:B------:R-:W-:Y:S01]  /*2350*/  DADD R8, -RZ, |R2| ;  /* 0x00000000ff087229 */ /* 0x000fe20000000502 */
[----:B------:R-:W-:Y:S02]  /*2360*/  BSSY.RECONVERGENT B1, `(.L_x_3171) ;  /* 0x000000c000017945 */ /* 0x000fe40003800200 */
[----:B------:R-:W-:-:S05]  /*2370*/  LOP3.LUT R6, R6, 0x7ff, RZ, 0xc0, !PT ;  /* 0x000007ff06067812 */ /* 0x000fca00078ec0ff */
[----:B------:R-:W-:Y:S02]  /*2380*/  VIADD R7, R6, 0xfffffc0c ;  /* 0xfffffc0c06077836 */ /* 0x000fe40000000000 */
[----:B------:R-:W-:Y:S02]  /*2390*/  IMAD.MOV.U32 R12, RZ, RZ, R8 ;  /* 0x000000ffff0c7224 */ /* 0x000fe400078e0008 */
[----:B------:R-:W-:Y:S01]  /*23a0*/  IMAD.MOV.U32 R8, RZ, RZ, R20 ;  /* 0x000000ffff087224 */ /* 0x000fe200078e0014 */
[CC--:B------:R-:W-:Y:S02]  /*23b0*/  SHF.L.U32 R6, R20.reuse, R7.reuse, RZ ;  /* 0x0000000714067219 */ /* 0x0c0fe400000006ff */
[----:B------:R-:W-:Y:S02]  /*23c0*/  SHF.L.U64.HI R7, R20, R7, R21 ;  /* 0x0000000714077219 */ /* 0x000fe40000010215 */
[----:B------:R-:W-:Y:S02]  /*23d0*/  ISETP.NE.U32.AND P3, PT, R6, RZ, PT ;  /* 0x000000ff0600720c */ /* 0x000fe40003f65070 */
[----:B------:R-:W-:-:S02]  /*23e0*/  MOV R6, 0x2420 ;  /* 0x0000242000067802 */ /* 0x000fc40000000f00 */
[----:B------:R-:W-:Y:S01]  /*23f0*/  ISETP.NE.AND.EX P3, PT, R7, -0x80000000, PT, P3 ;  /* 0x800000000700780c */ /* 0x000fe20003f65330 */
[----:B------:R-:W-:-:S12]  /*2400*/  IMAD.MOV.U32 R7, RZ, RZ, R21 ;  /* 0x000000ffff077224 */ /* 0x000fd800078e0015 */
[----:B------:R-:W-:Y:S05]  /*2410*/  CALL.REL.NOINC `($_Z11distributordPdS_ii$__internal_accurate_pow) ;  /* 0x0000049400947944 */ /* 0x000fea0003c00000 */
[----:B------:R-:W-:Y:S05]  /*2420*/  BSYNC.RECONVERGENT B1 ;  /* 0x0000000000017941 */ /* 0x000fea0003800200 */
.L_x_3171:
[----:B------:R-:W-:Y:S02]  /*2430*/  R2UR UR4, R32 ;  /* 0x00000000200472ca */ /* 0x000fe400000e0000 */
[----:B------:R-:W-:-:S13]  /*2440*/  R2UR UR5, R33 ;  /* 0x00000000210572ca */ /* 0x000fda00000e0000 */
[----:B------:R-:W2:Y:S01]  /*2450*/  LD.E.64 R26, desc[UR4][R16.64+0x8] ;  /* 0x00000804101a7980 */ /* 0x000ea2000c101b00 */
[----:B------:R-:W-:Y:S01]  /*2460*/  VIADD R18, R22, 0x2 ;  /* 0x0000000216127836 */ /* 0x000fe20000000000 */
[----:B------:R-:W-:Y:S01]  /*2470*/  DADD R24, -RZ, -R10 ;  /* 0x00000000ff187229 */ /* 0x000fe2000000090a */
[----:B------:R-:W-:Y:S01]  /*2480*/  IMAD.MOV.U32 R6, RZ, RZ, 0x1 ;  /* 0x00000001ff067424 */ /* 0x000fe200078e00ff */
[----:B------:R-:W-:Y:S03]  /*2490*/  BSSY.RECONVERGENT B4, `(.L_x_3172) ;  /* 0x0000024000047945 */ /* 0x000fe60003800200 */
[----:B------:R-:W0:Y:S08]  /*24a0*/  I2F.F64.U32 R18, R18 ;  /* 0x0000001200127312 */ /* 0x000e300000201800 */
        /* <DEDUP_REMOVED lines=34> */
.L_x_3173:
[----:B------:R-:W-:Y:S05]  /*26d0*/  BSYNC.RECONVERGENT B4 ;  /* 0x0000000000047941 */ /* 0x000fea0003800200 */
.L_x_3172:
        /* <DEDUP_REMOVED lines=15> */
.L_x_3174:
[----:B------:R-:W-:Y:S02]  /*27d0*/  R2UR UR4, R32 ;  /* 0x00000000200472ca */ /* 0x000fe400000e0000 */
[----:B------:R-:W-:-:S13]  /*27e0*/  R2UR UR5, R33 ;  /* 0x00000000210572ca */ /* 0x000fda00000e0000 */
[----:B------:R-:W2:Y:S01]  /*27f0*/  LD.E.64 R26, desc[UR4][R16.64+0x10] ;  /* 0x00001004101a7980 */ /* 0x000ea2000c101b00 */
[----:B------:R-:W-:Y:S01]  /*2800*/  VIADD R20, R22, 0x3 ;  /* 0x0000000316147836 */ /* 0x000fe20000000000 */
[----:B------:R-:W-:Y:S01]  /*2810*/  DADD R28, -RZ, -R10 ;  /* 0x00000000ff1c7229 */ /* 0x000fe2000000090a */
[----:B------:R-:W-:Y:S01]  /*2820*/  IMAD.MOV.U32 R6, RZ, RZ, 0x1 ;  /* 0x00000001ff067424 */ /* 0x000fe200078e00ff */
[----:B------:R-:W-:Y:S03]  /*2830*/  BSSY.RECONVERGENT B4, `(.L_x_3175) ;  /* 0x0000024000047945 */ /* 0x000fe60003800200 */
[----:B------:R-:W0:Y:S05]  /*2840*/  I2F.F64.U32 R20, R20 ;  /* 0x0000001400147312 */ /* 0x000e2a0000201800 */
[----:B------:R-:W-:-:S02]  /*2850*/  FSEL R31, R28, R10, !P3 ;  /* 0x0000000a1c1f7208 */ /* 0x000fc40005800000 */
[----:B------:R-:W-:-:S04]  /*2860*/  FSEL R28, R29, R11, !P3 ;  /* 0x0000000b1d1c7208 */ /* 0x000fc80005800000 */
[----:B------:R-:W-:Y:S01]  /*2870*/  FSEL R11, R28, R11, !P2 ;  /* 0x0000000b1c0b7208 */ /* 0x000fe20005000000 */
[----:B0-----:R-:W0:Y:S02]  /*2880*/  MUFU.RCP64H R7, R21 ;  /* 0x0000001500077308 */ /* 0x001e240000001800 */
        /* <DEDUP_REMOVED lines=9> */
[----:B------:R-:W-:-:S04]  /*2920*/  FSEL R7, R7, R11, !P1 ;  /* 0x0000000b07077208 */ /* 0x000fc80004800000 */
[----:B------:R-:W-:Y:S01]  /*2930*/  FSEL R7, R7, 1.875, P0 ;  /* 0x3ff0000007077808 */ /* 0x000fe20000000000 */
[----:B--2---:R-:W-:Y:S01]  /*2940*/  DMUL R12, R26, R8 ;  /* 0x000000081a0c7228 */ /* 0x004fe20000000000 */
[----:B------:R-:W-:-:S07]  /*2950*/  FSETP.GEU.AND P3, PT, |R27|, 6.5827683646048100446e-37, PT ;  /* 0x036000001b00780b */ /* 0x000fce0003f6e200 */
[----:B------:R-:W-:-:S08]  /*2960*/  DFMA R24, -R20, R12, R26 ;  /* 0x0000000c1418722b */ /* 0x000fd0000000011a */
[----:B------:R-:W-:Y:S01]  /*2970*/  DFMA R18, R8, R24, R12 ;  /* 0x000000180812722b */ /* 0x000fe2000000000c */
[----:B------:R-:W-:-:S04]  /*2980*/  FSEL R9, R31, R10, !P2 ;  /* 0x0000000a1f097208 */ /* 0x000fc80005000000 */
[----:B------:R-:W-:-:S05]  /*2990*/  FSEL R6, R6, R9, !P1 ;  /* 0x0000000906067208 */ /* 0x000fca0004800000 */
[----:B------:R-:W-:Y:S01]  /*29a0*/  FFMA R8, RZ, R21, R19 ;  /* 0x00000015ff087223 */ /* 0x000fe20000000013 */
[----:B------:R-:W-:-:S04]  /*29b0*/  FSEL R6, R6, RZ, P0 ;  /* 0x000000ff06067208 */ /* 0x000fc80000000000 */
[----:B------:R-:W-:Y:S02]  /*29c0*/  FSETP.GT.AND P1, PT, |R8|, 1.469367938527859385e-39, PT ;  /* 0x001000000800780b */ /* 0x000fe40003f24200 */
[----:B------:R-:W-:-:S11]  /*29d0*/  DFMA R14, R36, R6, R14 ;  /* 0x00000006240e722b */ /* 0x000fd6000000000e */
        /* <DEDUP_REMOVED lines=9> */
.L_x_3176:
[----:B------:R-:W-:Y:S05]  /*2a70*/  BSYNC.RECONVERGENT B4 ;  /* 0x0000000000047941 */ /* 0x000fea0003800200 */
.L_x_3175:
        /* <DEDUP_REMOVED lines=15> */
.L_x_3177:
[----:B------:R-:W-:Y:S02]  /*2b70*/  R2UR UR4, R32 ;  /* 0x00000000200472ca */ /* 0x000fe400000e0000 */
[----:B------:R-:W-:-:S13]  /*2b80*/  R2UR UR5, R33 ;  /* 0x00000000210572ca */ /* 0x000fda00000e0000 */
[----:B------:R0:W2:Y:S01]  /*2b90*/  LD.E.64 R26, desc[UR4][R16.64+0x18] ;  /* 0x00001804101a7980 */ /* 0x0000a2000c101b00 */
[----:B------:R-:W-:Y:S01]  /*2ba0*/  VIADD R22, R22, 0x4 ;  /* 0x0000000416167836 */ /* 0x000fe20000000000 */
[----:B------:R-:W-:Y:S01]  /*2bb0*/  DADD R28, -RZ, -R10 ;  /* 0x00000000ff1c7229 */ /* 0x000fe2000000090a */
[----:B------:R-:W-:Y:S01]  /*2bc0*/  IMAD.MOV.U32 R6, RZ, RZ, 0x1 ;  /* 0x00000001ff067424 */ /* 0x000fe200078e00ff */
[----:B------:R-:W-:Y:S01]  /*2bd0*/  BSSY.RECONVERGENT B4, `(.L_x_3178) ;  /* 0x0000024000047945 */ /* 0x000fe20003800200 */
[----:B0-----:R-:W0:Y:S07]  /*2be0*/  I2F.F64.U32 R16, R22 ;  /* 0x0000001600107312 */ /* 0x001e2e0000201800 */
        /* <DEDUP_REMOVED lines=34> */
.L_x_3179:
[----:B------:R-:W-:Y:S05]  /*2e10*/  BSYNC.RECONVERGENT B4 ;  /* 0x0000000000047941 */ /* 0x000fea0003800200 */
.L_x_3178:
        /* <DEDUP_REMOVED lines=15> */
.L_x_3180:
[C---:B------:R-:W-:Y:S02]  /*2f10*/  DADD R6, R16.reuse, R2 ;  /* 0x0000000010067229 */ /* 0x040fe40000000002 */
[----:B------:R-:W-:Y:S02]  /*2f20*/  DADD R8, -RZ, -R10 ;  /* 0x00000000ff087229 */ /* 0x000fe4000000090a */
[----:B------:R-:W-:-:S06]  /*2f30*/  DADD R16, R16, R2 ;  /* 0x0000000010107229 */ /* 0x000fcc0000000002 */
        /* <DEDUP_REMOVED lines=9> */
[----:B------:R-:W-:Y:S02]  /*2fd0*/  FSEL R7, R16, 1.875, P0 ;  /* 0x3ff0000010077808 */ /* 0x000fe40000000000 */
[----:B------:R-:W-:-:S04]  /*2fe0*/  ISETP.NE.AND P0, PT, R22, R46, PT ;  /* 0x0000002e1600720c */ /* 0x000fc80003f05270 */
[----:B------:R-:W-:-:S09]  /*2ff0*/  DFMA R14, R20, R6, R14 ;  /* 0x00000006140e722b */ /* 0x000fd2000000000e */
[----:B------:R-:W-:Y:S05]  /*3000*/  @P0 BRA `(.L_x_3181) ;  /* 0xfffffff0004c0947 */ /* 0x000fea000383ffff */
[----:B------:R-:W-:Y:S05]  /*3010*/  BSYNC.RECONVERGENT B3 ;  /* 0x0000000000037941 */ /* 0x000fea0003800200 */
.L_x_3168:
[----:B------:R-:W-:-:S07]  /*3020*/  IMAD.MOV.U32 R20, RZ, RZ, R46 ;  /* 0x000000ffff147224 */ /* 0x000fce00078e002e */
.L_x_3167:
        /* <DEDUP_REMOVED lines=33> */
.L_x_3183:
[----:B------:R-:W-:Y:S05]  /*3240*/  BSYNC.RECONVERGENT B3 ;  /* 0x0000000000037941 */ /* 0x000fea0003800200 */
.L_x_3182:
        /* <DEDUP_REMOVED lines=15> */
.L_x_3184:
        /* <DEDUP_REMOVED lines=46> */
.L_x_3186:
[----:B------:R-:W-:Y:S05]  /*3620*/  BSYNC.RECONVERGENT B3 ;  /* 0x0000000000037941 */ /* 0x000fea0003800200 */
.L_x_3185:
        /* <DEDUP_REMOVED lines=15> */
.L_x_3187:
        /* <DEDUP_REMOVED lines=46> */
.L_x_3189:
[----:B------:R-:W-:Y:S05]  /*3a00*/  BSYNC.RECONVERGENT B3 ;  /* 0x0000000000037941 */ /* 0x000fea0003800200 */
.L_x_3188:
        /* <DEDUP_REMOVED lines=15> */
.L_x_3190:
        /* <DEDUP_REMOVED lines=13> */
[----:B------:R-:W-:Y:S01]  /*3bd0*/  DFMA R14, R18, R6, R14 ;  /* 0x00000006120e722b */ /* 0x000fe2000000000e */
[----:B------:R-:W-:Y:S10]  /*3be0*/  BRA `(.L_x_3160) ;  /* 0x0000000c009c7947 */ /* 0x000ff40003800000 */
.L_x_3147:
[----:B------:R-:W-:Y:S01]  /*3bf0*/  ISETP.NE.AND P0, PT, R128, RZ, PT ;  /* 0x000000ff8000720c */ /* 0x000fe20003f05270 */
[----:B------:R-:W-:Y:S01]  /*3c00*/  IMAD.MOV.U32 R7, RZ, RZ, RZ ;  /* 0x000000ffff077224 */ /* 0x000fe200078e00ff */
[----:B------:R-:W-:-:S11]  /*3c10*/  CS2R R14, SRZ ;  /* 0x00000000000e7805 */ /* 0x000fd6000001ff00 */
[----:B------:R-:W-:Y:S05]  /*3c20*/  @!P0 BRA `(.L_x_3191) ;  /* 0x0000000800608947 */ /* 0x000fea0003800000 */
[----:B------:R-:W-:Y:S01]  /*3c30*/  BSSY.RECONVERGENT B3, `(.L_x_3192) ;  /* 0x0000096000037945 */ /* 0x000fe20003800200 */
[----:B------:R-:W-:Y:S01]  /*3c40*/  IMAD.MOV.U32 R18, RZ, RZ, RZ ;  /* 0x000000ffff127224 */ /* 0x000fe200078e00ff */
[----:B------:R-:W-:-:S07]  /*3c50*/  CS2R R14, SRZ ;  /* 0x00000000000e7805 */ /* 0x000fce000001ff00 */
.L_x_3199:
        /* <DEDUP_REMOVED lines=20> */
[----:B-----5:R-:W-:Y:S05]  /*3da0*/  CALL.REL.NOINC `($_Z11distributordPdS_ii$__internal_accurate_pow) ;  /* 0x0000047c00307944 */ /* 0x020fea0003c00000 */
[----:B------:R-:W-:Y:S05]  /*3db0*/  BSYNC.RECONVERGENT B1 ;  /* 0x0000000000017941 */ /* 0x000fea0003800200 */
.L_x_3193:
[----:B------:R-:W0:Y:S01]  /*3dc0*/  MUFU.RCP64H R7, R21 ;  /* 0x0000001500077308 */ /* 0x000e220000001800 */
[----:B------:R-:W-:Y:S01]  /*3dd0*/  IMAD.MOV.U32 R6, RZ, RZ, 0x1 ;  /* 0x00000001ff067424 */ /* 0x000fe200078e00ff */
[----:B------:R-:W-:Y:S01]  /*3de0*/  DSETP.NEU.AND P1, PT, |R2|, +INF , PT ;  /* 0x7ff000000200742a */ /* 0x000fe20003f2d200 */
[----:B------:R-:W-:Y:S01]  /*3df0*/  ISETP.LT.AND P0, PT, R3, RZ, !P0 ;  /* 0x000000ff0300720c */ /* 0x000fe20004701270 */
[----:B------:R-:W-:Y:S01]  /*3e00*/  DADD R24, -RZ, -R10 ;  /* 0x00000000ff187229 */ /* 0x000fe2000000090a */
[----:B------:R-:W-:Y:S01]  /*3e10*/  @!P2 ISETP.NE.U32.AND P3, PT, R36, RZ, PT ;  /* 0x000000ff2400a20c */ /* 0x000fe20003f65070 */
[----:B------:R-:W-:Y:S01]  /*3e20*/  BSSY.RECONVERGENT B4, `(.L_x_3194) ;  /* 0x000002c000047945 */ /* 0x000fe20003800200 */
[----:B------:R-:W-:Y:S02]  /*3e30*/  PLOP3.LUT P4, PT, PT, PT, PT, 0x8, 0x80 ;  /* 0x000000000080781c */ /* 0x000fe40003f8e170 */
[----:B------:R-:W-:Y:S02]  /*3e40*/  ISETP.GE.OR P6, PT, R21, RZ, P2 ;  /* 0x000000ff1500720c */ /* 0x000fe400017c6670 */
[----:B------:R-:W-:-:S03]  /*3e50*/  @!P2 ISETP.NE.AND.EX P3, PT, R19, -0x80000000, PT, P3 ;  /* 0x800000001300a80c */ /* 0x000fc60003f65330 */
[----:B------:R-:W-:Y:S01]  /*3e60*/  FSEL R10, R24, R10, P0 ;  /* 0x0000000a180a7208 */ /* 0x000fe20000000000 */
[----:B------:R-:W-:Y:S01]  /*3e70*/  @!P2 IMAD.MOV.U32 R10, RZ, RZ, RZ ;  /* 0x000000ffff0aa224 */ /* 0x000fe200078e00ff */
[----:B------:R-:W-:Y:S01]  /*3e80*/  FSEL R11, R25, R11, P0 ;  /* 0x0000000b190b7208 */ /* 0x000fe20000000000 */
[----:B0-----:R-:W-:-:S08]  /*3e90*/  DFMA R8, -R20, R6, 1 ;  /* 0x3ff000001408742b */ /* 0x001fd00000000106 */
        /* <DEDUP_REMOVED lines=8> */
[----:B------:R-:W-:Y:S01]  /*3f20*/  @!P1 ISETP.GE.AND P5, PT, R21, RZ, PT ;  /* 0x000000ff1500920c */ /* 0x000fe20003fa6270 */
[----:B------:R-:W-:Y:S01]  /*3f30*/  @!P1 IMAD.MOV.U32 R10, RZ, RZ, RZ ;  /* 0x000000ffff0a9224 */ /* 0x000fe200078e00ff */
[----:B------:R-:W-:Y:S01]  /*3f40*/  DFMA R6, -R20, R12, R22 ;  /* 0x0000000c1406722b */ /* 0x000fe20000000116 */
[----:B------:R-:W-:-:S07]  /*3f50*/  @!P1 PLOP3.LUT P4, PT, P0, PT, PT, 0x80, 0x8 ;  /* 0x000000000008981c */ /* 0x000fce000078f070 */
[----:B------:R-:W-:Y:S01]  /*3f60*/  DFMA R8, R8, R6, R12 ;  /* 0x000000060808722b */ /* 0x000fe2000000000c */
[----:B------:R-:W-:Y:S02]  /*3f70*/  @!P1 LOP3.LUT R7, R21, 0x7fffffff, RZ, 0xc0, !PT ;  /* 0x7fffffff15079812 */ /* 0x000fe400078ec0ff */
[----:B------:R-:W-:Y:S02]  /*3f80*/  @!P1 SEL R6, RZ, 0x7ff00000, !P5 ;  /* 0x7ff00000ff069807 */ /* 0x000fe40006800000 */
[----:B------:R-:W-:Y:S02]  /*3f90*/  @!P1 ISETP.NE.AND P0, PT, R7, 0x3fe00000, PT ;  /* 0x3fe000000700980c */ /* 0x000fe40003f05270 */
[----:B------:R-:W-:Y:S01]  /*3fa0*/  @!P2 SEL R12, R3, RZ, !P3 ;  /* 0x000000ff030ca207 */ /* 0x000fe20005800000 */
[----:B------:R-:W-:Y:S02]  /*3fb0*/  @!P1 VIADD R7, R6, 0x80000000 ;  /* 0x8000000006079836 */ /* 0x000fe40000000000 */
[----:B------:R-:W-:Y:S01]  /*3fc0*/  FFMA R13, RZ, R21, R9 ;  /* 0x00000015ff0d7223 */ /* 0x000fe20000000009 */
[----:B------:R-:W-:-:S02]  /*3fd0*/  FSETP.GEU.AND P5, PT, |R23|, 6.5827683646048100446e-37, PT ;  /* 0x036000001700780b */ /* 0x000fc40003fae200 */
[----:B------:R-:W-:Y:S02]  /*3fe0*/  @!P6 LOP3.LUT R12, R12, 0x7ff00000, RZ, 0xfc, !PT ;  /* 0x7ff000000c0ce812 */ /* 0x000fe400078efcff */
[----:B------:R-:W-:Y:S02]  /*3ff0*/  FSETP.GT.AND P3, PT, |R13|, 1.469367938527859385e-39, PT ;  /* 0x001000000d00780b */ /* 0x000fe40003f64200 */
[----:B------:R-:W-:Y:S01]  /*4000*/  @P4 SEL R6, R7, R6, P0 ;  /* 0x0000000607064207 */ /* 0x000fe20000000000 */
[C---:B------:R-:W-:Y:S01]  /*4010*/  DSETP.NEU.AND P4, PT, R2.reuse, 1, PT ;  /* 0x3ff000000200742a */ /* 0x040fe20003f8d000 */
[----:B------:R-:W-:Y:S01]  /*4020*/  @!P2 IMAD.MOV.U32 R11, RZ, RZ, R12 ;  /* 0x000000ffff0ba224 */ /* 0x000fe200078e000c */
[----:B------:R-:W-:Y:S02]  /*4030*/  DSETP.NEU.AND P0, PT, R2, RZ, PT ;  /* 0x000000ff0200722a */ /* 0x000fe40003f0d000 */
[----:B------:R-:W-:Y:S02]  /*4040*/  @!P1 IMAD.MOV.U32 R11, RZ, RZ, R6 ;  /* 0x000000ffff0b9224 */ /* 0x000fe400078e0006 */
[----:B------:R-:W-:-:S03]  /*4050*/  FSEL R36, R10, RZ, P4 ;  /* 0x000000ff0a247208 */ /* 0x000fc60002000000 */
[----:B------:R-:W-:Y:S01]  /*4060*/  FSEL R37, R11, 1.875, P4 ;  /* 0x3ff000000b257808 */ /* 0x000fe20002000000 */
[----:B------:R-:W-:Y:S06]  /*4070*/  @P3 BRA P5, `(.L_x_3195) ;  /* 0x0000000000183947 */ /* 0x000fec0002800000 */
[----:B------:R-:W-:Y:S01]  /*4080*/  IMAD.MOV.U32 R8, RZ, RZ, R22 ;  /* 0x000000ffff087224 */ /* 0x000fe200078e0016 */
[----:B------:R-:W-:Y:S01]  /*4090*/  MOV R6, 0x40e0 ;  /* 0x000040e000067802 */ /* 0x000fe20000000f00 */
[----:B------:R-:W-:Y:S02]  /*40a0*/  IMAD.MOV.U32 R9, RZ, RZ, R23 ;  /* 0x000000ffff097224 */ /* 0x000fe400078e0017 */
[----:B------:R-:W-:Y:S02]  /*40b0*/  IMAD.MOV.U32 R10, RZ, RZ, R20 ;  /* 0x000000ffff0a7224 */ /* 0x000fe400078e0014 */
[----:B------:R-:W-:-:S07]  /*40c0*/  IMAD.MOV.U32 R7, RZ, RZ, R21 ;  /* 0x000000ffff077224 */ /* 0x000fce00078e0015 */
[----:B------:R-:W-:Y:S05]  /*40d0*/  CALL.REL.NOINC `($__internal_3_$__cuda_sm20_div_rn_f64_full) ;  /* 0x00000470002c7944 */ /* 0x000fea0003c00000 */
.L_x_3195:
[----:B------:R-:W-:Y:S05]  /*40e0*/  BSYNC.RECONVERGENT B4 ;  /* 0x0000000000047941 */ /* 0x000fea0003800200 */
.L_x_3194:
        /* <DEDUP_REMOVED lines=19> */
[----:B-----5:R-:W-:Y:S05]  /*4220*/  CALL.REL.NOINC `($_Z11distributordPdS_ii$__internal_accurate_pow) ;  /* 0x0000047800107944 */ /* 0x020fea0003c00000 */
[----:B------:R-:W-:Y:S05]  /*4230*/  BSYNC.RECONVERGENT B1 ;  /* 0x0000000000017941 */ /* 0x000fea0003800200 */
.L_x_3196:
[----:B------:R-:W0:Y:S01]  /*4240*/  MUFU.RCP64H R7, R17 ;  /* 0x0000001100077308 */ /* 0x000e220000001800 */
[----:B------:R-:W-:Y:S01]  /*4250*/  IMAD.MOV.U32 R6, RZ, RZ, 0x1 ;  /* 0x00000001ff067424 */ /* 0x000fe200078e00ff */
[----:B------:R-:W-:Y:S01]  /*4260*/  DSETP.NEU.AND P1, PT, |R2|, +INF , PT ;  /* 0x7ff000000200742a */ /* 0x000fe20003f2d200 */
[----:B------:R-:W-:Y:S01]  /*4270*/  ISETP.GE.OR P4, PT, R17, RZ, P0 ;  /* 0x000000ff1100720c */ /* 0x000fe20000786670 */
[----:B------:R-:W-:Y:S01]  /*4280*/  DADD R24, -RZ, -R10 ;  /* 0x00000000ff187229 */ /* 0x000fe2000000090a */
[----:B------:R-:W-:Y:S01]  /*4290*/  @!P0 ISETP.NE.U32.AND P3, PT, R19, RZ, PT ;  /* 0x000000ff1300820c */ /* 0x000fe20003f65070 */
[----:B------:R-:W-:Y:S01]  /*42a0*/  BSSY.RECONVERGENT B4, `(.L_x_3197) ;  /* 0x000002b000047945 */ /* 0x000fe20003800200 */
[----:B------:R-:W-:Y:S02]  /*42b0*/  ISETP.LT.AND P2, PT, R3, RZ, !P2 ;  /* 0x000000ff0300720c */ /* 0x000fe40005741270 */
[----:B------:R-:W-:Y:S02]  /*42c0*/  PLOP3.LUT P5, PT, PT, PT, PT, 0x8, 0x80 ;  /* 0x000000000080781c */ /* 0x000fe40003fae170 */
        /* <DEDUP_REMOVED lines=8> */
[----:B------:R-:W-:-:S08]  /*4350*/  DFMA R12, -R16, R8, 1 ;  /* 0x3ff00000100c742b */ /* 0x000fd00000000108 */
[----:B------:R-:W-:Y:S01]  /*4360*/  DFMA R8, R8, R12, R8 ;  /* 0x0000000c0808722b */ /* 0x000fe20000000008 */
[----:B------:R-:W-:-:S04]  /*4370*/  LOP3.LUT R12, R7, 0x7ff00000, RZ, 0xc0, !PT ;  /* 0x7ff00000070c7812 */ /* 0x000fc800078ec0ff */
[----:B------:R-:W-:-:S03]  /*4380*/  ISETP.NE.OR P1, PT, R12, 0x7ff00000, P1 ;  /* 0x7ff000000c00780c */ /* 0x000fc60000f25670 */
[----:B------:R-:W-:-:S08]  /*4390*/  DMUL R6, R20, R8 ;  /* 0x0000000814067228 */ /* 0x000fd00000000000 */
[----:B------:R-:W-:Y:S02]  /*43a0*/  DFMA R12, -R16, R6, R20 ;  /* 0x00000006100c722b */ /* 0x000fe40000000114 */
[----:B------:R-:W-:Y:S01]  /*43b0*/  @!P1 ISETP.GE.AND P6, PT, R17, RZ, PT ;  /* 0x000000ff1100920c */ /* 0x000fe20003fc6270 */
[----:B------:R-:W-:Y:S01]  /*43c0*/  @!P1 IMAD.MOV.U32 R10, RZ, RZ, RZ ;  /* 0x000000ffff0a9224 */ /* 0x000fe200078e00ff */
[----:B------:R-:W-:-:S04]  /*43d0*/  @!P1 PLOP3.LUT P5, PT, P2, PT, PT, 0x80, 0x8 ;  /* 0x000000000008981c */ /* 0x000fc800017af070 */
[----:B------:R-:W-:Y:S01]  /*43e0*/  DFMA R8, R8, R12, R6 ;  /* 0x0000000c0808722b */ /* 0x000fe20000000006 */
[----:B------:R-:W-:Y:S02]  /*43f0*/  @!P1 LOP3.LUT R7, R17, 0x7fffffff, RZ, 0xc0, !PT ;  /* 0x7fffffff11079812 */ /* 0x000fe400078ec0ff */
[----:B------:R-:W-:Y:S02]  /*4400*/  @!P1 SEL R6, RZ, 0x7ff00000, !P6 ;  /* 0x7ff00000ff069807 */ /* 0x000fe40007000000 */
[----:B------:R-:W-:Y:S01]  /*4410*/  @!P0 SEL R12, R3, RZ, !P3 ;  /* 0x000000ff030c8207 */ /* 0x000fe20005800000 */
[----:B------:R-:W-:Y:S01]  /*4420*/  DSETP.NEU.AND P3, PT, R2, 1, PT ;  /* 0x3ff000000200742a */ /* 0x000fe20003f6d000 */
[----:B------:R-:W-:Y:S01]  /*4430*/  @!P1 ISETP.NE.AND P6, PT, R7, 0x3fe00000, PT ;  /* 0x3fe000000700980c */ /* 0x000fe20003fc5270 */
[----:B------:R-:W-:Y:S02]  /*4440*/  @!P1 VIADD R7, R6, 0x80000000 ;  /* 0x8000000006079836 */ /* 0x000fe40000000000 */
[----:B------:R-:W-:Y:S01]  /*4450*/  FFMA R13, RZ, R17, R9 ;  /* 0x00000011ff0d7223 */ /* 0x000fe20000000009 */
[----:B------:R-:W-:-:S02]  /*4460*/  @!P4 LOP3.LUT R12, R12, 0x7ff00000, RZ, 0xfc, !PT ;  /* 0x7ff000000c0cc812 */ /* 0x000fc400078efcff */
[----:B------:R-:W-:Y:S02]  /*4470*/  FSETP.GEU.AND P4, PT, |R21|, 6.5827683646048100446e-37, PT ;  /* 0x036000001500780b */ /* 0x000fe40003f8e200 */
[----:B------:R-:W-:Y:S01]  /*4480*/  FSETP.GT.AND P2, PT, |R13|, 1.469367938527859385e-39, PT ;  /* 0x001000000d00780b */ /* 0x000fe20003f44200 */
[----:B------:R-:W-:Y:S01]  /*4490*/  @!P0 IMAD.MOV.U32 R11, RZ, RZ, R12 ;  /* 0x000000ffff0b8224 */ /* 0x000fe200078e000c */
[----:B------:R-:W-:Y:S02]  /*44a0*/  @P5 SEL R6, R7, R6, P6 ;  /* 0x0000000607065207 */ /* 0x000fe40003000000 */
[----:B------:R-:W-:-:S03]  /*44b0*/  FSEL R22, R10, RZ, P3 ;  /* 0x000000ff0a167208 */ /* 0x000fc60001800000 */
[----:B------:R-:W-:-:S05]  /*44c0*/  @!P1 IMAD.MOV.U32 R11, RZ, RZ, R6 ;  /* 0x000000ffff0b9224 */ /* 0x000fca00078e0006 */
        /* <DEDUP_REMOVED lines=8> */
.L_x_3198:
[----:B------:R-:W-:Y:S05]  /*4550*/  BSYNC.RECONVERGENT B4 ;  /* 0x0000000000047941 */ /* 0x000fea0003800200 */
.L_x_3197:
[----:B------:R-:W-:Y:S01]  /*4560*/  ISETP.NE.AND P0, PT, R18, R0, PT ;  /* 0x000000001200720c */ /* 0x000fe20003f05270 */
[----:B------:R-:W-:-:S12]  /*4570*/  DFMA R14, R8, R22, R14 ;  /* 0x00000016080e722b */ /* 0x000fd8000000000e */
[----:B------:R-:W-:Y:S05]  /*4580*/  @P0 BRA `(.L_x_3199) ;  /* 0xfffffff400b40947 */ /* 0x000fea000383ffff */
[----:B------:R-:W-:Y:S05]  /*4590*/  BSYNC.RECONVERGENT B3 ;  /* 0x0000000000037941 */ /* 0x000fea0003800200 */
.L_x_3192:
[----:B------:R-:W-:-:S07]  /*45a0*/  IMAD.MOV.U32 R7, RZ, RZ, R0 ;  /* 0x000000ffff077224 */ /* 0x000fce00078e0000 */
.L_x_3191:
        /* <DEDUP_REMOVED lines=24> */
.L_x_3200:
        /* <DEDUP_REMOVED lines=49> */
.L_x_3202:
[----:B------:R-:W-:Y:S05]  /*4a40*/  BSYNC.RECONVERGENT B3 ;  /* 0x0000000000037941 */ /* 0x000fea0003800200 */
.L_x_3201:
[----:B------:R-:W-:-:S11]  /*4a50*/  DFMA R14, R8, R20, R14 ;  /* 0x00000014080e722b */ /* 0x000fd6000000000e */
.L_x_3160:
[----:B------:R-:W-:Y:S05]  /*4a60*/  BSYNC.RECONVERGENT B2 ;  /* 0x0000000000027941 */ /* 0x000fea0003800200 */
.L_x_3146:
        /* <DEDUP_REMOVED lines=12> */
.L_x_3217:
        /* <DEDUP_REMOVED lines=20> */
[----:B-----5:R-:W-:Y:S05]  /*4c70*/  CALL.REL.NOINC `($_Z11distributordPdS_ii$__internal_accurate_pow) ;  /* 0x0000046c007c7944 */ /* 0x020fea0003c00000 */
[----:B------:R-:W-:Y:S05]  /*4c80*/  BSYNC.RECONVERGENT B1 ;  /* 0x0000000000017941 */ /* 0x000fea0003800200 */
.L_x_3206:
[----:B------:R-:W0:Y:S01]  /*4c90*/  MUFU.RCP64H R7, R37 ;  /* 0x0000002500077308 */ /* 0x000e220000001800 */
[----:B------:R-:W-:Y:S01]  /*4ca0*/  IMAD.MOV.U32 R6, RZ, RZ, 0x1 ;  /* 0x00000001ff067424 */ /* 0x000fe200078e00ff */
[----:B------:R-:W-:Y:S01]  /*4cb0*/  ISETP.GE.OR P5, PT, R37, RZ, P2 ;  /* 0x000000ff2500720c */ /* 0x000fe200017a6670 */
[----:B------:R-:W-:Y:S01]  /*4cc0*/  BSSY.RECONVERGENT B1, `(.L_x_3207) ;  /* 0x0000029000017945 */ /* 0x000fe20003800200 */
[----:B------:R-:W-:Y:S01]  /*4cd0*/  @!P2 ISETP.NE.U32.AND P0, PT, R23, RZ, PT ;  /* 0x000000ff1700a20c */ /* 0x000fe20003f05070 */
[----:B------:R-:W-:Y:S01]  /*4ce0*/  DSETP.NEU.AND P1, PT, R16, 1, PT ;  /* 0x3ff000001000742a */ /* 0x000fe20003f2d000 */
[----:B------:R-:W-:Y:S02]  /*4cf0*/  ISETP.LT.AND P3, PT, R17, RZ, !P3 ;  /* 0x000000ff1100720c */ /* 0x000fe40005f61270 */
[----:B------:R-:W-:Y:S01]  /*4d00*/  @!P2 ISETP.NE.AND.EX P0, PT, R48, -0x80000000, PT, P0 ;  /* 0x800000003000a80c */ /* 0x000fe20003f05300 */
[----:B0-----:R-:W-:-:S08]  /*4d10*/  DFMA R8, -R36, R6, 1 ;  /* 0x3ff000002408742b */ /* 0x001fd00000000106 */
[----:B------:R-:W-:-:S08]  /*4d20*/  DFMA R8, R8, R8, R8 ;  /* 0x000000080808722b */ /* 0x000fd00000000008 */
[----:B------:R-:W-:-:S08]  /*4d30*/  DFMA R8, R6, R8, R6 ;  /* 0x000000080608722b */ /* 0x000fd00000000006 */
[----:B------:R-:W-:-:S08]  /*4d40*/  DFMA R6, -R36, R8, 1 ;  /* 0x3ff000002406742b */ /* 0x000fd00000000108 */
[----:B------:R-:W-:Y:S02]  /*4d50*/  DFMA R8, R8, R6, R8 ;  /* 0x000000060808722b */ /* 0x000fe40000000008 */
[----:B------:R-:W-:-:S06]  /*4d60*/  DADD R6, R36, R16 ;  /* 0x0000000024067229 */ /* 0x000fcc0000000010 */
[----:B------:R-:W-:-:S08]  /*4d70*/  DMUL R12, R44, R8 ;  /* 0x000000082c0c7228 */ /* 0x000fd00000000000 */
[----:B------:R-:W-:-:S08]  /*4d80*/  DFMA R24, -R36, R12, R44 ;  /* 0x0000000c2418722b */ /* 0x000fd0000000012c */
[----:B------:R-:W-:Y:S01]  /*4d90*/  DFMA R8, R8, R24, R12 ;  /* 0x000000180808722b */ /* 0x000fe2000000000c */
[----:B------:R-:W-:Y:S01]  /*4da0*/  LOP3.LUT R12, R7, 0x7ff00000, RZ, 0xc0, !PT ;  /* 0x7ff00000070c7812 */ /* 0x000fe200078ec0ff */
[----:B------:R-:W-:-:S03]  /*4db0*/  DADD R6, -RZ, -R10 ;  /* 0x00000000ff067229 */ /* 0x000fc6000000090a */
[----:B------:R-:W-:Y:S02]  /*4dc0*/  ISETP.NE.AND P6, PT, R12, 0x7ff00000, PT ;  /* 0x7ff000000c00780c */ /* 0x000fe40003fc5270 */
[----:B------:R-:W-:Y:S01]  /*4dd0*/  @!P2 SEL R12, R17, RZ, !P0 ;  /* 0x000000ff110ca207 */ /* 0x000fe20004000000 */
[----:B------:R-:W-:Y:S02]  /*4de0*/  DSETP.NEU.AND P0, PT, R16, RZ, PT ;  /* 0x000000ff1000722a */ /* 0x000fe40003f0d000 */
[----:B------:R-:W-:Y:S01]  /*4df0*/  FFMA R13, RZ, R37, R9 ;  /* 0x00000025ff0d7223 */ /* 0x000fe20000000009 */
[----:B------:R-:W-:Y:S02]  /*4e00*/  @!P5 LOP3.LUT R12, R12, 0x7ff00000, RZ, 0xfc, !PT ;  /* 0x7ff000000c0cd812 */ /* 0x000fe400078efcff */
[----:B------:R-:W-:Y:S01]  /*4e10*/  FSEL R10, R6, R10, P3 ;  /* 0x0000000a060a7208 */ /* 0x000fe20001800000 */
[----:B------:R-:W-:Y:S01]  /*4e20*/  @!P2 IMAD.MOV.U32 R10, RZ, RZ, RZ ;  /* 0x000000ffff0aa224 */ /* 0x000fe200078e00ff */
[----:B------:R-:W-:Y:S01]  /*4e30*/  FSEL R11, R7, R11, P3 ;  /* 0x0000000b070b7208 */ /* 0x000fe20001800000 */
[----:B------:R-:W-:Y:S01]  /*4e40*/  @!P2 IMAD.MOV.U32 R11, RZ, RZ, R12 ;  /* 0x000000ffff0ba224 */ /* 0x000fe200078e000c */
        /* <DEDUP_REMOVED lines=16> */
.L_x_3208:
[----:B------:R-:W-:Y:S05]  /*4f50*/  BSYNC.RECONVERGENT B1 ;  /* 0x0000000000017941 */ /* 0x000fea0003800200 */
.L_x_3207:
        /* <DEDUP_REMOVED lines=10> */
[----:B------:R-:W-:Y:S05]  /*5000*/  CALL.REL.NOINC `($__internal_3_$__cuda_sm20_div_rn_f64_full) ;  /* 0x0000046000607944 */ /* 0x000fea0003c00000 */
.L_x_3210:
[----:B------:R-:W-:Y:S05]  /*5010*/  BSYNC.RECONVERGENT B3 ;  /* 0x0000000000037941 */ /* 0x000fea0003800200 */
.L_x_3209:
        /* <DEDUP_REMOVED lines=21> */
.L_x_3211:
[----:B------:R-:W-:Y:S01]  /*5170*/  DADD R6, R20, R16 ;  /* 0x0000000014067229 */ /* 0x000fe20000000010 */
[----:B------:R-:W-:Y:S01]  /*5180*/  @!P0 ISETP.NE.U32.AND P1, PT, R44, RZ, PT ;  /* 0x000000ff2c00820c */ /* 0x000fe20003f25070 */
[----:B------:R-:W-:Y:S01]  /*5190*/  DADD R8, -RZ, -R10 ;  /* 0x00000000ff087229 */ /* 0x000fe2000000090a */
[----:B------:R-:W-:Y:S01]  /*51a0*/  ISETP.GE.OR P3, PT, R21, RZ, P0 ;  /* 0x000000ff1500720c */ /* 0x000fe20000766670 */
[----:B------:R-:W-:Y:S01]  /*51b0*/  BSSY.RECONVERGENT B1, `(.L_x_3212) ;  /* 0x0000019000017945 */ /* 0x000fe20003800200 */
[----:B------:R-:W-:Y:S02]  /*51c0*/  @!P0 ISETP.NE.AND.EX P1, PT, R23, -0x80000000, PT, P1 ;  /* 0x800000001700880c */ /* 0x000fe40003f25310 */
[----:B------:R-:W-:-:S03]  /*51d0*/  ISETP.LT.AND P2, PT, R17, RZ, !P2 ;  /* 0x000000ff1100720c */ /* 0x000fc60005741270 */
[----:B------:R-:W-:Y:S02]  /*51e0*/  LOP3.LUT R6, R7, 0x7ff00000, RZ, 0xc0, !PT ;  /* 0x7ff0000007067812 */ /* 0x000fe400078ec0ff */
        /* <DEDUP_REMOVED lines=20> */
.L_x_3214:
[----:B------:R-:W-:-:S11]  /*5330*/  DADD R10, R20, R16 ;  /* 0x00000000140a7229 */ /* 0x000fd60000000010 */
.L_x_3213:
[----:B------:R-:W-:Y:S05]  /*5340*/  BSYNC.RECONVERGENT B1 ;  /* 0x0000000000017941 */ /* 0x000fea0003800200 */
.L_x_3212:
        /* <DEDUP_REMOVED lines=24> */
.L_x_3216:
[----:B------:R-:W-:Y:S05]  /*54d0*/  BSYNC.RECONVERGENT B3 ;  /* 0x0000000000037941 */ /* 0x000fea0003800200 */
.L_x_3215:
[----:B------:R-:W-:Y:S01]  /*54e0*/  ISETP.NE.AND P0, PT, R22, R0, PT ;  /* 0x000000001600720c */ /* 0x000fe20003f05270 */
[----:B------:R-:W-:-:S12]  /*54f0*/  DFMA R18, R8, R44, R18 ;  /* 0x0000002c0812722b */ /* 0x000fd80000000012 */
[----:B------:R-:W-:Y:S05]  /*5500*/  @P0 BRA `(.L_x_3217) ;  /* 0xfffffff400880947 */ /* 0x000fea000383ffff */
[----:B------:R-:W-:Y:S05]  /*5510*/  BSYNC.RECONVERGENT B2 ;  /* 0x0000000000027941 */ /* 0x000fea0003800200 */
.L_x_3205:
[----:B------:R-:W-:-:S07]  /*5520*/  IMAD.MOV.U32 R7, RZ, RZ, R0 ;  /* 0x000000ffff077224 */ /* 0x000fce00078e0000 */
.L_x_3204:
        /* <DEDUP_REMOVED lines=24> */
.L_x_3218:
        /* <DEDUP_REMOVED lines=28> */
.L_x_3221:
[----:B------:R-:W-:-:S11]  /*5870*/  DADD R10, R20, R16 ;  /* 0x00000000140a7229 */ /* 0x000fd60000000010 */
.L_x_3220:
[----:B------:R-:W-:Y:S05]  /*5880*/  BSYNC.RECONVERGENT B1 ;  /* 0x0000000000017941 */ /* 0x000fea0003800200 */
.L_x_3219:
        /* <DEDUP_REMOVED lines=24> */
.L_x_3223:
[----:B------:R-:W-:Y:S05]  /*5a10*/  BSYNC.RECONVERGENT B2 ;  /* 0x0000000000027941 */ /* 0x000fea0003800200 */
.L_x_3222:
[----:B------:R-:W-:-:S11]  /*5a20*/  DFMA R18, R8, R36, R18 ;  /* 0x000000240812722b */ /* 0x000fd60000000012 */
.L_x_3203:
        /* <DEDUP_REMOVED lines=17> */
.L_x_3239:
        /* <DEDUP_REMOVED lines=22> */
.L_x_3228:
        /* <DEDUP_REMOVED lines=44> */
.L_x_3230:
[----:B------:R-:W-:Y:S05]  /*5f60*/  BSYNC.RECONVERGENT B1 ;  /* 0x0000000000017941 */ /* 0x000fea0003800200 */
.L_x_3229:
        /* <DEDUP_REMOVED lines=11> */
.L_x_3232:
[----:B------:R-:W-:Y:S05]  /*6020*/  BSYNC.RECONVERGENT B3 ;  /* 0x0000000000037941 */ /* 0x000fea0003800200 */
.L_x_3231:
        /* <DEDUP_REMOVED lines=21> */
.L_x_3233:
        /* <DEDUP_REMOVED lines=28> */
.L_x_3236:
[----:B------:R-:W-:-:S11]  /*6340*/  DADD R10, R18, R2 ;  /* 0x00000000120a7229 */ /* 0x000fd60000000002 */
.L_x_3235:
[----:B------:R-:W-:Y:S05]  /*6350*/  BSYNC.RECONVERGENT B1 ;  /* 0x0000000000017941 */ /* 0x000fea0003800200 */
.L_x_3234:
        /* <DEDUP_REMOVED lines=24> */
.L_x_3238:
[----:B------:R-:W-:Y:S05]  /*64e0*/  BSYNC.RECONVERGENT B3 ;  /* 0x0000000000037941 */ /* 0x000fea0003800200 */
.L_x_3237:
[----:B------:R-:W-:Y:S01]  /*64f0*/  ISETP.NE.AND P0, PT, R20, R0, PT ;  /* 0x000000001400720c */ /* 0x000fe20003f05270 */
[----:B------:R-:W-:-:S12]  /*6500*/  DFMA R14, R8, R36, R14 ;  /* 0x00000024080e722b */ /* 0x000fd8000000000e */
[----:B------:R-:W-:Y:S05]  /*6510*/  @P0 BRA `(.L_x_3239) ;  /* 0xfffffff400880947 */ /* 0x000fea000383ffff */
[----:B------:R-:W-:Y:S05]  /*6520*/  BSYNC.RECONVERGENT B2 ;  /* 0x0000000000027941 */ /* 0x000fea0003800200 */
.L_x_3227:
[----:B------:R-:W-:-:S07]  /*6530*/  IMAD.MOV.U32 R7, RZ, RZ, R0 ;  /* 0x000000ffff077224 */ /* 0x000fce00078e0000 */
.L_x_3226:
        /* <DEDUP_REMOVED lines=24> */
.L_x_3240:
        /* <DEDUP_REMOVED lines=28> */
.L_x_3243:
[----:B------:R-:W-:-:S11]  /*6880*/  DADD R10, R18, R2 ;  /* 0x00000000120a7229 */ /* 0x000fd60000000002 */
.L_x_3242:
[----:B------:R-:W-:Y:S05]  /*6890*/  BSYNC.RECONVERGENT B1 ;  /* 0x0000000000017941 */ /* 0x000fea0003800200 */
.L_x_3241:
        /* <DEDUP_REMOVED lines=24> */
.L_x_3245:
[----:B------:R-:W-:Y:S05]  /*6a20*/  BSYNC.RECONVERGENT B2 ;  /* 0x0000000000027941 */ /* 0x000fea0003800200 */
.L_x_3244:
[----:B------:R-:W-:-:S11]  /*6a30*/  DFMA R14, R8, R2, R14 ;  /* 0x00000002080e722b */ /* 0x000fd6000000000e */
.L_x_3225:
        /* <DEDUP_REMOVED lines=11> */
.L_x_3260:
        /* <DEDUP_REMOVED lines=22> */
.L_x_3249:
        /* <DEDUP_REMOVED lines=44> */
.L_x_3251:
[----:B------:R-:W-:Y:S05]  /*6f10*/  BSYNC.RECONVERGENT B1 ;  /* 0x0000000000017941 */ /* 0x000fea0003800200 */
.L_x_3250:
        /* <DEDUP_REMOVED lines=11> */
.L_x_3253:
[----:B------:R-:W-:Y:S05]  /*6fd0*/  BSYNC.RECONVERGENT B3 ;  /* 0x0000000000037941 */ /* 0x000fea0003800200 */
.L_x_3252:
        /* <DEDUP_REMOVED lines=21> */
.L_x_3254:
        /* <DEDUP_REMOVED lines=28> */
.L_x_3257:
[----:B------:R-:W-:-:S11]  /*72f0*/  DADD R10, R18, R16 ;  /* 0x00000000120a7229 */ /* 0x000fd60000000010 */
.L_x_3256:
[----:B------:R-:W-:Y:S05]  /*7300*/  BSYNC.RECONVERGENT B1 ;  /* 0x0000000000017941 */ /* 0x000fea0003800200 */
.L_x_3255:
        /* <DEDUP_REMOVED lines=24> */
.L_x_3259:
[----:B------:R-:W-:Y:S05]  /*7490*/  BSYNC.RECONVERGENT B3 ;  /* 0x0000000000037941 */ /* 0x000fea0003800200 */
.L_x_3258:
[----:B------:R-:W-:Y:S01]  /*74a0*/  ISETP.NE.AND P0, PT, R20, R0, PT ;  /* 0x000000001400720c */ /* 0x000fe20003f05270 */
[----:B------:R-:W-:-:S12]  /*74b0*/  DFMA R2, R8, R36, R2 ;  /* 0x000000240802722b */ /* 0x000fd80000000002 */
[----:B------:R-:W-:Y:S05]  /*74c0*/  @P0 BRA `(.L_x_3260) ;  /* 0xfffffff400880947 */ /* 0x000fea000383ffff */
[----:B------:R-:W-:Y:S05]  /*74d0*/  BSYNC.RECONVERGENT B2 ;  /* 0x0000000000027941 */ /* 0x000fea0003800200 */
.L_x_3248:
[----:B------:R-:W-:-:S07]  /*74e0*/  IMAD.MOV.U32 R7, RZ, RZ, R0 ;  /* 0x000000ffff077224 */ /* 0x000fce00078e0000 */
.L_x_3247:
        /* <DEDUP_REMOVED lines=24> */
.L_x_3261:
        /* <DEDUP_REMOVED lines=28> */
.L_x_3264:
[----:B------:R-:W-:-:S11]  /*7830*/  DADD R10, R18, R16 ;  /* 0x00000000120a7229 */ /* 0x000fd60000000010 */
.L_x_3263:
[----:B------:R-:W-:Y:S05]  /*7840*/  BSYNC.RECONVERGENT B1 ;  /* 0x0000000000017941 */ /* 0x000fea0003800200 */
.L_x_3262:
        /* <DEDUP_REMOVED lines=24> */
.L_x_3266:
[----:B------:R-:W-:Y:S05]  /*79d0*/  BSYNC.RECONVERGENT B2 ;  /* 0x0000000000027941 */ /* 0x000fea0003800200 */
.L_x_3265:
[----:B------:R-:W-:-:S11]  /*79e0*/  DFMA R2, R8, R22, R2 ;  /* 0x000000160802722b */ /* 0x000fd60000000002 */
.L_x_3246:
[----:B------:R-:W-:Y:S01]  /*79f0*/  DSETP.GT.AND P0, PT, R14, R2, PT ;  /* 0x000000020e00722a */ /* 0x000fe20003f04000 */
[----:B------:R-:W-:Y:S02]  /*7a00*/  IMAD.MOV.U32 R2, RZ, RZ, 0x0 ;  /* 0x00000000ff027424 */ /* 0x000fe400078e00ff */
[----:B------:R-:W-:-:S11]  /*7a10*/  IMAD.MOV.U32 R3, RZ, RZ, -0x40100000 ;  /* 0xbff00000ff037424 */ /* 0x000fd600078e00ff */
[----:B------:R-:W-:Y:S05]  /*7a20*/  @P0 BRA `(.L_x_3267) ;  /* 0x00000434008c0947 */ /* 0x000fea0003800000 */
[----:B------:R-:W-:Y:S01]  /*7a30*/  DSETP.GEU.AND P0, PT, R16, R40, PT ;  /* 0x000000281000722a */ /* 0x000fe20003f0e000 */
[----:B------:R-:W-:Y:S02]  /*7a40*/  IMAD.MOV.U32 R2, RZ, RZ, R16 ;  /* 0x000000ffff027224 */ /* 0x000fe400078e0010 */
[----:B------:R-:W-:-:S11]  /*7a50*/  IMAD.MOV.U32 R3, RZ, RZ, R17 ;  /* 0x000000ffff037224 */ /* 0x000fd600078e0011 */
[----:B------:R-:W-:Y:S05]  /*7a60*/  @!P0 BRA `(.L_x_3268) ;  /* 0xffffff8c00ec8947 */ /* 0x000fea000383ffff */
[----:B------:R-:W-:Y:S02]  /*7a70*/  IMAD.MOV.U32 R2, RZ, RZ, 0x0 ;  /* 0x00000000ff027424 */ /* 0x000fe400078e00ff */
[----:B------:R-:W-:Y:S01]  /*7a80*/  IMAD.MOV.U32 R3, RZ, RZ, -0x40100000 ;  /* 0xbff00000ff037424 */ /* 0x000fe200078e00ff */
[----:B------:R-:W-:Y:S06]  /*7a90*/  BRA `(.L_x_3267) ;  /* 0x0000043400707947 */ /* 0x000fec0003800000 */
.L_x_3224:
[----:B------:R-:W-:Y:S01]  /*7aa0*/  BSSY.RECONVERGENT B2, `(.L_x_3269) ;  /* 0x00002ba000027945 */ /* 0x000fe20003800200 */
.L_x_3324:
        /* <DEDUP_REMOVED lines=11> */
.L_x_3284:
        /* <DEDUP_REMOVED lines=22> */
.L_x_3273:
        /* <DEDUP_REMOVED lines=44> */
.L_x_3275:
[----:B------:R-:W-:Y:S05]  /*7f80*/  BSYNC.RECONVERGENT B1 ;  /* 0x0000000000017941 */ /* 0x000fea0003800200 */
.L_x_3274:
        /* <DEDUP_REMOVED lines=11> */
.L_x_3277:
[----:B------:R-:W-:Y:S05]  /*8040*/  BSYNC.RECONVERGENT B4 ;  /* 0x0000000000047941 */ /* 0x000fea0003800200 */
.L_x_3276:
        /* <DEDUP_REMOVED lines=21> */
.L_x_3278:
        /* <DEDUP_REMOVED lines=28> */
.L_x_3281:
[----:B------:R-:W-:-:S11]  /*8360*/  DADD R10, R14, R16 ;  /* 0x000000000e0a7229 */ /* 0x000fd60000000010 */
.L_x_3280:
[----:B------:R-:W-:Y:S05]  /*8370*/  BSYNC.RECONVERGENT B1 ;  /* 0x0000000000017941 */ /* 0x000fea0003800200 */
.L_x_3279:
        /* <DEDUP_REMOVED lines=24> */
.L_x_3283:
[----:B------:R-:W-:Y:S05]  /*8500*/  BSYNC.RECONVERGENT B4 ;  /* 0x0000000000047941 */ /* 0x000fea0003800200 */
.L_x_3282:
[----:B------:R-:W-:Y:S01]  /*8510*/  ISETP.NE.AND P0, PT, R18, R0, PT ;  /* 0x000000001200720c */ /* 0x000fe20003f05270 */
[----:B------:R-:W-:-:S12]  /*8520*/  DFMA R2, R8, R22, R2 ;  /* 0x000000160802722b */ /* 0x000fd80000000002 */
[----:B------:R-:W-:Y:S05]  /*8530*/  @P0 BRA `(.L_x_3284) ;  /* 0xfffffff400880947 */ /* 0x000fea000383ffff */
[----:B------:R-:W-:Y:S05]  /*8540*/  BSYNC.RECONVERGENT B3 ;  /* 0x0000000000037941 */ /* 0x000fea0003800200 */
.L_x_3272:
[----:B------:R-:W-:-:S07]  /*8550*/  IMAD.MOV.U32 R7, RZ, RZ, R0 ;  /* 0x000000ffff077224 */ /* 0x000fce00078e0000 */
.L_x_3271:
        /* <DEDUP_REMOVED lines=24> */
.L_x_3285:
        /* <DEDUP_REMOVED lines=28> */
.L_x_3288:
[----:B------:R-:W-:-:S11]  /*88a0*/  DADD R10, R14, R16 ;  /* 0x000000000e0a7229 */ /* 0x000fd60000000010 */
.L_x_3287:
[----:B------:R-:W-:Y:S05]  /*88b0*/  BSYNC.RECONVERGENT B1 ;  /* 0x0000000000017941 */ /* 0x000fea0003800200 */
.L_x_3286:
        /* <DEDUP_REMOVED lines=24> */
.L_x_3290:
[----:B------:R-:W-:Y:S05]  /*8a40*/  BSYNC.RECONVERGENT B3 ;  /* 0x0000000000037941 */ /* 0x000fea0003800200 */
.L_x_3289:
[----:B------:R-:W-:-:S11]  /*8a50*/  DFMA R2, R8, R20, R2 ;  /* 0x000000140802722b */ /* 0x000fd60000000002 */
.L_x_3270:
        /* <DEDUP_REMOVED lines=11> */
.L_x_3309:
        /* <DEDUP_REMOVED lines=21> */
.L_x_3294:
        /* <DEDUP_REMOVED lines=30> */
.L_x_3296:
[----:B------:R-:W-:Y:S05]  /*8e40*/  BSYNC.RECONVERGENT B3 ;  /* 0x0000000000037941 */ /* 0x000fea0003800200 */
.L_x_3295:
[----:B------:R-:W-:Y:S02]  /*8e50*/  R2UR UR4, R32 ;  /* 0x00000000200472ca */ /* 0x000fe400000e0000 */
[----:B------:R-:W-:-:S13]  /*8e60*/  R2UR UR5, R33 ;  /* 0x00000000210572ca */ /* 0x000fda00000e0000 */
[----:B------:R0:W5:Y:S01]  /*8e70*/  LD.E.64 R20, desc[UR4][R22.64+0x8] ;  /* 0x0000080416147980 */ /* 0x000162000c101b00 */
[C---:B------:R-:W-:Y:S01]  /*8e80*/  VIADD R18, R37.reuse, 0x1 ;  /* 0x0000000125127836 */ /* 0x040fe20000000000 */
[----:B------:R-:W-:Y:S01]  /*8e90*/  ISETP.NE.AND P0, PT, R37, RZ, PT ;  /* 0x000000ff2500720c */ /* 0x000fe20003f05270 */
[----:B------:R-:W-:Y:S01]  /*8ea0*/  DSETP.NEU.AND P1, PT, R16, 1, PT ;  /* 0x3ff000001000742a */ /* 0x000fe20003f2d000 */
[----:B------:R-:W-:Y:S01]  /*8eb0*/  BSSY.RECONVERGENT B3, `(.L_x_3297) ;  /* 0x0000015000037945 */ /* 0x000fe20003800200 */
[----:B------:R-:W-:Y:S02]  /*8ec0*/  DADD R8, -RZ, |R16| ;  /* 0x00000000ff087229 */ /* 0x000fe40000000510 */
[----:B------:R-:W1:Y:S08]  /*8ed0*/  I2F.F64.U32 R18, R18 ;  /* 0x0000001200127312 */ /* 0x000e700000201800 */
[----:B------:R-:W-:Y:S01]  /*8ee0*/  IMAD.MOV.U32 R12, RZ, RZ, R8 ;  /* 0x000000ffff0c7224 */ /* 0x000fe200078e0008 */
[----:B-1----:R-:W-:Y:S01]  /*8ef0*/  SHF.R.U32.HI R6, RZ, 0x14, R19 ;  /* 0x00000014ff067819 */ /* 0x002fe20000011613 */
[----:B------:R-:W-:-:S03]  /*8f00*/  IMAD.MOV.U32 R8, RZ, RZ, R18 ;  /* 0x000000ffff087224 */ /* 0x000fc600078e0012 */
[----:B------:R-:W-:-:S05]  /*8f10*/  LOP3.LUT R6, R6, 0x7ff, RZ, 0xc0, !PT ;  /* 0x000007ff06067812 */ /* 0x000fca00078ec0ff */
[----:B------:R-:W-:Y:S01]  /*8f20*/  VIADD R7, R6, 0xfffffc0c ;  /* 0xfffffc0c06077836 */ /* 0x000fe20000000000 */
[----:B------:R-:W-:Y:S02]  /*8f30*/  FSEL R6, R10, RZ, P0 ;  /* 0x000000ff0a067208 */ /* 0x000fe40000000000 */
[----:B------:R-:W-:Y:S01]  /*8f40*/  FSEL R10, R11, 1.875, P0 ;  /* 0x3ff000000b0a7808 */ /* 0x000fe20000000000 */
[----:B------:R-:W-:Y:S01]  /*8f50*/  DSETP.NEU.AND P0, PT, R16, RZ, PT ;  /* 0x000000ff1000722a */ /* 0x000fe20003f0d000 */
[CC--:B------:R-:W-:Y:S02]  /*8f60*/  SHF.L.U32 R40, R18.reuse, R7.reuse, RZ ;  /* 0x0000000712287219 */ /* 0x0c0fe400000006ff */
[----:B------:R-:W-:Y:S02]  /*8f70*/  SHF.L.U64.HI R36, R18, R7, R19 ;  /* 0x0000000712247219 */ /* 0x000fe40000010213 */
[----:B------:R-:W-:Y:S02]  /*8f80*/  FSEL R6, R6, RZ, P1 ;  /* 0x000000ff06067208 */ /* 0x000fe40000800000 */
[----:B------:R-:W-:-:S02]  /*8f90*/  FSEL R7, R10, 1.875, P1 ;  /* 0x3ff000000a077808 */ /* 0x000fc40000800000 */
[----:B------:R-:W-:-:S04]  /*8fa0*/  ISETP.NE.U32.AND P2, PT, R40, RZ, PT ;  /* 0x000000ff2800720c */ /* 0x000fc80003f45070 */
[----:B------:R-:W-:Y:S01]  /*8fb0*/  DFMA R34, R34, R6, R14 ;  /* 0x000000062222722b */ /* 0x000fe2000000000e */
[----:B------:R-:W-:Y:S01]  /*8fc0*/  ISETP.NE.AND.EX P2, PT, R36, -0x80000000, PT, P2 ;  /* 0x800000002400780c */ /* 0x000fe20003f45320 */
[----:B------:R-:W-:Y:S01]  /*8fd0*/  IMAD.MOV.U32 R7, RZ, RZ, R19 ;  /* 0x000000ffff077224 */ /* 0x000fe200078e0013 */
[----:B0-----:R-:W-:-:S11]  /*8fe0*/  MOV R6, 0x9000 ;  /* 0x0000900000067802 */ /* 0x001fd60000000f00 */
[----:B-----5:R-:W-:Y:S05]  /*8ff0*/  CALL.REL.NOINC `($_Z11distributordPdS_ii$__internal_accurate_pow) ;  /* 0x00000428009c7944 */ /* 0x020fea0003c00000 */
[----:B------:R-:W-:Y:S05]  /*9000*/  BSYNC.RECONVERGENT B3 ;  /* 0x0000000000037941 */ /* 0x000fea0003800200 */
.L_x_3297:
        /* <DEDUP_REMOVED lines=28> */
.L_x_3300:
[----:B------:R-:W-:-:S11]  /*91d0*/  DADD R10, R18, R16 ;  /* 0x00000000120a7229 */ /* 0x000fd60000000010 */
.L_x_3299:
[----:B------:R-:W-:Y:S05]  /*91e0*/  BSYNC.RECONVERGENT B3 ;  /* 0x0000000000037941 */ /* 0x000fea0003800200 */
.L_x_3298:
        /* <DEDUP_REMOVED lines=8> */
[----:B------:R-:W-:-:S06]  /*9270*/  FSEL R7, R11, 1.875, P0 ;  /* 0x3ff000000b077808 */ /* 0x000fcc0000000000 */
[----:B------:R-:W-:Y:S01]  /*9280*/  IMAD.MOV.U32 R12, RZ, RZ, R8 ;  /* 0x000000ffff0c7224 */ /* 0x000fe200078e0008 */
[----:B-1----:R-:W-:Y:S01]  /*9290*/  SHF.R.U32.HI R6, RZ, 0x14, R19 ;  /* 0x00000014ff067819 */ /* 0x002fe20000011613 */
[----:B------:R-:W-:-:S03]  /*92a0*/  IMAD.MOV.U32 R8, RZ, RZ, R18 ;  /* 0x000000ffff087224 */ /* 0x000fc600078e0012 */
[----:B------:R-:W-:-:S05]  /*92b0*/  LOP3.LUT R6, R6, 0x7ff, RZ, 0xc0, !PT ;  /* 0x000007ff06067812 */ /* 0x000fca00078ec0ff */
[----:B------:R-:W-:Y:S01]  /*92c0*/  VIADD R13, R6, 0xfffffc0c ;  /* 0xfffffc0c060d7836 */ /* 0x000fe20000000000 */
[----:B------:R-:W-:Y:S01]  /*92d0*/  FSEL R6, R10, RZ, P0 ;  /* 0x000000ff0a067208 */ /* 0x000fe20000000000 */
[----:B------:R-:W-:-:S03]  /*92e0*/  DSETP.NEU.AND P0, PT, R16, RZ, PT ;  /* 0x000000ff1000722a */ /* 0x000fc60003f0d000 */
[CC--:B------:R-:W-:Y:S02]  /*92f0*/  SHF.L.U32 R40, R18.reuse, R13.reuse, RZ ;  /* 0x0000000d12287219 */ /* 0x0c0fe400000006ff */
[--C-:B------:R-:W-:Y:S01]  /*9300*/  SHF.L.U64.HI R36, R18, R13, R19.reuse ;  /* 0x0000000d12247219 */ /* 0x100fe20000010213 */
[----:B------:R-:W-:Y:S01]  /*9310*/  DFMA R20, R20, R6, R34 ;  /* 0x000000061414722b */ /* 0x000fe20000000022 */
[----:B------:R-:W-:Y:S01]  /*9320*/  ISETP.NE.U32.AND P2, PT, R40, RZ, PT ;  /* 0x000000ff2800720c */ /* 0x000fe20003f45070 */
[----:B------:R-:W-:Y:S01]  /*9330*/  IMAD.MOV.U32 R7, RZ, RZ, R19 ;  /* 0x000000ffff077224 */ /* 0x000fe200078e0013 */
[----:B------:R-:W-:Y:S02]  /*9340*/  MOV R6, 0x9370 ;  /* 0x0000937000067802 */ /* 0x000fe40000000f00 */
[----:B0-----:R-:W-:-:S13]  /*9350*/  ISETP.NE.AND.EX P2, PT, R36, -0x80000000, PT, P2 ;  /* 0x800000002400780c */ /* 0x001fda0003f45320 */
[----:B-----5:R-:W-:Y:S05]  /*9360*/  CALL.REL.NOINC `($_Z11distributordPdS_ii$__internal_accurate_pow) ;  /* 0x0000042400c07944 */ /* 0x020fea0003c00000 */
[----:B------:R-:W-:Y:S05]  /*9370*/  BSYNC.RECONVERGENT B3 ;  /* 0x0000000000037941 */ /* 0x000fea0003800200 */
.L_x_3301:
        /* <DEDUP_REMOVED lines=28> */
.L_x_3304:
[----:B------:R-:W-:-:S11]  /*9540*/  DADD R10, R18, R16 ;  /* 0x00000000120a7229 */ /* 0x000fd60000000010 */
.L_x_3303:
[----:B------:R-:W-:Y:S05]  /*9550*/  BSYNC.RECONVERGENT B3 ;  /* 0x0000000000037941 */ /* 0x000fea0003800200 */
.L_x_3302:
        /* <DEDUP_REMOVED lines=8> */
[----:B------:R-:W-:-:S06]  /*95e0*/  FSEL R7, R11, 1.875, P0 ;  /* 0x3ff000000b077808 */ /* 0x000fcc0000000000 */
[----:B------:R-:W-:Y:S01]  /*95f0*/  IMAD.MOV.U32 R12, RZ, RZ, R8 ;  /* 0x000000ffff0c7224 */ /* 0x000fe200078e0008 */
[----:B0-----:R-:W-:Y:S01]  /*9600*/  SHF.R.U32.HI R6, RZ, 0x14, R19 ;  /* 0x00000014ff067819 */ /* 0x001fe20000011613 */
        /* <DEDUP_REMOVED lines=11> */
[----:B------:R-:W-:-:S13]  /*96c0*/  ISETP.NE.AND.EX P2, PT, R34, -0x80000000, PT, P2 ;  /* 0x800000002200780c */ /* 0x000fda0003f45320 */
[----:B-----5:R-:W-:Y:S05]  /*96d0*/  CALL.REL.NOINC `($_Z11distributordPdS_ii$__internal_accurate_pow) ;  /* 0x0000042000e47944 */ /* 0x020fea0003c00000 */
[----:B------:R-:W-:Y:S05]  /*96e0*/  BSYNC.RECONVERGENT B3 ;  /* 0x0000000000037941 */ /* 0x000fea0003800200 */
.L_x_3305:
        /* <DEDUP_REMOVED lines=28> */
.L_x_3308:
[----:B------:R-:W-:-:S11]  /*98b0*/  DADD R10, R18, R16 ;  /* 0x00000000120a7229 */ /* 0x000fd60000000010 */
.L_x_3307:
[----:B------:R-:W-:Y:S05]  /*98c0*/  BSYNC.RECONVERGENT B3 ;  /* 0x0000000000037941 */ /* 0x000fea0003800200 */
.L_x_3306:
        /* <DEDUP_REMOVED lines=8> */
.L_x_3293:
[----:B------:R-:W-:-:S07]  /*9950*/  IMAD.MOV.U32 R35, RZ, RZ, R46 ;  /* 0x000000ffff237224 */ /* 0x000fce00078e002e */
.L_x_3292:
        /* <DEDUP_REMOVED lines=23> */
.L_x_3310:
        /* <DEDUP_REMOVED lines=28> */
.L_x_3313:
[----:B------:R-:W-:-:S11]  /*9c90*/  DADD R10, R22, R16 ;  /* 0x00000000160a7229 */ /* 0x000fd60000000010 */
.L_x_3312:
[----:B------:R-:W-:Y:S05]  /*9ca0*/  BSYNC.RECONVERGENT B1 ;  /* 0x0000000000017941 */ /* 0x000fea0003800200 */
.L_x_3311:
        /* <DEDUP_REMOVED lines=30> */
.L_x_3314:
        /* <DEDUP_REMOVED lines=28> */
.L_x_3317:
[----:B------:R-:W-:-:S11]  /*a050*/  DADD R10, R22, R16 ;  /* 0x00000000160a7229 */ /* 0x000fd60000000010 */
.L_x_3316:
[----:B------:R-:W-:Y:S05]  /*a060*/  BSYNC.RECONVERGENT B1 ;  /* 0x0000000000017941 */ /* 0x000fea0003800200 */
.L_x_3315:
        /* <DEDUP_REMOVED lines=27> */
.L_x_3318:
        /* <DEDUP_REMOVED lines=28> */
.L_x_3321:
[----:B------:R-:W-:-:S11]  /*a3e0*/  DADD R10, R20, R16 ;  /* 0x00000000140a7229 */ /* 0x000fd60000000010 */
.L_x_3320:
[----:B------:R-:W-:Y:S05]  /*a3f0*/  BSYNC.RECONVERGENT B1 ;  /* 0x0000000000017941 */ /* 0x000fea0003800200 */
.L_x_3319:
[----:B------:R-:W-:-:S06]  /*a400*/  DSETP.NEU.AND P0, PT, R16, 1, PT ;  /* 0x3ff000001000742a */ /* 0x000fcc0003f0d000 */
[----:B------:R-:W-:Y:S02]  /*a410*/  FSEL R6, R10, RZ, P0 ;  /* 0x000000ff0a067208 */ /* 0x000fe40000000000 */
[----:B------:R-:W-:-:S06]  /*a420*/  FSEL R7, R11, 1.875, P0 ;  /* 0x3ff000000b077808 */ /* 0x000fcc0000000000 */
[----:B------:R-:W-:-:S11]  /*a430*/  DFMA R14, R18, R6, R14 ;  /* 0x00000006120e722b */ /* 0x000fd6000000000e */
.L_x_3291:
        /* <DEDUP_REMOVED lines=23> */
.L_x_3323:
[----:B------:R-:W-:Y:S05]  /*a5b0*/  BSYNC.RECONVERGENT B3 ;  /* 0x0000000000037941 */ /* 0x000fea0003800200 */
.L_x_3322:
        /* <DEDUP_REMOVED lines=9> */
.L_x_3269:
[----:B------:R-:W-:Y:S01]  /*a650*/  DADD R110, R16, R16 ;  /* 0x00000000106e7229 */ /* 0x000fe20000000010 */
[----:B------:R-:W-:Y:S02]  /*a660*/  IMAD.MOV.U32 R2, RZ, RZ, 0x0 ;  /* 0x00000000ff027424 */ /* 0x000fe400078e00ff */
[----:B------:R-:W-:-:S05]  /*a670*/  IMAD.MOV.U32 R3, RZ, RZ, -0x40100000 ;  /* 0xbff00000ff037424 */ /* 0x000fca00078e00ff */
        /* <DEDUP_REMOVED lines=17> */
[----:B------:R-:W-:Y:S05]  /*a790*/  CALL.REL.NOINC `($_Z11distributordPdS_ii$__internal_accurate_pow) ;  /* 0x0000041000b47944 */ /* 0x000fea0003c00000 */
[----:B------:R-:W-:Y:S05]  /*a7a0*/  BSYNC.RECONVERGENT B1 ;  /* 0x0000000000017941 */ /* 0x000fea0003800200 */
.L_x_3327:
        /* <DEDUP_REMOVED lines=8> */
[----:B------:R-:W-:Y:S05]  /*a830*/  CALL.REL.NOINC `($_Z11distributordPdS_ii$__internal_accurate_pow) ;  /* 0x00000410008c7944 */ /* 0x000fea0003c00000 */
[----:B------:R-:W-:Y:S05]  /*a840*/  BSYNC.RECONVERGENT B1 ;  /* 0x0000000000017941 */ /* 0x000fea0003800200 */
.L_x_3328:
[----:B------:R-:W-:Y:S02]  /*a850*/  CS2R R64, SRZ ;  /* 0x0000000000407805 */ /* 0x000fe4000001ff00 */
[----:B------:R-:W-:Y:S01]  /*a860*/  CS2R R50, SRZ ;  /* 0x0000000000327805 */ /* 0x000fe2000001ff00 */
[----:B------:R-:W-:Y:S02]  /*a870*/  IMAD.MOV.U32 R40, RZ, RZ, R10 ;  /* 0x000000ffff287224 */ /* 0x000fe400078e000a */
[----:B------:R-:W-:-:S07]  /*a880*/  IMAD.MOV.U32 R41, RZ, RZ, R11 ;  /* 0x000000ffff297224 */ /* 0x000fce00078e000b */
.L_x_4703:
        /* <DEDUP_REMOVED lines=13> */
[----:B------:R-:W-:-:S05]  /*a960*/  IMAD.U32 R6, RZ, RZ, UR6 ;  /* 0x00000006ff067e24 */ /* 0x000fca000f8e00ff */
[----:B------:R-:W-:Y:S01]  /*a970*/  @P2 LOP3.LUT R17, R6, 0x80000, RZ, 0xfc, !PT ;  /* 0x0008000006112812 */ /* 0x000fe200078efcff */
[----:B------:R-:W-:Y:S06]  /*a980*/  @P0 BRA `(.L_x_3330) ;  /* 0x0000000c00fc0947 */ /* 0x000fec0003800000 */
        /* <DEDUP_REMOVED lines=12> */
.L_x_3345:
        /* <DEDUP_REMOVED lines=22> */
.L_x_3334:
        /* <DEDUP_REMOVED lines=44> */
.L_x_3336:
[----:B------:R-:W-:Y:S05]  /*ae70*/  BSYNC.RECONVERGENT B1 ;  /* 0x0000000000017941 */ /* 0x000fea0003800200 */
.L_x_3335:
        /* <DEDUP_REMOVED lines=11> */
.L_x_3338:
[----:B------:R-:W-:Y:S05]  /*af30*/  BSYNC.RECONVERGENT B5 ;  /* 0x0000000000057941 */ /* 0x000fea0003800200 */
.L_x_3337:
        /* <DEDUP_REMOVED lines=21> */
.L_x_3339:
[----:B------:R-:W-:Y:S01]  /*b090*/  DADD R6, R18, R20 ;  /* 0x0000000012067229 */ /* 0x000fe20000000014 */
[----:B------:R-:W-:Y:S01]  /*b0a0*/  @!P0 ISETP.NE.U32.AND P1, PT, R23, RZ, PT ;  /* 0x000000ff1700820c */ /* 0x000fe20003f25070 */
[----:B------:R-:W-:Y:S01]  /*b0b0*/  DADD R8, -RZ, -R10 ;  /* 0x00000000ff087229 */ /* 0x000fe2000000090a */
[----:B------:R-:W-:Y:S01]  /*b0c0*/  ISETP.GE.OR P3, PT, R21, RZ, P0 ;  /* 0x000000ff1500720c */ /* 0x000fe20000766670 */
[----:B------:R-:W-:Y:S01]  /*b0d0*/  BSSY.RECONVERGENT B1, `(.L_x_3340) ;  /* 0x0000019000017945 */ /* 0x000fe20003800200 */
[----:B------:R-:W-:Y:S02]  /*b0e0*/  @!P0 ISETP.NE.AND.EX P1, PT, R44, -0x80000000, PT, P1 ;  /* 0x800000002c00880c */ /* 0x000fe40003f25310 */
[C---:B------:R-:W-:Y:S02]  /*b0f0*/  ISETP.LT.AND P2, PT, R19.reuse, RZ, !P2 ;  /* 0x000000ff1300720c */ /* 0x040fe40005741270 */
[----:B------:R-:W-:Y:S02]  /*b100*/  @!P0 SEL R12, R19, RZ, !P1 ;  /* 0x000000ff130c8207 */ /* 0x000fe40004800000 */
[----:B------:R-:W-:-:S02]  /*b110*/  LOP3.LUT R6, R7, 0x7ff00000, RZ, 0xc0, !PT ;  /* 0x7ff0000007067812 */ /* 0x000fc400078ec0ff */
[----:B------:R-:W-:Y:S02]  /*b120*/  FSEL R7, R9, R11, P2 ;  /* 0x0000000b09077208 */ /* 0x000fe40001000000 */
[----:B------:R-:W-:Y:S02]  /*b130*/  ISETP.NE.AND P1, PT, R6, 0x7ff00000, PT ;  /* 0x7ff000000600780c */ /* 0x000fe40003f25270 */
[----:B------:R-:W-:Y:S02]  /*b140*/  @!P3 LOP3.LUT R12, R12, 0x7ff00000, RZ, 0xfc, !PT ;  /* 0x7ff000000c0cb812 */ /* 0x000fe400078efcff */
[----:B------:R-:W-:Y:S01]  /*b150*/  FSEL R6, R8, R10, P2 ;  /* 0x0000000a08067208 */ /* 0x000fe20001000000 */
[----:B------:R-:W-:Y:S02]  /*b160*/  @!P0 IMAD.MOV.U32 R6, RZ, RZ, RZ ;  /* 0x000000ffff068224 */ /* 0x000fe400078e00ff */
[----:B------:R-:W-:-:S06]  /*b170*/  @!P0 IMAD.MOV.U32 R7, RZ, RZ, R12 ;  /* 0x000000ffff078224 */ /* 0x000fcc00078e000c */
[----:B------:R-:W-:Y:S05]  /*b180*/  @P1 BRA `(.L_x_3341) ;  /* 0x0000000000341947 */ /* 0x000fea0003800000 */
[----:B------:R-:W-:-:S14]  /*b190*/  DSETP.NAN.AND P0, PT, R18, R18, PT ;  /* 0x000000121200722a */ /* 0x000fdc0003f08000 */
[----:B------:R-:W-:Y:S05]  /*b1a0*/  @P0 BRA `(.L_x_3342) ;  /* 0x0000000000280947 */ /* 0x000fea0003800000 */
[----:B------:R-:W-:-:S14]  /*b1b0*/  DSETP.NEU.AND P0, PT, |R18|, +INF , PT ;  /* 0x7ff000001200742a */ /* 0x000fdc0003f0d200 */
[----:B------:R-:W-:Y:S05]  /*b1c0*/  @P0 BRA `(.L_x_3341) ;  /* 0x0000000000240947 */ /* 0x000fea0003800000 */
[C---:B------:R-:W-:Y:S02]  /*b1d0*/  ISETP.GE.AND P0, PT, R21.reuse, RZ, PT ;  /* 0x000000ff1500720c */ /* 0x040fe40003f06270 */
[----:B------:R-:W-:Y:S02]  /*b1e0*/  LOP3.LUT R6, R21, 0x7fffffff, RZ, 0xc0, !PT ;  /* 0x7fffffff15067812 */ /* 0x000fe400078ec0ff */
[----:B------:R-:W-:Y:S02]  /*b1f0*/  SEL R7, RZ, 0x7ff00000, !P0 ;  /* 0x7ff00000ff077807 */ /* 0x000fe40004000000 */
[----:B------:R-:W-:-:S03]  /*b200*/  ISETP.NE.AND P0, PT, R6, 0x3fe00000, PT ;  /* 0x3fe000000600780c */ /* 0x000fc60003f05270 */
[----:B------:R-:W-:-:S05]  /*b210*/  VIADD R6, R7, 0x80000000 ;  /* 0x8000000007067836 */ /* 0x000fca0000000000 */
[----:B------:R-:W-:Y:S01]  /*b220*/  @P2 SEL R7, R6, R7, P0 ;  /* 0x0000000706072207 */ /* 0x000fe20000000000 */
[----:B------:R-:W-:Y:S01]  /*b230*/  IMAD.MOV.U32 R6, RZ, RZ, RZ ;  /* 0x000000ffff067224 */ /* 0x000fe200078e00ff */
[----:B------:R-:W-:Y:S06]  /*b240*/  BRA `(.L_x_3341) ;  /* 0x0000000000047947 */ /* 0x000fec0003800000 */
.L_x_3342:
[----:B------:R-:W-:-:S11]  /*b250*/  DADD R6, R18, R20 ;  /* 0x0000000012067229 */ /* 0x000fd60000000014 */
.L_x_3341:
[----:B------:R-:W-:Y:S05]  /*b260*/  BSYNC.RECONVERGENT B1 ;  /* 0x0000000000017941 */ /* 0x000fea0003800200 */
.L_x_3340:
        /* <DEDUP_REMOVED lines=24> */
.L_x_3344:
[----:B------:R-:W-:Y:S05]  /*b3f0*/  BSYNC.RECONVERGENT B5 ;  /* 0x0000000000057941 */ /* 0x000fea0003800200 */
.L_x_3343:
[----:B------:R-:W-:Y:S01]  /*b400*/  ISETP.NE.AND P0, PT, R22, R0, PT ;  /* 0x000000001600720c */ /* 0x000fe20003f05270 */
[----:B------:R-:W-:-:S12]  /*b410*/  DFMA R2, R8, R44, R2 ;  /* 0x0000002c0802722b */ /* 0x000fd80000000002 */
[----:B------:R-:W-:Y:S05]  /*b420*/  @P0 BRA `(.L_x_3345) ;  /* 0xfffffff400880947 */ /* 0x000fea000383ffff */
[----:B------:R-:W-:Y:S05]  /*b430*/  BSYNC.RECONVERGENT B4 ;  /* 0x0000000000047941 */ /* 0x000fea0003800200 */
.L_x_3333:
[----:B------:R-:W-:-:S07]  /*b440*/  IMAD.MOV.U32 R7, RZ, RZ, R0 ;  /* 0x000000ffff077224 */ /* 0x000fce00078e0000 */
.L_x_3332:
        /* <DEDUP_REMOVED lines=24> */
.L_x_3346:
        /* <DEDUP_REMOVED lines=28> */
.L_x_3349:
[----:B------:R-:W-:-:S11]  /*b790*/  DADD R6, R18, R20 ;  /* 0x0000000012067229 */ /* 0x000fd60000000014 */
.L_x_3348:
[----:B------:R-:W-:Y:S05]  /*b7a0*/  BSYNC.RECONVERGENT B1 ;  /* 0x0000000000017941 */ /* 0x000fea0003800200 */
.L_x_3347:
        /* <DEDUP_REMOVED lines=24> */
.L_x_3351:
[----:B------:R-:W-:Y:S05]  /*b930*/  BSYNC.RECONVERGENT B4 ;  /* 0x0000000000047941 */ /* 0x000fea0003800200 */
.L_x_3350:
[----:B------:R-:W-:-:S11]  /*b940*/  DFMA R2, R8, R18, R2 ;  /* 0x000000120802722b */ /* 0x000fd60000000002 */
.L_x_3331:
[----:B------:R-:W0:Y:S02]  /*b950*/  LDC.64 R18, c[0x0][0x380] ;  /* 0x0000e000ff127b82 */ /* 0x000e240000000a00 */
[----:B0-----:R-:W-:Y:S01]  /*b960*/  DFMA R18, R18, 0.5, -R2 ;  /* 0x3fe000001212782b */ /* 0x001fe20000000802 */
[----:B------:R-:W-:Y:S10]  /*b970*/  BRA `(.L_x_3352) ;  /* 0x0000001000147947 */ /* 0x000ff40003800000 */
.L_x_3330:
        /* <DEDUP_REMOVED lines=9> */
[----:B------:R-:W-:Y:S01]  /*ba10*/  ULOP3.LUT UR4, UR4, 0x7ffffffe, URZ, 0xc0, !UPT ;  /* 0x7ffffffe04047892 */ /* 0x000fe2000f8ec0ff */
[----:B------:R-:W-:Y:S01]  /*ba20*/  IADD3 R18, P0, PT, R4, 0x8, RZ ;  /* 0x0000000804127810 */ /* 0x000fe20007f1e0ff */
[----:B------:R-:W-:Y:S01]  /*ba30*/  BSSY.RECONVERGENT B4, `(.L_x_3355) ;  /* 0x00000a6000047945 */ /* 0x000fe20003800200 */
[----:B------:R-:W-:Y:S01]  /*ba40*/  IMAD.MOV.U32 R22, RZ, RZ, 0x1 ;  /* 0x00000001ff167424 */ /* 0x000fe200078e00ff */
[----:B------:R-:W-:Y:S02]  /*ba50*/  CS2R R20, SRZ ;  /* 0x0000000000147805 */ /* 0x000fe4000001ff00 */
[----:B------:R-:W-:Y:S02]  /*ba60*/  IMAD.U32 R0, RZ, RZ, UR4 ;  /* 0x00000004ff007e24 */ /* 0x000fe4000f8e00ff */
[----:B------:R-:W-:Y:S02]  /*ba70*/  IMAD.X R19, RZ, RZ, R5, P0 ;  /* 0x000000ffff137224 */ /* 0x000fe400000e0605 */
[----:B------:R-:W-:-:S07]  /*ba80*/  IMAD.MOV R23, RZ, RZ, -R0 ;  /* 0x000000ffff177224 */ /* 0x000fce00078e0a00 */
.L_x_3367:
        /* <DEDUP_REMOVED lines=21> */
.L_x_3356:
[----:B------:R-:W0:Y:S01]  /*bbe0*/  MUFU.RCP64H R7, R37 ;  /* 0x0000002500077308 */ /* 0x000e220000001800 */
[----:B------:R-:W-:Y:S01]  /*bbf0*/  IMAD.MOV.U32 R6, RZ, RZ, 0x1 ;  /* 0x00000001ff067424 */ /* 0x000fe200078e00ff */
[C---:B------:R-:W-:Y:S01]  /*bc00*/  DSETP.NEU.AND P3, PT, R2.reuse, RZ, PT ;  /* 0x000000ff0200722a */ /* 0x040fe20003f6d000 */
[----:B------:R-:W-:Y:S01]  /*bc10*/  ISETP.LT.AND P0, PT, R3, RZ, !P0 ;  /* 0x000000ff0300720c */ /* 0x000fe20004701270 */
[----:B------:R-:W-:Y:S01]  /*bc20*/  DADD R26, -RZ, -R10 ;  /* 0x00000000ff1a7229 */ /* 0x000fe2000000090a */
[----:B------:R-:W-:Y:S01]  /*bc30*/  BSSY.RECONVERGENT B1, `(.L_x_3357) ;  /* 0x0000026000017945 */ /* 0x000fe20003800200 */
[----:B------:R-:W-:Y:S02]  /*bc40*/  DSETP.NEU.AND P5, PT, R2, 1, PT ;  /* 0x3ff000000200742a */ /* 0x000fe40003fad000 */
[----:B------:R-:W-:-:S06]  /*bc50*/  ISETP.GE.OR P4, PT, R37, RZ, P3 ;  /* 0x000000ff2500720c */ /* 0x000fcc0001f86670 */
[----:B------:R-:W-:Y:S02]  /*bc60*/  FSEL R10, R26, R10, P0 ;  /* 0x0000000a1a0a7208 */ /* 0x000fe40000000000 */
[----:B------:R-:W-:Y:S01]  /*bc70*/  @!P3 ISETP.NE.U32.AND P1, PT, R46, RZ, PT ;  /* 0x000000ff2e00b20c */ /* 0x000fe20003f25070 */
[----:B0-----:R-:W-:Y:S01]  /*bc80*/  DFMA R8, -R36, R6, 1 ;  /* 0x3ff000002408742b */ /* 0x001fe20000000106 */
[----:B------:R-:W-:Y:S01]  /*bc90*/  FSEL R11, R27, R11, P0 ;  /* 0x0000000b1b0b7208 */ /* 0x000fe20000000000 */
[----:B------:R-:W-:Y:S01]  /*bca0*/  @!P3 IMAD.MOV.U32 R10, RZ, RZ, RZ ;  /* 0x000000ffff0ab224 */ /* 0x000fe200078e00ff */
[----:B------:R-:W-:-:S05]  /*bcb0*/  @!P3 ISETP.NE.AND.EX P1, PT, R47, -0x80000000, PT, P1 ;  /* 0x800000002f00b80c */ /* 0x000fca0003f25310 */
        /* <DEDUP_REMOVED lines=29> */
.L_x_3358:
[----:B------:R-:W-:Y:S05]  /*be90*/  BSYNC.RECONVERGENT B1 ;  /* 0x0000000000017941 */ /* 0x000fea0003800200 */
.L_x_3357:
        /* <DEDUP_REMOVED lines=13> */
.L_x_3360:
[----:B------:R-:W-:Y:S05]  /*bf70*/  BSYNC.RECONVERGENT B5 ;  /* 0x0000000000057941 */ /* 0x000fea0003800200 */
.L_x_3359:
        /* <DEDUP_REMOVED lines=21> */
.L_x_3361:
        /* <DEDUP_REMOVED lines=28> */
.L_x_3364:
[----:B------:R-:W-:-:S11]  /*c290*/  DADD R6, R2, R36 ;  /* 0x0000000002067229 */ /* 0x000fd60000000024 */
.L_x_3363:
[----:B------:R-:W-:Y:S05]  /*c2a0*/  BSYNC.RECONVERGENT B1 ;  /* 0x0000000000017941 */ /* 0x000fea0003800200 */
.L_x_3362:
        /* <DEDUP_REMOVED lines=24> */
.L_x_3366:
[----:B------:R-:W-:Y:S05]  /*c430*/  BSYNC.RECONVERGENT B5 ;  /* 0x0000000000057941 */ /* 0x000fea0003800200 */
.L_x_3365:
[----:B------:R-:W-:Y:S01]  /*c440*/  IADD3 R18, P0, PT, R18, 0x10, RZ ;  /* 0x0000001012127810 */ /* 0x000fe20007f1e0ff */
[----:B------:R-:W-:Y:S01]  /*c450*/  DFMA R20, R8, R46, R20 ;  /* 0x0000002e0814722b */ /* 0x000fe20000000014 */
[----:B------:R-:W-:-:S03]  /*c460*/  VIADD R22, R22, 0x2 ;  /* 0x0000000216167836 */ /* 0x000fc60000000000 */
[----:B------:R-:W-:Y:S01]  /*c470*/  IMAD.X R19, RZ, RZ, R19, P0 ;  /* 0x000000ffff137224 */ /* 0x000fe200000e0613 */
[----:B------:R-:W-:Y:S07]  /*c480*/  @P2 BRA `(.L_x_3367) ;  /* 0xfffffff400802947 */ /* 0x000fee000383ffff */
[----:B------:R-:W-:Y:S05]  /*c490*/  BSYNC.RECONVERGENT B4 ;  /* 0x0000000000047941 */ /* 0x000fea0003800200 */
.L_x_3355:
[----:B------:R-:W-:-:S07]  /*c4a0*/  IMAD.MOV.U32 R7, RZ, RZ, R0 ;  /* 0x000000ffff077224 */ /* 0x000fce00078e0000 */
.L_x_3354:
        /* <DEDUP_REMOVED lines=24> */
.L_x_3368:
        /* <DEDUP_REMOVED lines=28> */
.L_x_3371:
[----:B------:R-:W-:-:S11]  /*c7f0*/  DADD R6, R2, R18 ;  /* 0x0000000002067229 */ /* 0x000fd60000000012 */
.L_x_3370:
[----:B------:R-:W-:Y:S05]  /*c800*/  BSYNC.RECONVERGENT B1 ;  /* 0x0000000000017941 */ /* 0x000fea0003800200 */
.L_x_3369:
        /* <DEDUP_REMOVED lines=24> */
.L_x_3373:
[----:B------:R-:W-:Y:S05]  /*c990*/  BSYNC.RECONVERGENT B4 ;  /* 0x0000000000047941 */ /* 0x000fea0003800200 */
.L_x_3372:
[----:B------:R-:W-:-:S11]  /*c9a0*/  DFMA R20, R8, R2, R20 ;  /* 0x000000020814722b */ /* 0x000fd60000000014 */
.L_x_3353:
[----:B------:R-:W0:Y:S02]  /*c9b0*/  LDC.64 R18, c[0x0][0x380] ;  /* 0x0000e000ff127b82 */ /* 0x000e240000000a00 */
[----:B0-----:R-:W-:-:S11]  /*c9c0*/  DFMA R18, R18, 0.5, R20 ;  /* 0x3fe000001212782b */ /* 0x001fd60000000014 */
.L_x_3352:
[----:B------:R-:W-:Y:S05]  /*c9d0*/  BSYNC.RECONVERGENT B3 ;  /* 0x0000000000037941 */ /* 0x000fea0003800200 */
.L_x_3329:
        /* <DEDUP_REMOVED lines=23> */
[----:B------:R-:W-:Y:S05]  /*cb50*/  CALL.REL.NOINC `($__internal_3_$__cuda_sm20_div_rn_f64_full) ;  /* 0x000003e4008c7944 */ /* 0x000fea0003c00000 */
[----:B------:R-:W-:Y:S02]  /*cb60*/  IMAD.MOV.U32 R2, RZ, RZ, R8 ;  /* 0x000000ffff027224 */ /* 0x000fe400078e0008 */
[----:B------:R-:W-:-:S07]  /*cb70*/  IMAD.MOV.U32 R3, RZ, RZ, R9 ;  /* 0x000000ffff037224 */ /* 0x000fce00078e0009 */
.L_x_3375:
[----:B------:R-:W-:Y:S05]  /*cb80*/  BSYNC.RECONVERGENT B3 ;  /* 0x0000000000037941 */ /* 0x000fea0003800200 */
.L_x_3374:
[----:B------:R-:W-:Y:S01]  /*cb90*/  DADD R12, -RZ, |R2| ;  /* 0x00000000ff0c7229 */ /* 0x000fe20000000502 */
[----:B------:R-:W-:Y:S01]  /*cba0*/  BSSY.RECONVERGENT B1, `(.L_x_3376) ;  /* 0x0000006000017945 */ /* 0x000fe20003800200 */
[----:B------:R-:W-:Y:S01]  /*cbb0*/  IMAD.MOV.U32 R8, RZ, RZ, RZ ;  /* 0x000000ffff087224 */ /* 0x000fe200078e00ff */
[----:B------:R-:W-:Y:S01]  /*cbc0*/  MOV R6, 0xcc00 ;  /* 0x0000cc0000067802 */ /* 0x000fe20000000f00 */
[----:B------:R-:W-:-:S06]  /*cbd0*/  IMAD.MOV.U32 R7, RZ, RZ, 0x40000000 ;  /* 0x40000000ff077424 */ /* 0x000fcc00078e00ff */
[----:B------:R-:W-:-:S07]  /*cbe0*/  IMAD.MOV.U32 R9, RZ, RZ, R13 ;  /* 0x000000ffff097224 */ /* 0x000fce00078e000d */
[----:B------:R-:W-:Y:S05]  /*cbf0*/  CALL.REL.NOINC `($_Z11distributordPdS_ii$__internal_accurate_pow) ;  /* 0x000003ec009c7944 */ /* 0x000fea0003c00000 */
[----:B------:R-:W-:Y:S05]  /*cc00*/  BSYNC.RECONVERGENT B1 ;  /* 0x0000000000017941 */ /* 0x000fea0003800200 */
.L_x_3376:
        /* <DEDUP_REMOVED lines=18> */
.L_x_3378:
[----:B------:R-:W-:Y:S05]  /*cd30*/  BSYNC.RECONVERGENT B1 ;  /* 0x0000000000017941 */ /* 0x000fea0003800200 */
.L_x_3377:
        /* <DEDUP_REMOVED lines=27> */
[----:B------:R-:W-:Y:S05]  /*cef0*/  CALL.REL.NOINC `($__internal_4_$__cuda_sm20_dsqrt_rn_f64_mediumpath_v1) ;  /* 0x000003e800387944 */ /* 0x000fea0003c00000 */
.L_x_3380:
[----:B------:R-:W-:Y:S05]  /*cf00*/  BSYNC.RECONVERGENT B3 ;  /* 0x0000000000037941 */ /* 0x000fea0003800200 */
.L_x_3379:
[----:B------:R-:W-:Y:S01]  /*cf10*/  DMUL R8, R8, 1.5 ;  /* 0x3ff8000008087828 */ /* 0x000fe20000000000 */
[----:B------:R-:W-:Y:S01]  /*cf20*/  BSSY.RECONVERGENT B1, `(.L_x_3381) ;  /* 0x0000009000017945 */ /* 0x000fe20003800200 */
[----:B------:R-:W-:Y:S01]  /*cf30*/  IMAD.MOV.U32 R7, RZ, RZ, 0x40100000 ;  /* 0x40100000ff077424 */ /* 0x000fe200078e00ff */
[----:B------:R-:W-:-:S07]  /*cf40*/  MOV R6, 0xcfb0 ;  /* 0x0000cfb000067802 */ /* 0x000fce0000000f00 */
[----:B------:R-:W-:Y:S01]  /*cf50*/  FSEL R20, R8, -117139152, P1 ;  /* 0xccdf6cda08147808 */ /* 0x000fe20000800000 */
[----:B------:R-:W-:Y:S01]  /*cf60*/  IMAD.MOV.U32 R8, RZ, RZ, RZ ;  /* 0x000000ffff087224 */ /* 0x000fe200078e00ff */
[----:B------:R-:W-:-:S06]  /*cf70*/  FSEL R21, R9, 2.0151648521423339844, P1 ;  /* 0x4000f87609157808 */ /* 0x000fcc0000800000 */
[----:B------:R-:W-:-:S10]  /*cf80*/  DADD R12, -RZ, |R20| ;  /* 0x00000000ff0c7229 */ /* 0x000fd40000000514 */
[----:B------:R-:W-:-:S07]  /*cf90*/  IMAD.MOV.U32 R9, RZ, RZ, R13 ;  /* 0x000000ffff097224 */ /* 0x000fce00078e000d */
[----:B------:R-:W-:Y:S05]  /*cfa0*/  CALL.REL.NOINC `($_Z11distributordPdS_ii$__internal_accurate_pow) ;  /* 0x000003e800b07944 */ /* 0x000fea0003c00000 */
[----:B------:R-:W-:Y:S05]  /*cfb0*/  BSYNC.RECONVERGENT B1 ;  /* 0x0000000000017941 */ /* 0x000fea0003800200 */
.L_x_3381:
        /* <DEDUP_REMOVED lines=15> */
.L_x_3383:
[----:B------:R-:W-:Y:S05]  /*d0b0*/  BSYNC.RECONVERGENT B1 ;  /* 0x0000000000017941 */ /* 0x000fea0003800200 */
.L_x_3382:
[----:B------:R-:W-:Y:S01]  /*d0c0*/  FSEL R7, R7, 1.875, P2 ;  /* 0x3ff0000007077808 */ /* 0x000fe20001000000 */
[----:B------:R-:W-:Y:S01]  /*d0d0*/  IMAD.MOV.U32 R8, RZ, RZ, 0x1 ;  /* 0x00000001ff087424 */ /* 0x000fe200078e00ff */
[----:B------:R-:W-:Y:S01]  /*d0e0*/  FSEL R6, R6, RZ, P2 ;  /* 0x000000ff06067208 */ /* 0x000fe20001000000 */
[----:B------:R-:W-:Y:S01]  /*d0f0*/  BSSY.RECONVERGENT B3, `(.L_x_3384) ;  /* 0x0000013000037945 */ /* 0x000fe20003800200 */
[----:B------:R-:W0:Y:S01]  /*d100*/  MUFU.RCP64H R9, R7 ;  /* 0x0000000700097308 */ /* 0x000e220000001800 */
[----:B------:R-:W-:-:S03]  /*d110*/  FSETP.GEU.AND P1, PT, |R15|, 6.5827683646048100446e-37, PT ;  /* 0x036000000f00780b */ /* 0x000fc60003f2e200 */
        /* <DEDUP_REMOVED lines=14> */
[----:B------:R-:W-:-:S07]  /*d200*/  IMAD.MOV.U32 R9, RZ, RZ, R15 ;  /* 0x000000ffff097224 */ /* 0x000fce00078e000f */
[----:B------:R-:W-:Y:S05]  /*d210*/  CALL.REL.NOINC `($__internal_3_$__cuda_sm20_div_rn_f64_full) ;  /* 0x000003dc00dc7944 */ /* 0x000fea0003c00000 */
.L_x_3385:
[----:B------:R-:W-:Y:S05]  /*d220*/  BSYNC.RECONVERGENT B3 ;  /* 0x0000000000037941 */ /* 0x000fea0003800200 */
.L_x_3384:
[----:B------:R-:W-:Y:S01]  /*d230*/  DADD R12, -RZ, |R18| ;  /* 0x00000000ff0c7229 */ /* 0x000fe20000000512 */
[----:B------:R-:W-:Y:S01]  /*d240*/  BSSY.RECONVERGENT B1, `(.L_x_3386) ;  /* 0x0000007000017945 */ /* 0x000fe20003800200 */
[----:B------:R-:W-:Y:S01]  /*d250*/  DMUL R36, R8, 4 ;  /* 0x4010000008247828 */ /* 0x000fe20000000000 */
[----:B------:R-:W-:Y:S01]  /*d260*/  IMAD.MOV.U32 R7, RZ, RZ, 0x40000000 ;  /* 0x40000000ff077424 */ /* 0x000fe200078e00ff */
[----:B------:R-:W-:Y:S01]  /*d270*/  MOV R6, 0xd2b0 ;  /* 0x0000d2b000067802 */ /* 0x000fe20000000f00 */
[----:B------:R-:W-:-:S05]  /*d280*/  IMAD.MOV.U32 R8, RZ, RZ, RZ ;  /* 0x000000ffff087224 */ /* 0x000fca00078e00ff */
[----:B------:R-:W-:-:S07]  /*d290*/  IMAD.MOV.U32 R9, RZ, RZ, R13 ;  /* 0x000000ffff097224 */ /* 0x000fce00078e000d */
[----:B------:R-:W-:Y:S05]  /*d2a0*/  CALL.REL.NOINC `($_Z11distributordPdS_ii$__internal_accurate_pow) ;  /* 0x000003e400f07944 */ /* 0x000fea0003c00000 */
[----:B------:R-:W-:Y:S05]  /*d2b0*/  BSYNC.RECONVERGENT B1 ;  /* 0x0000000000017941 */ /* 0x000fea0003800200 */
.L_x_3386:
        /* <DEDUP_REMOVED lines=17> */
.L_x_3388:
[----:B------:R-:W-:Y:S05]  /*d3d0*/  BSYNC.RECONVERGENT B1 ;  /* 0x0000000000017941 */ /* 0x000fea0003800200 */
.L_x_3387:
[----:B------:R-:W-:Y:S01]  /*d3e0*/  BSSY.RECONVERGENT B1, `(.L_x_3389) ;  /* 0x0000007000017945 */ /* 0x000fe20003800200 */
[----:B------:R-:W-:Y:S01]  /*d3f0*/  FSEL R20, R6, RZ, P2 ;  /* 0x000000ff06147208 */ /* 0x000fe20001000000 */
[----:B------:R-:W-:Y:S01]  /*d400*/  IMAD.MOV.U32 R8, RZ, RZ, RZ ;  /* 0x000000ffff087224 */ /* 0x000fe200078e00ff */
[----:B------:R-:W-:Y:S01]  /*d410*/  FSEL R21, R7, 1.875, P2 ;  /* 0x3ff0000007157808 */ /* 0x000fe20001000000 */
[----:B------:R-:W-:Y:S01]  /*d420*/  IMAD.MOV.U32 R7, RZ, RZ, 0x40000000 ;  /* 0x40000000ff077424 */ /* 0x000fe200078e00ff */
[----:B------:R-:W-:-:S07]  /*d430*/  MOV R6, 0xd450 ;  /* 0x0000d45000067802 */ /* 0x000fce0000000f00 */
[----:B------:R-:W-:Y:S05]  /*d440*/  CALL.REL.NOINC `($_Z11distributordPdS_ii$__internal_accurate_pow) ;  /* 0x000003e400887944 */ /* 0x000fea0003c00000 */
[----:B------:R-:W-:Y:S05]  /*d450*/  BSYNC.RECONVERGENT B1 ;  /* 0x0000000000017941 */ /* 0x000fea0003800200 */
.L_x_3389:
[C---:B------:R-:W-:Y:S01]  /*d460*/  DADD R6, R48.reuse, 2 ;  /* 0x4000000030067429 */ /* 0x040fe20000000000 */
[----:B------:R-:W-:Y:S01]  /*d470*/  BSSY.RECONVERGENT B1, `(.L_x_3390) ;  /* 0x0000014000017945 */ /* 0x000fe20003800200 */
[----:B------:R-:W-:Y:S01]  /*d480*/  DSETP.NEU.AND P0, PT, R48, RZ, PT ;  /* 0x000000ff3000722a */ /* 0x000fe20003f0d000 */
[----:B------:R-:W-:Y:S01]  /*d490*/  ISETP.NE.AND P2, PT, R56, 0x7ff00000, PT ;  /* 0x7ff000003800780c */ /* 0x000fe20003f45270 */
[----:B------:R-:W-:Y:S02]  /*d4a0*/  IMAD.MOV.U32 R8, RZ, RZ, R44 ;  /* 0x000000ffff087224 */ /* 0x000fe400078e002c */
[----:B------:R-:W-:Y:S02]  /*d4b0*/  IMAD.MOV.U32 R9, RZ, RZ, R45 ;  /* 0x000000ffff097224 */ /* 0x000fe400078e002d */
[----:B------:R-:W-:Y:S02]  /*d4c0*/  FSEL R46, R10, RZ, P0 ;  /* 0x000000ff0a2e7208 */ /* 0x000fe40000000000 */
[----:B------:R-:W-:-:S02]  /*d4d0*/  LOP3.LUT R57, R7, 0x7ff00000, RZ, 0xc0, !PT ;  /* 0x7ff0000007397812 */ /* 0x000fc400078ec0ff */
        /* <DEDUP_REMOVED lines=13> */
.L_x_3391:
[----:B------:R-:W-:Y:S05]  /*d5b0*/  BSYNC.RECONVERGENT B1 ;  /* 0x0000000000017941 */ /* 0x000fea0003800200 */
.L_x_3390:
        /* <DEDUP_REMOVED lines=10> */
.L_x_3393:
[----:B------:R-:W-:Y:S05]  /*d660*/  BSYNC.RECONVERGENT B1 ;  /* 0x0000000000017941 */ /* 0x000fea0003800200 */
.L_x_3392:
        /* <DEDUP_REMOVED lines=23> */
[----:B------:R-:W-:Y:S02]  /*d7e0*/  IMAD.MOV.U32 R25, RZ, RZ, R12 ;  /* 0x000000ffff197224 */ /* 0x000fe400078e000c */
[----:B------:R-:W-:Y:S02]  /*d7f0*/  IMAD.MOV.U32 R7, RZ, RZ, R13 ;  /* 0x000000ffff077224 */ /* 0x000fe400078e000d */
[----:B------:R-:W-:Y:S01]  /*d800*/  IMAD.MOV.U32 R6, RZ, RZ, R24 ;  /* 0x000000ffff067224 */ /* 0x000fe200078e0018 */
[----:B------:R-:W-:Y:S01]  /*d810*/  MOV R24, 0xd880 ;  /* 0x0000d88000187802 */ /* 0x000fe20000000f00 */
[----:B------:R-:W-:Y:S02]  /*d820*/  IMAD.MOV.U32 R10, RZ, RZ, R26 ;  /* 0x000000ffff0a7224 */ /* 0x000fe400078e001a */
[----:B------:R-:W-:Y:S02]  /*d830*/  IMAD.MOV.U32 R8, RZ, RZ, R30 ;  /* 0x000000ffff087224 */ /* 0x000fe400078e001e */
[----:B------:R-:W-:-:S02]  /*d840*/  IMAD.MOV.U32 R9, RZ, RZ, R31 ;  /* 0x000000ffff097224 */ /* 0x000fc400078e001f */
[----:B------:R-:W-:Y:S02]  /*d850*/  IMAD.MOV.U32 R12, RZ, RZ, R28 ;  /* 0x000000ffff0c7224 */ /* 0x000fe400078e001c */
[----:B------:R-:W-:-:S07]  /*d860*/  IMAD.MOV.U32 R13, RZ, RZ, R29 ;  /* 0x000000ffff0d7224 */ /* 0x000fce00078e001d */
[----:B------:R-:W-:Y:S05]  /*d870*/  CALL.REL.NOINC `($__internal_4_$__cuda_sm20_dsqrt_rn_f64_mediumpath_v1) ;  /* 0x000003dc00d87944 */ /* 0x000fea0003c00000 */
.L_x_3395:
[----:B------:R-:W-:Y:S05]  /*d880*/  BSYNC.RECONVERGENT B3 ;  /* 0x0000000000037941 */ /* 0x000fea0003800200 */
.L_x_3394:
        /* <DEDUP_REMOVED lines=11> */
.L_x_3396:
        /* <DEDUP_REMOVED lines=15> */
.L_x_3398:
[----:B------:R-:W-:Y:S05]  /*da30*/  BSYNC.RECONVERGENT B1 ;  /* 0x0000000000017941 */ /* 0x000fea0003800200 */
.L_x_3397:
        /* <DEDUP_REMOVED lines=23> */
.L_x_3400:
[----:B------:R-:W-:Y:S05]  /*dbb0*/  BSYNC.RECONVERGENT B3 ;  /* 0x0000000000037941 */ /* 0x000fea0003800200 */
.L_x_3399:
        /* <DEDUP_REMOVED lines=60> */
.L_x_3402:
[----:B------:R-:W-:Y:S05]  /*df80*/  BSYNC.RECONVERGENT B1 ;  /* 0x0000000000017941 */ /* 0x000fea0003800200 */
.L_x_3401:
        /* <DEDUP_REMOVED lines=15> */
.L_x_3419:
        /* <DEDUP_REMOVED lines=20> */
[----:B-----5:R-:W-:Y:S05]  /*e1c0*/  CALL.REL.NOINC `($_Z11distributordPdS_ii$__internal_accurate_pow) ;  /* 0x000003d800287944 */ /* 0x020fea0003c00000 */
[----:B------:R-:W-:Y:S05]  /*e1d0*/  BSYNC.RECONVERGENT B1 ;  /* 0x0000000000017941 */ /* 0x000fea0003800200 */
.L_x_3408:
[----:B------:R-:W0:Y:S01]  /*e1e0*/  MUFU.RCP64H R7, R53 ;  /* 0x0000003500077308 */ /* 0x000e220000001800 */
[----:B------:R-:W-:Y:S01]  /*e1f0*/  IMAD.MOV.U32 R6, RZ, RZ, 0x1 ;  /* 0x00000001ff067424 */ /* 0x000fe200078e00ff */
[----:B------:R-:W-:Y:S01]  /*e200*/  ISETP.GE.OR P5, PT, R53, RZ, P0 ;  /* 0x000000ff3500720c */ /* 0x000fe200007a6670 */
[----:B------:R-:W-:Y:S01]  /*e210*/  DADD R26, -RZ, -R10 ;  /* 0x00000000ff1a7229 */ /* 0x000fe2000000090a */
[----:B------:R-:W-:Y:S01]  /*e220*/  ISETP.LT.AND P1, PT, R19, RZ, !P3 ;  /* 0x000000ff1300720c */ /* 0x000fe20005f21270 */
[----:B------:R-:W-:Y:S01]  /*e230*/  BSSY.RECONVERGENT B1, `(.L_x_3409) ;  /* 0x0000023000017945 */ /* 0x000fe20003800200 */
[----:B------:R-:W-:-:S07]  /*e240*/  DSETP.NEU.AND P2, PT, R18, 1, PT ;  /* 0x3ff000001200742a */ /* 0x000fce0003f4d000 */
[----:B------:R-:W-:Y:S01]  /*e250*/  FSEL R10, R26, R10, P1 ;  /* 0x0000000a1a0a7208 */ /* 0x000fe20000800000 */
[----:B------:R-:W-:Y:S01]  /*e260*/  @!P0 IMAD.MOV.U32 R10, RZ, RZ, RZ ;  /* 0x000000ffff0a8224 */ /* 0x000fe200078e00ff */
        /* <DEDUP_REMOVED lines=31> */
.L_x_3410:
[----:B------:R-:W-:Y:S05]  /*e460*/  BSYNC.RECONVERGENT B1 ;  /* 0x0000000000017941 */ /* 0x000fea0003800200 */
.L_x_3409:
        /* <DEDUP_REMOVED lines=12> */
.L_x_3412:
[----:B------:R-:W-:Y:S05]  /*e530*/  BSYNC.RECONVERGENT B5 ;  /* 0x0000000000057941 */ /* 0x000fea0003800200 */
.L_x_3411:
        /* <DEDUP_REMOVED lines=19> */
[----:B-----5:R-:W-:Y:S05]  /*e670*/  CALL.REL.NOINC `($_Z11distributordPdS_ii$__internal_accurate_pow) ;  /* 0x000003d000fc7944 */ /* 0x020fea0003c00000 */
[----:B------:R-:W-:Y:S05]  /*e680*/  BSYNC.RECONVERGENT B1 ;  /* 0x0000000000017941 */ /* 0x000fea0003800200 */
.L_x_3413:
[----:B------:R-:W-:Y:S01]  /*e690*/  DADD R6, R18, R22 ;  /* 0x0000000012067229 */ /* 0x000fe20000000016 */
[----:B------:R-:W-:Y:S01]  /*e6a0*/  ISETP.GE.OR P4, PT, R23, RZ, P0 ;  /* 0x000000ff1700720c */ /* 0x000fe20000786670 */
[----:B------:R-:W-:Y:S01]  /*e6b0*/  DADD R8, -RZ, -R10 ;  /* 0x00000000ff087229 */ /* 0x000fe2000000090a */
[C---:B------:R-:W-:Y:S01]  /*e6c0*/  ISETP.LT.AND P1, PT, R19.reuse, RZ, !P3 ;  /* 0x000000ff1300720c */ /* 0x040fe20005f21270 */
[----:B------:R-:W-:Y:S01]  /*e6d0*/  BSSY.RECONVERGENT B1, `(.L_x_3414) ;  /* 0x0000017000017945 */ /* 0x000fe20003800200 */
[----:B------:R-:W-:-:S05]  /*e6e0*/  @!P0 SEL R12, R19, RZ, !P3 ;  /* 0x000000ff130c8207 */ /* 0x000fca0005800000 */
[----:B------:R-:W-:Y:S02]  /*e6f0*/  LOP3.LUT R6, R7, 0x7ff00000, RZ, 0xc0, !PT ;  /* 0x7ff0000007067812 */ /* 0x000fe400078ec0ff */
        /* <DEDUP_REMOVED lines=19> */
.L_x_3416:
[----:B------:R-:W-:-:S11]  /*e830*/  DADD R6, R18, R22 ;  /* 0x0000000012067229 */ /* 0x000fd60000000016 */
.L_x_3415:
[----:B------:R-:W-:Y:S05]  /*e840*/  BSYNC.RECONVERGENT B1 ;  /* 0x0000000000017941 */ /* 0x000fea0003800200 */
.L_x_3414:
        /* <DEDUP_REMOVED lines=23> */
.L_x_3418:
[----:B------:R-:W-:Y:S05]  /*e9c0*/  BSYNC.RECONVERGENT B5 ;  /* 0x0000000000057941 */ /* 0x000fea0003800200 */
.L_x_3417:
[----:B------:R-:W-:Y:S01]  /*e9d0*/  ISETP.NE.AND P0, PT, R36, R0, PT ;  /* 0x000000002400720c */ /* 0x000fe20003f05270 */
[----:B------:R-:W-:-:S12]  /*e9e0*/  DFMA R20, R8, R54, R20 ;  /* 0x000000360814722b */ /* 0x000fd80000000014 */
[----:B------:R-:W-:Y:S05]  /*e9f0*/  @P0 BRA `(.L_x_3419) ;  /* 0xfffffff400a00947 */ /* 0x000fea000383ffff */
[----:B------:R-:W-:Y:S05]  /*ea00*/  BSYNC.RECONVERGENT B4 ;  /* 0x0000000000047941 */ /* 0x000fea0003800200 */
.L_x_3407:
[----:B------:R-:W-:-:S07]  /*ea10*/  IMAD.MOV.U32 R7, RZ, RZ, R0 ;  /* 0x000000ffff077224 */ /* 0x000fce00078e0000 */
.L_x_3406:
        /* <DEDUP_REMOVED lines=24> */
.L_x_3420:
        /* <DEDUP_REMOVED lines=26> */
.L_x_3423:
[----:B------:R-:W-:-:S11]  /*ed40*/  DADD R6, R18, R22 ;  /* 0x0000000012067229 */ /* 0x000fd60000000016 */
.L_x_3422:
[----:B------:R-:W-:Y:S05]  /*ed50*/  BSYNC.RECONVERGENT B1 ;  /* 0x0000000000017941 */ /* 0x000fea0003800200 */
.L_x_3421:
        /* <DEDUP_REMOVED lines=24> */
.L_x_3425:
[----:B------:R-:W-:Y:S05]  /*eee0*/  BSYNC.RECONVERGENT B4 ;  /* 0x0000000000047941 */ /* 0x000fea0003800200 */
.L_x_3424:
[----:B------:R-:W-:-:S11]  /*eef0*/  DFMA R20, R8, R18, R20 ;  /* 0x000000120814722b */ /* 0x000fd60000000014 */
.L_x_3405:
[----:B------:R-:W0:Y:S02]  /*ef00*/  LDC.64 R18, c[0x0][0x380] ;  /* 0x0000e000ff127b82 */ /* 0x000e240000000a00 */
[----:B0-----:R-:W-:Y:S01]  /*ef10*/  DFMA R18, R18, 0.5, -R20 ;  /* 0x3fe000001212782b */ /* 0x001fe20000000814 */
[----:B------:R-:W-:Y:S10]  /*ef20*/  BRA `(.L_x_3426) ;  /* 0x0000000c00d87947 */ /* 0x000ff40003800000 */
.L_x_3404:
        /* <DEDUP_REMOVED lines=12> */
.L_x_3441:
        /* <DEDUP_REMOVED lines=22> */
.L_x_3430:
        /* <DEDUP_REMOVED lines=40> */
.L_x_3432:
[----:B------:R-:W-:Y:S05]  /*f3d0*/  BSYNC.RECONVERGENT B1 ;  /* 0x0000000000017941 */ /* 0x000fea0003800200 */
.L_x_3431:
        /* <DEDUP_REMOVED lines=12> */
.L_x_3434:
[----:B------:R-:W-:Y:S05]  /*f4a0*/  BSYNC.RECONVERGENT B5 ;  /* 0x0000000000057941 */ /* 0x000fea0003800200 */
.L_x_3433:
        /* <DEDUP_REMOVED lines=21> */
.L_x_3435:
        /* <DEDUP_REMOVED lines=26> */
.L_x_3438:
[----:B------:R-:W-:-:S11]  /*f7a0*/  DADD R6, R18, R22 ;  /* 0x0000000012067229 */ /* 0x000fd60000000016 */
.L_x_3437:
[----:B------:R-:W-:Y:S05]  /*f7b0*/  BSYNC.RECONVERGENT B1 ;  /* 0x0000000000017941 */ /* 0x000fea0003800200 */
.L_x_3436:
        /* <DEDUP_REMOVED lines=23> */
.L_x_3440:
[----:B------:R-:W-:Y:S05]  /*f930*/  BSYNC.RECONVERGENT B5 ;  /* 0x0000000000057941 */ /* 0x000fea0003800200 */
.L_x_3439:
[----:B------:R-:W-:Y:S01]  /*f940*/  ISETP.NE.AND P0, PT, R36, R0, PT ;  /* 0x000000002400720c */ /* 0x000fe20003f05270 */
[----:B------:R-:W-:-:S12]  /*f950*/  DFMA R20, R8, R54, R20 ;  /* 0x000000360814722b */ /* 0x000fd80000000014 */
[----:B------:R-:W-:Y:S05]  /*f960*/  @P0 BRA `(.L_x_3441) ;  /* 0xfffffff400a00947 */ /* 0x000fea000383ffff */
[----:B------:R-:W-:Y:S05]  /*f970*/  BSYNC.RECONVERGENT B4 ;  /* 0x0000000000047941 */ /* 0x000fea0003800200 */
.L_x_3429:
[----:B------:R-:W-:-:S07]  /*f980*/  IMAD.MOV.U32 R7, RZ, RZ, R0 ;  /* 0x000000ffff077224 */ /* 0x000fce00078e0000 */
.L_x_3428:
        /* <DEDUP_REMOVED lines=24> */
.L_x_3442:
        /* <DEDUP_REMOVED lines=26> */
.L_x_3445:
[----:B------:R-:W-:-:S11]  /*fcb0*/  DADD R6, R18, R22 ;  /* 0x0000000012067229 */ /* 0x000fd60000000016 */
.L_x_3444:
[----:B------:R-:W-:Y:S05]  /*fcc0*/  BSYNC.RECONVERGENT B1 ;  /* 0x0000000000017941 */ /* 0x000fea0003800200 */
.L_x_3443:
        /* <DEDUP_REMOVED lines=24> */
.L_x_3447:
[----:B------:R-:W-:Y:S05]  /*fe50*/  BSYNC.RECONVERGENT B4 ;  /* 0x0000000000047941 */ /* 0x000fea0003800200 */
.L_x_3446:
[----:B------:R-:W-:-:S11]  /*fe60*/  DFMA R20, R8, R18, R20 ;  /* 0x000000120814722b */ /* 0x000fd60000000014 */
.L_x_3427:
[----:B------:R-:W0:Y:S02]  /*fe70*/  LDC.64 R18, c[0x0][0x380] ;  /* 0x0000e000ff127b82 */ /* 0x000e240000000a00 */
[----:B0-----:R-:W-:-:S11]  /*fe80*/  DFMA R18, R18, 0.5, R20 ;  /* 0x3fe000001212782b */ /* 0x001fd60000000014 */
.L_x_3426:
[----:B------:R-:W-:Y:S05]  /*fe90*/  BSYNC.RECONVERGENT B3 ;  /* 0x0000000000037941 */ /* 0x000fea0003800200 */
.L_x_3403:
        /* <DEDUP_REMOVED lines=13> */
.L_x_3449:
[----:B------:R-:W-:Y:S05]  /*ff70*/  BSYNC.RECONVERGENT B1 ;  /* 0x0000000000017941 */ /* 0x000fea0003800200 */
.L_x_3448:
        /* <DEDUP_REMOVED lines=29> */
.L_x_3451:
[----:B------:R-:W-:Y:S05]  /*10150*/  BSYNC.RECONVERGENT B3 ;  /* 0x0000000000037941 */ /* 0x000fea0003800200 */
.L_x_3450:
        /* <DEDUP_REMOVED lines=11> */
.L_x_3452:
        /* <DEDUP_REMOVED lines=15> */
.L_x_3454:
[----:B------:R-:W-:Y:S05]  /*10300*/  BSYNC.RECONVERGENT B1 ;  /* 0x0000000000017941 */ /* 0x000fea0003800200 */
.L_x_3453:
        /* <DEDUP_REMOVED lines=22> */
.L_x_3456:
[----:B------:R-:W-:Y:S05]  /*10470*/  BSYNC.RECONVERGENT B3 ;  /* 0x0000000000037941 */ /* 0x000fea0003800200 */
.L_x_3455:
        /* <DEDUP_REMOVED lines=9> */
.L_x_3457:
[C---:B------:R-:W-:Y:S01]  /*10510*/  DADD R6, R18.reuse, 2 ;  /* 0x4000000012067429 */ /* 0x040fe20000000000 */
[----:B------:R-:W-:Y:S01]  /*10520*/  BSSY.RECONVERGENT B1, `(.L_x_3458) ;  /* 0x0000013000017945 */ /* 0x000fe20003800200 */
[----:B------:R-:W-:Y:S01]  /*10530*/  DSETP.NEU.AND P1, PT, R18, RZ, PT ;  /* 0x000000ff1200722a */ /* 0x000fe20003f2d000 */
[----:B------:R-:W-:Y:S01]  /*10540*/  ISETP.NE.AND P3, PT, R57, 0x7ff00000, PT ;  /* 0x7ff000003900780c */ /* 0x000fe20003f65270 */
[----:B------:R-:W-:Y:S01]  /*10550*/  IMAD.MOV.U32 R8, RZ, RZ, R44 ;  /* 0x000000ffff087224 */ /* 0x000fe200078e002c */
[----:B------:R-:W-:Y:S01]  /*10560*/  ISETP.NE.AND P0, PT, R56, 0x7ff00000, PT ;  /* 0x7ff000003800780c */ /* 0x000fe20003f05270 */
[----:B------:R-:W-:Y:S02]  /*10570*/  IMAD.MOV.U32 R9, RZ, RZ, R45 ;  /* 0x000000ffff097224 */ /* 0x000fe400078e002d */
[----:B------:R-:W-:Y:S02]  /*10580*/  FSEL R20, R10, RZ, P1 ;  /* 0x000000ff0a147208 */ /* 0x000fe40000800000 */
[----:B------:R-:W-:Y:S01]  /*10590*/  LOP3.LUT R6, R7, 0x7ff00000, RZ, 0xc0, !PT ;  /* 0x7ff0000007067812 */ /* 0x000fe200078ec0ff */
[----:B------:R-:W-:Y:S01]  /*105a0*/  IMAD.MOV.U32 R7, RZ, RZ, R47 ;  /* 0x000000ffff077224 */ /* 0x000fe200078e002f */
[----:B------:R-:W-:-:S02]  /*105b0*/  FSEL R21, R11, RZ, P1 ;  /* 0x000000ff0b157208 */ /* 0x000fc40000800000 */
        /* <DEDUP_REMOVED lines=9> */
.L_x_3459:
[----:B------:R-:W-:Y:S05]  /*10650*/  BSYNC.RECONVERGENT B1 ;  /* 0x0000000000017941 */ /* 0x000fea0003800200 */
.L_x_3458:
        /* <DEDUP_REMOVED lines=10> */
.L_x_3461:
[----:B------:R-:W-:Y:S05]  /*10700*/  BSYNC.RECONVERGENT B1 ;  /* 0x0000000000017941 */ /* 0x000fea0003800200 */
.L_x_3460:
        /* <DEDUP_REMOVED lines=10> */
.L_x_3463:
[----:B------:R-:W-:Y:S05]  /*107b0*/  BSYNC.RECONVERGENT B1 ;  /* 0x0000000000017941 */ /* 0x000fea0003800200 */
.L_x_3462:
        /* <DEDUP_REMOVED lines=36> */
.L_x_3465:
[----:B------:R-:W-:Y:S05]  /*10a00*/  BSYNC.RECONVERGENT B3 ;  /* 0x0000000000037941 */ /* 0x000fea0003800200 */
.L_x_3464:
        /* <DEDUP_REMOVED lines=11> */
.L_x_3466:
        /* <DEDUP_REMOVED lines=15> */
.L_x_3468:
[----:B------:R-:W-:Y:S05]  /*10bb0*/  BSYNC.RECONVERGENT B1 ;  /* 0x0000000000017941 */ /* 0x000fea0003800200 */
.L_x_3467:
        /* <DEDUP_REMOVED lines=23> */
.L_x_3470:
[----:B------:R-:W-:Y:S05]  /*10d30*/  BSYNC.RECONVERGENT B3 ;  /* 0x0000000000037941 */ /* 0x000fea0003800200 */
.L_x_3469:
        /* <DEDUP_REMOVED lines=60> */
.L_x_3472:
[----:B------:R-:W-:Y:S05]  /*11100*/  BSYNC.RECONVERGENT B1 ;  /* 0x0000000000017941 */ /* 0x000fea0003800200 */
.L_x_3471:
        /* <DEDUP_REMOVED lines=15> */
.L_x_3489:
        /* <DEDUP_REMOVED lines=22> */
.L_x_3478:
        /* <DEDUP_REMOVED lines=40> */
.L_x_3480:
[----:B------:R-:W-:Y:S05]  /*115e0*/  BSYNC.RECONVERGENT B1 ;  /* 0x0000000000017941 */ /* 0x000fea0003800200 */
.L_x_3479:
        /* <DEDUP_REMOVED lines=12> */
.L_x_3482:
[----:B------:R-:W-:Y:S05]  /*116b0*/  BSYNC.RECONVERGENT B5 ;  /* 0x0000000000057941 */ /* 0x000fea0003800200 */
.L_x_3481:
        /* <DEDUP_REMOVED lines=21> */
.L_x_3483:
        /* <DEDUP_REMOVED lines=26> */
.L_x_3486:
[----:B------:R-:W-:-:S11]  /*119b0*/  DADD R6, R18, R22 ;  /* 0x0000000012067229 */ /* 0x000fd60000000016 */
.L_x_3485:
[----:B------:R-:W-:Y:S05]  /*119c0*/  BSYNC.RECONVERGENT B1 ;  /* 0x0000000000017941 */ /* 0x000fea0003800200 */
.L_x_3484:
        /* <DEDUP_REMOVED lines=23> */
.L_x_3488:
[----:B------:R-:W-:Y:S05]  /*11b40*/  BSYNC.RECONVERGENT B5 ;  /* 0x0000000000057941 */ /* 0x000fea0003800200 */
.L_x_3487:
[----:B------:R-:W-:Y:S01]  /*11b50*/  ISETP.NE.AND P0, PT, R36, R0, PT ;  /* 0x000000002400720c */ /* 0x000fe20003f05270 */
[----:B------:R-:W-:-:S12]  /*11b60*/  DFMA R20, R8, R54, R20 ;  /* 0x000000360814722b */ /* 0x000fd80000000014 */
[----:B------:R-:W-:Y:S05]  /*11b70*/  @P0 BRA `(.L_x_3489) ;  /* 0xfffffff400a00947 */ /* 0x000fea000383ffff */
[----:B------:R-:W-:Y:S05]  /*11b80*/  BSYNC.RECONVERGENT B4 ;  /* 0x0000000000047941 */ /* 0x000fea0003800200 */
.L_x_3477:
[----:B------:R-:W-:-:S07]  /*11b90*/  IMAD.MOV.U32 R7, RZ, RZ, R0 ;  /* 0x000000ffff077224 */ /* 0x000fce00078e0000 */
.L_x_3476:
        /* <DEDUP_REMOVED lines=24> */
.L_x_3490:
        /* <DEDUP_REMOVED lines=26> */
.L_x_3493:
[----:B------:R-:W-:-:S11]  /*11ec0*/  DADD R6, R18, R22 ;  /* 0x0000000012067229 */ /* 0x000fd60000000016 */
.L_x_3492:
[----:B------:R-:W-:Y:S05]  /*11ed0*/  BSYNC.RECONVERGENT B1 ;  /* 0x0000000000017941 */ /* 0x000fea0003800200 */
.L_x_3491:
        /* <DEDUP_REMOVED lines=24> */
.L_x_3495:
[----:B------:R-:W-:Y:S05]  /*12060*/  BSYNC.RECONVERGENT B4 ;  /* 0x0000000000047941 */ /* 0x000fea0003800200 */
.L_x_3494:
[----:B------:R-:W-:-:S11]  /*12070*/  DFMA R20, R8, R18, R20 ;  /* 0x000000120814722b */ /* 0x000fd60000000014 */
.L_x_3475:
[----:B------:R-:W0:Y:S02]  /*12080*/  LDC.64 R6, c[0x0][0x380] ;  /* 0x0000e000ff067b82 */ /* 0x000e240000000a00 */
[----:B0-----:R-:W-:Y:S01]  /*12090*/  DFMA R20, R6, 0.5, -R20 ;  /* 0x3fe000000614782b */ /* 0x001fe20000000814 */
[----:B------:R-:W-:Y:S10]  /*120a0*/  BRA `(.L_x_3496) ;  /* 0x0000000c00d87947 */ /* 0x000ff40003800000 */
.L_x_3474:
        /* <DEDUP_REMOVED lines=12> */
.L_x_3511:
        /* <DEDUP_REMOVED lines=22> */
.L_x_3500:
        /* <DEDUP_REMOVED lines=40> */
.L_x_3502:
[----:B------:R-:W-:Y:S05]  /*12550*/  BSYNC.RECONVERGENT B1 ;  /* 0x0000000000017941 */ /* 0x000fea0003800200 */
.L_x_3501:
        /* <DEDUP_REMOVED lines=12> */
.L_x_3504:
[----:B------:R-:W-:Y:S05]  /*12620*/  BSYNC.RECONVERGENT B5 ;  /* 0x0000000000057941 */ /* 0x000fea0003800200 */
.L_x_3503:
        /* <DEDUP_REMOVED lines=21> */
.L_x_3505:
        /* <DEDUP_REMOVED lines=26> */
.L_x_3508:
[----:B------:R-:W-:-:S11]  /*12920*/  DADD R6, R18, R22 ;  /* 0x0000000012067229 */ /* 0x000fd60000000016 */
.L_x_3507:
[----:B------:R-:W-:Y:S05]  /*12930*/  BSYNC.RECONVERGENT B1 ;  /* 0x0000000000017941 */ /* 0x000fea0003800200 */
.L_x_3506:
        /* <DEDUP_REMOVED lines=23> */
.L_x_3510:
[----:B------:R-:W-:Y:S05]  /*12ab0*/  BSYNC.RECONVERGENT B5 ;  /* 0x0000000000057941 */ /* 0x000fea0003800200 */
.L_x_3509:
[----:B------:R-:W-:Y:S01]  /*12ac0*/  ISETP.NE.AND P0, PT, R36, R0, PT ;  /* 0x000000002400720c */ /* 0x000fe20003f05270 */
[----:B------:R-:W-:-:S12]  /*12ad0*/  DFMA R20, R8, R54, R20 ;  /* 0x000000360814722b */ /* 0x000fd80000000014 */
[----:B------:R-:W-:Y:S05]  /*12ae0*/  @P0 BRA `(.L_x_3511) ;  /* 0xfffffff400a00947 */ /* 0x000fea000383ffff */
[----:B------:R-:W-:Y:S05]  /*12af0*/  BSYNC.RECONVERGENT B4 ;  /* 0x0000000000047941 */ /* 0x000fea0003800200 */
.L_x_3499:
[----:B------:R-:W-:-:S07]  /*12b00*/  IMAD.MOV.U32 R7, RZ, RZ, R0 ;  /* 0x000000ffff077224 */ /* 0x000fce00078e0000 */
.L_x_3498:
        /* <DEDUP_REMOVED lines=24> */
.L_x_3512:
        /* <DEDUP_REMOVED lines=26> */
.L_x_3515:
[----:B------:R-:W-:-:S11]  /*12e30*/  DADD R6, R18, R22 ;  /* 0x0000000012067229 */ /* 0x000fd60000000016 */
.L_x_3514:
[----:B------:R-:W-:Y:S05]  /*12e40*/  BSYNC.RECONVERGENT B1 ;  /* 0x0000000000017941 */ /* 0x000fea0003800200 */
.L_x_3513:
        /* <DEDUP_REMOVED lines=24> */
.L_x_3517:
[----:B------:R-:W-:Y:S05]  /*12fd0*/  BSYNC.RECONVERGENT B4 ;  /* 0x0000000000047941 */ /* 0x000fea0003800200 */
.L_x_3516:
[----:B------:R-:W-:-:S11]  /*12fe0*/  DFMA R20, R8, R18, R20 ;  /* 0x000000120814722b */ /* 0x000fd60000000014 */
.L_x_3497:
[----:B------:R-:W0:Y:S02]  /*12ff0*/  LDC.64 R6, c[0x0][0x380] ;  /* 0x0000e000ff067b82 */ /* 0x000e240000000a00 */
[----:B0-----:R-:W-:-:S11]  /*13000*/  DFMA R20, R6, 0.5, R20 ;  /* 0x3fe000000614782b */ /* 0x001fd60000000014 */
.L_x_3496:
[----:B------:R-:W-:Y:S05]  /*13010*/  BSYNC.RECONVERGENT B3 ;  /* 0x0000000000037941 */ /* 0x000fea0003800200 */
.L_x_3473:
        /* <DEDUP_REMOVED lines=13> */
.L_x_3519:
[----:B------:R-:W-:Y:S05]  /*130f0*/  BSYNC.RECONVERGENT B1 ;  /* 0x0000000000017941 */ /* 0x000fea0003800200 */
.L_x_3518:
        /* <DEDUP_REMOVED lines=29> */
.L_x_3521:
[----:B------:R-:W-:Y:S05]  /*132d0*/  BSYNC.RECONVERGENT B3 ;  /* 0x0000000000037941 */ /* 0x000fea0003800200 */
.L_x_3520:
        /* <DEDUP_REMOVED lines=22> */
[----:B------:R-:W-:Y:S05]  /*13440*/  CALL.REL.NOINC `($__internal_3_$__cuda_sm20_div_rn_f64_full) ;  /* 0x0000037c00507944 */ /* 0x000fea0003c00000 */
[----:B------:R-:W-:Y:S02]  /*13450*/  IMAD.MOV.U32 R22, RZ, RZ, R8 ;  /* 0x000000ffff167224 */ /* 0x000fe400078e0008 */
[----:B------:R-:W-:-:S07]  /*13460*/  IMAD.MOV.U32 R23, RZ, RZ, R9 ;  /* 0x000000ffff177224 */ /* 0x000fce00078e0009 */
.L_x_3523:
[----:B------:R-:W-:Y:S05]  /*13470*/  BSYNC.RECONVERGENT B3 ;  /* 0x0000000000037941 */ /* 0x000fea0003800200 */
.L_x_3522:
        /* <DEDUP_REMOVED lines=8> */
.L_x_3524:
        /* <DEDUP_REMOVED lines=15> */
.L_x_3526:
[----:B------:R-:W-:Y:S05]  /*135f0*/  BSYNC.RECONVERGENT B1 ;  /* 0x0000000000017941 */ /* 0x000fea0003800200 */
.L_x_3525:
[----:B------:R-:W-:Y:S01]  /*13600*/  DADD R6, R6, R6 ;  /* 0x0000000006067229 */ /* 0x000fe20000000006 */
[----:B------:R-:W-:Y:S01]  /*13610*/  BSSY.RECONVERGENT B1, `(.L_x_3527) ;  /* 0x0000009000017945 */ /* 0x000fe20003800200 */
[----:B------:R-:W-:Y:S01]  /*13620*/  DSETP.NEU.AND P0, PT, R22, 1, PT ;  /* 0x3ff000001600742a */ /* 0x000fe20003f0d000 */
[----:B------:R-:W-:Y:S02]  /*13630*/  IMAD.MOV.U32 R12, RZ, RZ, R8 ;  /* 0x000000ffff0c7224 */ /* 0x000fe400078e0008 */
[----:B------:R-:W-:-:S05]  /*13640*/  IMAD.MOV.U32 R8, RZ, RZ, RZ ;  /* 0x000000ffff087224 */ /* 0x000fca00078e00ff */
[----:B------:R-:W-:Y:S02]  /*13650*/  FSEL R52, R6, RZ, P0 ;  /* 0x000000ff06347208 */ /* 0x000fe40000000000 */
[----:B------:R-:W-:Y:S01]  /*13660*/  FSEL R53, R7, 2, P0 ;  /* 0x4000000007357808 */ /* 0x000fe20000000000 */
[----:B------:R-:W-:Y:S01]  /*13670*/  IMAD.MOV.U32 R7, RZ, RZ, 0x40000000 ;  /* 0x40000000ff077424 */ /* 0x000fe200078e00ff */
[----:B------:R-:W-:-:S07]  /*13680*/  MOV R6, 0x136a0 ;  /* 0x000136a000067802 */ /* 0x000fce0000000f00 */
[----:B------:R-:W-:Y:S05]  /*13690*/  CALL.REL.NOINC `($_Z11distributordPdS_ii$__internal_accurate_pow) ;  /* 0x0000038000f47944 */ /* 0x000fea0003c00000 */
[----:B------:R-:W-:Y:S05]  /*136a0*/  BSYNC.RECONVERGENT B1 ;  /* 0x0000000000017941 */ /* 0x000fea0003800200 */
.L_x_3527:
[C---:B------:R-:W-:Y:S01]  /*136b0*/  DADD R54, R20.reuse, 2 ;  /* 0x4000000014367429 */ /* 0x040fe20000000000 */
[----:B------:R-:W-:Y:S01]  /*136c0*/  BSSY.RECONVERGENT B1, `(.L_x_3528) ;  /* 0x0000017000017945 */ /* 0x000fe20003800200 */
[----:B------:R-:W-:Y:S01]  /*136d0*/  DSETP.NEU.AND P2, PT, R20, RZ, PT ;  /* 0x000000ff1400722a */ /* 0x000fe20003f4d000 */
[----:B------:R-:W-:Y:S01]  /*136e0*/  ISETP.NE.AND P4, PT, R57, 0x7ff00000, PT ;  /* 0x7ff000003900780c */ /* 0x000fe20003f85270 */
[----:B------:R-:W-:Y:S01]  /*136f0*/  DSETP.NEU.AND P1, PT, R48, 1, PT ;  /* 0x3ff000003000742a */ /* 0x000fe20003f2d000 */
[----:B------:R-:W-:Y:S01]  /*13700*/  IMAD.MOV.U32 R8, RZ, RZ, R46 ;  /* 0x000000ffff087224 */ /* 0x000fe200078e002e */
[----:B------:R-:W-:Y:S01]  /*13710*/  DSETP.NEU.AND P0, PT, R20, 1, PT ;  /* 0x3ff000001400742a */ /* 0x000fe20003f0d000 */
[----:B------:R-:W-:Y:S01]  /*13720*/  IMAD.MOV.U32 R9, RZ, RZ, R47 ;  /* 0x000000ffff097224 */ /* 0x000fe200078e002f */
[----:B------:R-:W-:Y:S01]  /*13730*/  FSEL R22, R10, RZ, P2 ;  /* 0x000000ff0a167208 */ /* 0x000fe20001000000 */
[----:B------:R-:W-:Y:S01]  /*13740*/  DADD R12, -RZ, |R18| ;  /* 0x00000000ff0c7229 */ /* 0x000fe20000000512 */
        /* <DEDUP_REMOVED lines=14> */
.L_x_3529:
[----:B------:R-:W-:Y:S05]  /*13830*/  BSYNC.RECONVERGENT B1 ;  /* 0x0000000000017941 */ /* 0x000fea0003800200 */
.L_x_3528:
        /* <DEDUP_REMOVED lines=10> */
.L_x_3531:
[----:B------:R-:W-:Y:S05]  /*138e0*/  BSYNC.RECONVERGENT B1 ;  /* 0x0000000000017941 */ /* 0x000fea0003800200 */
.L_x_3530:
[----:B------:R-:W-:Y:S01]  /*138f0*/  FSEL R8, R8, RZ, P1 ;  /* 0x000000ff08087208 */ /* 0x000fe20000800000 */
[----:B------:R-:W-:Y:S01]  /*13900*/  BSSY.RECONVERGENT B1, `(.L_x_3532) ;  /* 0x000000a000017945 */ /* 0x000fe20003800200 */
[----:B------:R-:W-:Y:S02]  /*13910*/  FSEL R9, R9, 1.875, P1 ;  /* 0x3ff0000009097808 */ /* 0x000fe40000800000 */
[----:B------:R-:W-:Y:S02]  /*13920*/  FSEL R36, R6, RZ, P0 ;  /* 0x000000ff06247208 */ /* 0x000fe40000000000 */
[----:B------:R-:W-:Y:S01]  /*13930*/  FSEL R37, R7, 1.875, P0 ;  /* 0x3ff0000007257808 */ /* 0x000fe20000000000 */
[----:B------:R-:W-:Y:S01]  /*13940*/  IMAD.MOV.U32 R7, RZ, RZ, 0x40000000 ;  /* 0x40000000ff077424 */ /* 0x000fe200078e00ff */
[----:B------:R-:W-:-:S04]  /*13950*/  MOV R6, 0x139a0 ;  /* 0x000139a000067802 */ /* 0x000fc80000000f00 */
[----:B------:R-:W-:Y:S01]  /*13960*/  DADD R36, R36, R8 ;  /* 0x0000000024247229 */ /* 0x000fe20000000008 */
[----:B------:R-:W-:Y:S02]  /*13970*/  IMAD.MOV.U32 R9, RZ, RZ, R13 ;  /* 0x000000ffff097224 */ /* 0x000fe400078e000d */
[----:B------:R-:W-:-:S08]  /*13980*/  IMAD.MOV.U32 R8, RZ, RZ, RZ ;  /* 0x000000ffff087224 */ /* 0x000fd000078e00ff */
[----:B------:R-:W-:Y:S05]  /*13990*/  CALL.REL.NOINC `($_Z11distributordPdS_ii$__internal_accurate_pow) ;  /* 0x0000038000347944 */ /* 0x000fea0003c00000 */
[----:B------:R-:W-:Y:S05]  /*139a0*/  BSYNC.RECONVERGENT B1 ;  /* 0x0000000000017941 */ /* 0x000fea0003800200 */
.L_x_3532:
        /* <DEDUP_REMOVED lines=15> */
.L_x_3534:
[----:B------:R-:W-:Y:S05]  /*13aa0*/  BSYNC.RECONVERGENT B1 ;  /* 0x0000000000017941 */ /* 0x000fea0003800200 */
.L_x_3533:
[----:B------:R-:W-:Y:S01]  /*13ab0*/  FSEL R7, R7, 1.875, P3 ;  /* 0x3ff0000007077808 */ /* 0x000fe20001800000 */
[----:B------:R-:W-:Y:S01]  /*13ac0*/  IMAD.MOV.U32 R8, RZ, RZ, 0x1 ;  /* 0x00000001ff087424 */ /* 0x000fe200078e00ff */
[----:B------:R-:W-:Y:S01]  /*13ad0*/  FSEL R6, R6, RZ, P3 ;  /* 0x000000ff06067208 */ /* 0x000fe20001800000 */
[----:B------:R-:W-:Y:S01]  /*13ae0*/  BSSY.RECONVERGENT B3, `(.L_x_3535) ;  /* 0x0000014000037945 */ /* 0x000fe20003800200 */
[----:B------:R-:W0:Y:S01]  /*13af0*/  MUFU.RCP64H R9, R7 ;  /* 0x0000000700097308 */ /* 0x000e220000001800 */
[----:B------:R-:W-:Y:S02]  /*13b00*/  FSETP.GEU.AND P3, PT, |R37|, 6.5827683646048100446e-37, PT ;  /* 0x036000002500780b */ /* 0x000fe40003f6e200 */
[----:B------:R-:W-:Y:S01]  /*13b10*/  ISETP.NE.AND P2, PT, R54, 0x7ff00000, PT ;  /* 0x7ff000003600780c */ /* 0x000fe20003f45270 */
        /* <DEDUP_REMOVED lines=16> */
.L_x_3536:
[----:B------:R-:W-:Y:S05]  /*13c20*/  BSYNC.RECONVERGENT B3 ;  /* 0x0000000000037941 */ /* 0x000fea0003800200 */
.L_x_3535:
        /* <DEDUP_REMOVED lines=25> */
.L_x_3538:
[----:B------:R-:W-:Y:S05]  /*13dc0*/  BSYNC.RECONVERGENT B3 ;  /* 0x0000000000037941 */ /* 0x000fea0003800200 */
.L_x_3537:
        /* <DEDUP_REMOVED lines=10> */
.L_x_3540:
[----:B------:R-:W-:Y:S05]  /*13e70*/  BSYNC.RECONVERGENT B1 ;  /* 0x0000000000017941 */ /* 0x000fea0003800200 */
.L_x_3539:
        /* <DEDUP_REMOVED lines=8> */
.L_x_3542:
[----:B------:R-:W-:Y:S05]  /*13f00*/  BSYNC.RECONVERGENT B1 ;  /* 0x0000000000017941 */ /* 0x000fea0003800200 */
.L_x_3541:
        /* <DEDUP_REMOVED lines=8> */
.L_x_3544:
[----:B------:R-:W-:Y:S05]  /*13f90*/  BSYNC.RECONVERGENT B1 ;  /* 0x0000000000017941 */ /* 0x000fea0003800200 */
.L_x_3543:
[----:B------:R-:W-:Y:S01]  /*13fa0*/  DADD R44, R44, 1 ;  /* 0x3ff000002c2c7429 */ /* 0x000fe20000000000 */
[----:B------:R-:W-:Y:S01]  /*13fb0*/  IMAD.MOV.U32 R10, RZ, RZ, 0x0 ;  /* 0x00000000ff0a7424 */ /* 0x000fe200078e00ff */
[----:B------:R-:W-:Y:S01]  /*13fc0*/  FSEL R18, R22, RZ, P0 ;  /* 0x000000ff16127208 */ /* 0x000fe20000000000 */
[----:B------:R-:W-:Y:S01]  /*13fd0*/  IMAD.MOV.U32 R11, RZ, RZ, 0x3fd80000 ;  /* 0x3fd80000ff0b7424 */ /* 0x000fe200078e00ff */
[----:B------:R-:W-:Y:S01]  /*13fe0*/  FSEL R19, R23, 1.875, P0 ;  /* 0x3ff0000017137808 */ /* 0x000fe20000000000 */
[----:B------:R-:W-:Y:S01]  /*13ff0*/  DSETP.NEU.AND P2, PT, R48, 1, PT ;  /* 0x3ff000003000742a */ /* 0x000fe20003f4d000 */
[----:B------:R-:W0:Y:S01]  /*14000*/  MUFU.RSQ64H R25, R45 ;  /* 0x0000002d00197308 */ /* 0x000e220000001c00 */
[----:B------:R-:W-:Y:S01]  /*14010*/  DMUL R20, R6, R52 ;  /* 0x0000003406147228 */ /* 0x000fe20000000000 */
[----:B------:R-:W-:Y:S01]  /*14020*/  BSSY.RECONVERGENT B3, `(.L_x_3545) ;  /* 0x000001d000037945 */ /* 0x000fe20003800200 */
[----:B------:R-:W-:Y:S01]  /*14030*/  DSETP.NEU.AND P1, PT, R2, 1, PT ;  /* 0x3ff000000200742a */ /* 0x000fe20003f2d000 */
[----:B------:R-:W-:Y:S01]  /*14040*/  VIADD R24, R45, 0xfcb00000 ;  /* 0xfcb000002d187836 */ /* 0x000fe20000000000 */
[----:B------:R-:W-:-:S02]  /*14050*/  FSEL R2, R46, RZ, P2 ;  /* 0x000000ff2e027208 */ /* 0x000fc40001000000 */
[----:B------:R-:W-:Y:S02]  /*14060*/  FSEL R3, R47, 1.875, P2 ;  /* 0x3ff000002f037808 */ /* 0x000fe40001000000 */
[----:B------:R-:W-:Y:S01]  /*14070*/  ISETP.GE.U32.AND P0, PT, R24, 0x7ca00000, PT ;  /* 0x7ca000001800780c */ /* 0x000fe20003f06070 */
[----:B------:R-:W-:-:S03]  /*14080*/  DMUL R20, R36, R20 ;  /* 0x0000001424147228 */ /* 0x000fc60000000000 */
        /* <DEDUP_REMOVED lines=13> */
[----:B------:R-:W-:Y:S01]  /*14160*/  IMAD.MOV.U32 R6, RZ, RZ, R24 ;  /* 0x000000ffff067224 */ /* 0x000fe200078e0018 */
[----:B------:R-:W-:Y:S01]  /*14170*/  MOV R24, 0x141f0 ;  /* 0x000141f000187802 */ /* 0x000fe20000000f00 */
[----:B------:R-:W-:Y:S02]  /*14180*/  IMAD.MOV.U32 R25, RZ, RZ, R44 ;  /* 0x000000ffff197224 */ /* 0x000fe400078e002c */
[----:B------:R-:W-:Y:S02]  /*14190*/  IMAD.MOV.U32 R7, RZ, RZ, R45 ;  /* 0x000000ffff077224 */ /* 0x000fe400078e002d */
[----:B------:R-:W-:Y:S02]  /*141a0*/  IMAD.MOV.U32 R8, RZ, RZ, R22 ;  /* 0x000000ffff087224 */ /* 0x000fe400078e0016 */
[----:B------:R-:W-:-:S02]  /*141b0*/  IMAD.MOV.U32 R9, RZ, RZ, R23 ;  /* 0x000000ffff097224 */ /* 0x000fc400078e0017 */
[----:B------:R-:W-:Y:S02]  /*141c0*/  IMAD.MOV.U32 R12, RZ, RZ, R26 ;  /* 0x000000ffff0c7224 */ /* 0x000fe400078e001a */
[----:B------:R-:W-:-:S07]  /*141d0*/  IMAD.MOV.U32 R13, RZ, RZ, R27 ;  /* 0x000000ffff0d7224 */ /* 0x000fce00078e001b */
[----:B------:R-:W-:Y:S05]  /*141e0*/  CALL.REL.NOINC `($__internal_4_$__cuda_sm20_dsqrt_rn_f64_mediumpath_v1) ;  /* 0x00000374007c7944 */ /* 0x000fea0003c00000 */
.L_x_3546:
[----:B------:R-:W-:Y:S05]  /*141f0*/  BSYNC.RECONVERGENT B3 ;  /* 0x0000000000037941 */ /* 0x000fea0003800200 */
.L_x_3545:
        /* <DEDUP_REMOVED lines=11> */
.L_x_3547:
        /* <DEDUP_REMOVED lines=15> */
.L_x_3549:
[----:B------:R-:W-:Y:S05]  /*143a0*/  BSYNC.RECONVERGENT B1 ;  /* 0x0000000000017941 */ /* 0x000fea0003800200 */
.L_x_3548:
        /* <DEDUP_REMOVED lines=23> */
.L_x_3551:
[----:B------:R-:W-:Y:S05]  /*14520*/  BSYNC.RECONVERGENT B3 ;  /* 0x0000000000037941 */ /* 0x000fea0003800200 */
.L_x_3550:
        /* <DEDUP_REMOVED lines=50> */
[----:B------:R-:W-:-:S04]  /*14850*/  @!P1 LEA.HI R2, R10, R10, RZ, 0x1 ;  /* 0x0000000a0a029211 */ /* 0x000fc800078f08ff */
[----:B------:R-:W-:Y:S02]  /*14860*/  @!P1 SHF.R.S32.HI R9, RZ, 0x1, R2 ;  /* 0x00000001ff099819 */ /* 0x000fe40000011402 */
[----:B------:R-:W-:-:S03]  /*14870*/  FSEL R2, R12, RZ, P0 ;  /* 0x000000ff0c027208 */ /* 0x000fc60000000000 */
[----:B------:R-:W-:Y:S02]  /*14880*/  @!P1 IMAD.IADD R8, R10, 0x1, -R9 ;  /* 0x000000010a089824 */ /* 0x000fe400078e0a09 */
[----:B------:R-:W-:-:S03]  /*14890*/  @!P1 IMAD R7, R9, 0x100000, R7 ;  /* 0x0010000009079824 */ /* 0x000fc600078e0207 */
[----:B------:R-:W-:Y:S01]  /*148a0*/  @!P1 LEA R9, R8, 0x3ff00000, 0x14 ;  /* 0x3ff0000008099811 */ /* 0x000fe200078ea0ff */
[----:B------:R-:W-:-:S06]  /*148b0*/  @!P1 IMAD.MOV.U32 R8, RZ, RZ, RZ ;  /* 0x000000ffff089224 */ /* 0x000fcc00078e00ff */
[----:B------:R-:W-:-:S11]  /*148c0*/  @!P1 DMUL R2, R6, R8 ;  /* 0x0000000806029228 */ /* 0x000fd60000000000 */
.L_x_3553:
[----:B------:R-:W-:Y:S05]  /*148d0*/  BSYNC.RECONVERGENT B1 ;  /* 0x0000000000017941 */ /* 0x000fea0003800200 */
.L_x_3552:
        /* <DEDUP_REMOVED lines=34> */
.L_x_3570:
        /* <DEDUP_REMOVED lines=22> */
.L_x_3559:
        /* <DEDUP_REMOVED lines=40> */
.L_x_3561:
[----:B------:R-:W-:Y:S05]  /*14ee0*/  BSYNC.RECONVERGENT B1 ;  /* 0x0000000000017941 */ /* 0x000fea0003800200 */
.L_x_3560:
        /* <DEDUP_REMOVED lines=12> */
.L_x_3563:
[----:B------:R-:W-:Y:S05]  /*14fb0*/  BSYNC.RECONVERGENT B5 ;  /* 0x0000000000057941 */ /* 0x000fea0003800200 */
.L_x_3562:
        /* <DEDUP_REMOVED lines=21> */
.L_x_3564:
        /* <DEDUP_REMOVED lines=26> */
.L_x_3567:
[----:B------:R-:W-:-:S11]  /*152b0*/  DADD R6, R18, R20 ;  /* 0x0000000012067229 */ /* 0x000fd60000000014 */
.L_x_3566:
[----:B------:R-:W-:Y:S05]  /*152c0*/  BSYNC.RECONVERGENT B1 ;  /* 0x0000000000017941 */ /* 0x000fea0003800200 */
.L_x_3565:
        /* <DEDUP_REMOVED lines=23> */
.L_x_3569:
[----:B------:R-:W-:Y:S05]  /*15440*/  BSYNC.RECONVERGENT B5 ;  /* 0x0000000000057941 */ /* 0x000fea0003800200 */
.L_x_3568:
[----:B------:R-:W-:Y:S01]  /*15450*/  ISETP.NE.AND P0, PT, R22, R0, PT ;  /* 0x000000001600720c */ /* 0x000fe20003f05270 */
[----:B------:R-:W-:-:S12]  /*15460*/  DFMA R2, R8, R46, R2 ;  /* 0x0000002e0802722b */ /* 0x000fd80000000002 */
[----:B------:R-:W-:Y:S05]  /*15470*/  @P0 BRA `(.L_x_3570) ;  /* 0xfffffff400a00947 */ /* 0x000fea000383ffff */
[----:B------:R-:W-:Y:S05]  /*15480*/  BSYNC.RECONVERGENT B4 ;  /* 0x0000000000047941 */ /* 0x000fea0003800200 */
.L_x_3558:
[----:B------:R-:W-:-:S07]  /*15490*/  IMAD.MOV.U32 R7, RZ, RZ, R0 ;  /* 0x000000ffff077224 */ /* 0x000fce00078e0000 */
.L_x_3557:
        /* <DEDUP_REMOVED lines=24> */
.L_x_3571:
        /* <DEDUP_REMOVED lines=26> */
.L_x_3574:
[----:B------:R-:W-:-:S11]  /*157c0*/  DADD R6, R18, R20 ;  /* 0x0000000012067229 */ /* 0x000fd60000000014 */
.L_x_3573:
[----:B------:R-:W-:Y:S05]  /*157d0*/  BSYNC.RECONVERGENT B1 ;  /* 0x0000000000017941 */ /* 0x000fea0003800200 */
.L_x_3572:
        /* <DEDUP_REMOVED lines=24> */
.L_x_3576:
[----:B------:R-:W-:Y:S05]  /*15960*/  BSYNC.RECONVERGENT B4 ;  /* 0x0000000000047941 */ /* 0x000fea0003800200 */
.L_x_3575:
[----:B------:R-:W-:-:S11]  /*15970*/  DFMA R2, R8, R18, R2 ;  /* 0x000000120802722b */ /* 0x000fd60000000002 */
.L_x_3556:
[----:B------:R-:W0:Y:S02]  /*15980*/  LDC.64 R18, c[0x0][0x380] ;  /* 0x0000e000ff127b82 */ /* 0x000e240000000a00 */
[----:B0-----:R-:W-:Y:S01]  /*15990*/  DFMA R18, R18, 0.5, -R2 ;  /* 0x3fe000001212782b */ /* 0x001fe20000000802 */
[----:B------:R-:W-:Y:S10]  /*159a0*/  BRA `(.L_x_3577) ;  /* 0x0000000c00d87947 */ /* 0x000ff40003800000 */
.L_x_3555:
        /* <DEDUP_REMOVED lines=12> */
.L_x_3592:
        /* <DEDUP_REMOVED lines=22> */
.L_x_3581:
        /* <DEDUP_REMOVED lines=40> */
.L_x_3583:
[----:B------:R-:W-:Y:S05]  /*15e50*/  BSYNC.RECONVERGENT B1 ;  /* 0x0000000000017941 */ /* 0x000fea0003800200 */
.L_x_3582:
        /* <DEDUP_REMOVED lines=12> */
.L_x_3585:
[----:B------:R-:W-:Y:S05]  /*15f20*/  BSYNC.RECONVERGENT B5 ;  /* 0x0000000000057941 */ /* 0x000fea0003800200 */
.L_x_3584:
        /* <DEDUP_REMOVED lines=21> */
.L_x_3586:
        /* <DEDUP_REMOVED lines=26> */
.L_x_3589:
[----:B------:R-:W-:-:S11]  /*16220*/  DADD R6, R18, R20 ;  /* 0x0000000012067229 */ /* 0x000fd60000000014 */
.L_x_3588:
[----:B------:R-:W-:Y:S05]  /*16230*/  BSYNC.RECONVERGENT B1 ;  /* 0x0000000000017941 */ /* 0x000fea0003800200 */
.L_x_3587:
        /* <DEDUP_REMOVED lines=23> */
.L_x_3591:
[----:B------:R-:W-:Y:S05]  /*163b0*/  BSYNC.RECONVERGENT B5 ;  /* 0x0000000000057941 */ /* 0x000fea0003800200 */
.L_x_3590:
[----:B------:R-:W-:Y:S01]  /*163c0*/  ISETP.NE.AND P0, PT, R22, R0, PT ;  /* 0x000000001600720c */ /* 0x000fe20003f05270 */
[----:B------:R-:W-:-:S12]  /*163d0*/  DFMA R2, R8, R46, R2 ;  /* 0x0000002e0802722b */ /* 0x000fd80000000002 */
[----:B------:R-:W-:Y:S05]  /*163e0*/  @P0 BRA `(.L_x_3592) ;  /* 0xfffffff400a00947 */ /* 0x000fea000383ffff */
[----:B------:R-:W-:Y:S05]  /*163f0*/  BSYNC.RECONVERGENT B4 ;  /* 0x0000000000047941 */ /* 0x000fea0003800200 */
.L_x_3580:
[----:B------:R-:W-:-:S07]  /*16400*/  IMAD.MOV.U32 R7, RZ, RZ, R0 ;  /* 0x000000ffff077224 */ /* 0x000fce00078e0000 */
.L_x_3579:
        /* <DEDUP_REMOVED lines=24> */
.L_x_3593:
        /* <DEDUP_REMOVED lines=26> */
.L_x_3596:
[----:B------:R-:W-:-:S11]  /*16730*/  DADD R6, R18, R20 ;  /* 0x0000000012067229 */ /* 0x000fd60000000014 */
.L_x_3595:
[----:B------:R-:W-:Y:S05]  /*16740*/  BSYNC.RECONVERGENT B1 ;  /* 0x0000000000017941 */ /* 0x000fea0003800200 */
.L_x_3594:
        /* <DEDUP_REMOVED lines=24> */
.L_x_3598:
[----:B------:R-:W-:Y:S05]  /*168d0*/  BSYNC.RECONVERGENT B4 ;  /* 0x0000000000047941 */ /* 0x000fea0003800200 */
.L_x_3597:
[----:B------:R-:W-:-:S11]  /*168e0*/  DFMA R2, R8, R18, R2 ;  /* 0x000000120802722b */ /* 0x000fd60000000002 */
.L_x_3578:
[----:B------:R-:W0:Y:S02]  /*168f0*/  LDC.64 R18, c[0x0][0x380] ;  /* 0x0000e000ff127b82 */ /* 0x000e240000000a00 */
[----:B0-----:R-:W-:-:S11]  /*16900*/  DFMA R18, R18, 0.5, R2 ;  /* 0x3fe000001212782b */ /* 0x001fd60000000002 */
.L_x_3577:
[----:B------:R-:W-:Y:S05]  /*16910*/  BSYNC.RECONVERGENT B3 ;  /* 0x0000000000037941 */ /* 0x000fea0003800200 */
.L_x_3554:
        /* <DEDUP_REMOVED lines=26> */
.L_x_3600:
[----:B------:R-:W-:Y:S05]  /*16ac0*/  BSYNC.RECONVERGENT B3 ;  /* 0x0000000000037941 */ /* 0x000fea0003800200 */
.L_x_3599:
        /* <DEDUP_REMOVED lines=8> */
.L_x_3601:
        /* <DEDUP_REMOVED lines=18> */
.L_x_3603:
[----:B------:R-:W-:Y:S05]  /*16c70*/  BSYNC.RECONVERGENT B1 ;  /* 0x0000000000017941 */ /* 0x000fea0003800200 */
.L_x_3602:
        /* <DEDUP_REMOVED lines=28> */
.L_x_3605:
[----:B------:R-:W-:Y:S05]  /*16e40*/  BSYNC.RECONVERGENT B3 ;  /* 0x0000000000037941 */ /* 0x000fea0003800200 */
.L_x_3604:
        /* <DEDUP_REMOVED lines=11> */
.L_x_3606:
        /* <DEDUP_REMOVED lines=15> */
.L_x_3608:
[----:B------:R-:W-:Y:S05]  /*16ff0*/  BSYNC.RECONVERGENT B1 ;  /* 0x0000000000017941 */ /* 0x000fea0003800200 */
.L_x_3607:
        /* <DEDUP_REMOVED lines=22> */
.L_x_3610:
[----:B------:R-:W-:Y:S05]  /*17160*/  BSYNC.RECONVERGENT B3 ;  /* 0x0000000000037941 */ /* 0x000fea0003800200 */
.L_x_3609:
        /* <DEDUP_REMOVED lines=9> */
.L_x_3611:
        /* <DEDUP_REMOVED lines=17> */
.L_x_3613:
[----:B------:R-:W-:Y:S05]  /*17310*/  BSYNC.RECONVERGENT B1 ;  /* 0x0000000000017941 */ /* 0x000fea0003800200 */
.L_x_3612:
        /* <DEDUP_REMOVED lines=8> */
.L_x_3614:
        /* <DEDUP_REMOVED lines=21> */
.L_x_3616:
[----:B------:R-:W-:Y:S05]  /*174f0*/  BSYNC.RECONVERGENT B1 ;  /* 0x0000000000017941 */ /* 0x000fea0003800200 */
.L_x_3615:
        /* <DEDUP_REMOVED lines=10> */
.L_x_3618:
[----:B------:R-:W-:Y:S05]  /*175a0*/  BSYNC.RECONVERGENT B1 ;  /* 0x0000000000017941 */ /* 0x000fea0003800200 */
.L_x_3617:
        /* <DEDUP_REMOVED lines=33> */
.L_x_3620:
[----:B------:R-:W-:Y:S05]  /*177c0*/  BSYNC.RECONVERGENT B3 ;  /* 0x0000000000037941 */ /* 0x000fea0003800200 */
.L_x_3619:
        /* <DEDUP_REMOVED lines=11> */
.L_x_3621:
        /* <DEDUP_REMOVED lines=15> */
.L_x_3623:
[----:B------:R-:W-:Y:S05]  /*17970*/  BSYNC.RECONVERGENT B1 ;  /* 0x0000000000017941 */ /* 0x000fea0003800200 */
.L_x_3622:
        /* <DEDUP_REMOVED lines=23> */
.L_x_3625:
[----:B------:R-:W-:Y:S05]  /*17af0*/  BSYNC.RECONVERGENT B3 ;  /* 0x0000000000037941 */ /* 0x000fea0003800200 */
.L_x_3624:
        /* <DEDUP_REMOVED lines=60> */
.L_x_3627:
[----:B------:R-:W-:Y:S05]  /*17ec0*/  BSYNC.RECONVERGENT B1 ;  /* 0x0000000000017941 */ /* 0x000fea0003800200 */
.L_x_3626:
        /* <DEDUP_REMOVED lines=15> */
.L_x_3644:
        /* <DEDUP_REMOVED lines=22> */
.L_x_3633:
        /* <DEDUP_REMOVED lines=40> */
.L_x_3635:
[----:B------:R-:W-:Y:S05]  /*183a0*/  BSYNC.RECONVERGENT B1 ;  /* 0x0000000000017941 */ /* 0x000fea0003800200 */
.L_x_3634:
        /* <DEDUP_REMOVED lines=12> */
.L_x_3637:
[----:B------:R-:W-:Y:S05]  /*18470*/  BSYNC.RECONVERGENT B5 ;  /* 0x0000000000057941 */ /* 0x000fea0003800200 */
.L_x_3636:
        /* <DEDUP_REMOVED lines=21> */
.L_x_3638:
        /* <DEDUP_REMOVED lines=26> */
.L_x_3641:
[----:B------:R-:W-:-:S11]  /*18770*/  DADD R6, R18, R22 ;  /* 0x0000000012067229 */ /* 0x000fd60000000016 */
.L_x_3640:
[----:B------:R-:W-:Y:S05]  /*18780*/  BSYNC.RECONVERGENT B1 ;  /* 0x0000000000017941 */ /* 0x000fea0003800200 */
.L_x_3639:
        /* <DEDUP_REMOVED lines=23> */
.L_x_3643:
[----:B------:R-:W-:Y:S05]  /*18900*/  BSYNC.RECONVERGENT B5 ;  /* 0x0000000000057941 */ /* 0x000fea0003800200 */
.L_x_3642:
[----:B------:R-:W-:Y:S01]  /*18910*/  ISETP.NE.AND P0, PT, R36, R0, PT ;  /* 0x000000002400720c */ /* 0x000fe20003f05270 */
[----:B------:R-:W-:-:S12]  /*18920*/  DFMA R20, R8, R56, R20 ;  /* 0x000000380814722b */ /* 0x000fd80000000014 */
[----:B------:R-:W-:Y:S05]  /*18930*/  @P0 BRA `(.L_x_3644) ;  /* 0xfffffff400a00947 */ /* 0x000fea000383ffff */
[----:B------:R-:W-:Y:S05]  /*18940*/  BSYNC.RECONVERGENT B4 ;  /* 0x0000000000047941 */ /* 0x000fea0003800200 */
.L_x_3632:
[----:B------:R-:W-:-:S07]  /*18950*/  IMAD.MOV.U32 R7, RZ, RZ, R0 ;  /* 0x000000ffff077224 */ /* 0x000fce00078e0000 */
.L_x_3631:
        /* <DEDUP_REMOVED lines=24> */
.L_x_3645:
        /* <DEDUP_REMOVED lines=26> */
.L_x_3648:
[----:B------:R-:W-:-:S11]  /*18c80*/  DADD R6, R18, R22 ;  /* 0x0000000012067229 */ /* 0x000fd60000000016 */
.L_x_3647:
[----:B------:R-:W-:Y:S05]  /*18c90*/  BSYNC.RECONVERGENT B1 ;  /* 0x0000000000017941 */ /* 0x000fea0003800200 */
.L_x_3646:
        /* <DEDUP_REMOVED lines=24> */
.L_x_3650:
[----:B------:R-:W-:Y:S05]  /*18e20*/  BSYNC.RECONVERGENT B4 ;  /* 0x0000000000047941 */ /* 0x000fea0003800200 */
.L_x_3649:
[----:B------:R-:W-:-:S11]  /*18e30*/  DFMA R20, R8, R18, R20 ;  /* 0x000000120814722b */ /* 0x000fd60000000014 */
.L_x_3630:
[----:B------:R-:W0:Y:S02]  /*18e40*/  LDC.64 R18, c[0x0][0x380] ;  /* 0x0000e000ff127b82 */ /* 0x000e240000000a00 */
[----:B0-----:R-:W-:Y:S01]  /*18e50*/  DFMA R18, R18, 0.5, -R20 ;  /* 0x3fe000001212782b */ /* 0x001fe20000000814 */
[----:B------:R-:W-:Y:S10]  /*18e60*/  BRA `(.L_x_3651) ;  /* 0x0000000c00d87947 */ /* 0x000ff40003800000 */
.L_x_3629:
        /* <DEDUP_REMOVED lines=12> */
.L_x_3666:
        /* <DEDUP_REMOVED lines=22> */
.L_x_3655:
        /* <DEDUP_REMOVED lines=40> */
.L_x_3657:
[----:B------:R-:W-:Y:S05]  /*19310*/  BSYNC.RECONVERGENT B1 ;  /* 0x0000000000017941 */ /* 0x000fea0003800200 */
.L_x_3656:
        /* <DEDUP_REMOVED lines=12> */
.L_x_3659:
[----:B------:R-:W-:Y:S05]  /*193e0*/  BSYNC.RECONVERGENT B5 ;  /* 0x0000000000057941 */ /* 0x000fea0003800200 */
.L_x_3658:
        /* <DEDUP_REMOVED lines=21> */
.L_x_3660:
        /* <DEDUP_REMOVED lines=26> */
.L_x_3663:
[----:B------:R-:W-:-:S11]  /*196e0*/  DADD R6, R18, R22 ;  /* 0x0000000012067229 */ /* 0x000fd60000000016 */
.L_x_3662:
[----:B------:R-:W-:Y:S05]  /*196f0*/  BSYNC.RECONVERGENT B1 ;  /* 0x0000000000017941 */ /* 0x000fea0003800200 */
.L_x_3661:
        /* <DEDUP_REMOVED lines=23> */
.L_x_3665:
[----:B------:R-:W-:Y:S05]  /*19870*/  BSYNC.RECONVERGENT B5 ;  /* 0x0000000000057941 */ /* 0x000fea0003800200 */
.L_x_3664:
[----:B------:R-:W-:Y:S01]  /*19880*/  ISETP.NE.AND P0, PT, R36, R0, PT ;  /* 0x000000002400720c */ /* 0x000fe20003f05270 */
[----:B------:R-:W-:-:S12]  /*19890*/  DFMA R20, R8, R56, R20 ;  /* 0x000000380814722b */ /* 0x000fd80000000014 */
[----:B------:R-:W-:Y:S05]  /*198a0*/  @P0 BRA `(.L_x_3666) ;  /* 0xfffffff400a00947 */ /* 0x000fea000383ffff */
[----:B------:R-:W-:Y:S05]  /*198b0*/  BSYNC.RECONVERGENT B4 ;  /* 0x0000000000047941 */ /* 0x000fea0003800200 */
.L_x_3654:
[----:B------:R-:W-:-:S07]  /*198c0*/  IMAD.MOV.U32 R7, RZ, RZ, R0 ;  /* 0x000000ffff077224 */ /* 0x000fce00078e0000 */
.L_x_3653:
        /* <DEDUP_REMOVED lines=24> */
.L_x_3667:
        /* <DEDUP_REMOVED lines=26> */
.L_x_3670:
[----:B------:R-:W-:-:S11]  /*19bf0*/  DADD R6, R18, R22 ;  /* 0x0000000012067229 */ /* 0x000fd60000000016 */
.L_x_3669:
[----:B------:R-:W-:Y:S05]  /*19c00*/  BSYNC.RECONVERGENT B1 ;  /* 0x0000000000017941 */ /* 0x000fea0003800200 */
.L_x_3668:
        /* <DEDUP_REMOVED lines=24> */
.L_x_3672:
[----:B------:R-:W-:Y:S05]  /*19d90*/  BSYNC.RECONVERGENT B4 ;  /* 0x0000000000047941 */ /* 0x000fea0003800200 */
.L_x_3671:
[----:B------:R-:W-:-:S11]  /*19da0*/  DFMA R20, R8, R18, R20 ;  /* 0x000000120814722b */ /* 0x000fd60000000014 */
.L_x_3652:
[----:B------:R-:W0:Y:S02]  /*19db0*/  LDC.64 R18, c[0x0][0x380] ;  /* 0x0000e000ff127b82 */ /* 0x000e240000000a00 */
[----:B0-----:R-:W-:-:S11]  /*19dc0*/  DFMA R18, R18, 0.5, R20 ;  /* 0x3fe000001212782b */ /* 0x001fd60000000014 */
.L_x_3651:
[----:B------:R-:W-:Y:S05]  /*19dd0*/  BSYNC.RECONVERGENT B3 ;  /* 0x0000000000037941 */ /* 0x000fea0003800200 */
.L_x_3628:
        /* <DEDUP_REMOVED lines=13> */
.L_x_3674:
[----:B------:R-:W-:Y:S05]  /*19eb0*/  BSYNC.RECONVERGENT B1 ;  /* 0x0000000000017941 */ /* 0x000fea0003800200 */
.L_x_3673:
        /* <DEDUP_REMOVED lines=29> */
.L_x_3676:
[----:B------:R-:W-:Y:S05]  /*1a090*/  BSYNC.RECONVERGENT B3 ;  /* 0x0000000000037941 */ /* 0x000fea0003800200 */
.L_x_3675:
        /* <DEDUP_REMOVED lines=11> */
.L_x_3677:
        /* <DEDUP_REMOVED lines=15> */
.L_x_3679:
[----:B------:R-:W-:Y:S05]  /*1a240*/  BSYNC.RECONVERGENT B1 ;  /* 0x0000000000017941 */ /* 0x000fea0003800200 */
.L_x_3678:
        /* <DEDUP_REMOVED lines=22> */
.L_x_3681:
[----:B------:R-:W-:Y:S05]  /*1a3b0*/  BSYNC.RECONVERGENT B3 ;  /* 0x0000000000037941 */ /* 0x000fea0003800200 */
.L_x_3680:
        /* <DEDUP_REMOVED lines=9> */
.L_x_3682:
[C---:B------:R-:W-:Y:S01]  /*1a450*/  DADD R6, R18.reuse, 2 ;  /* 0x4000000012067429 */ /* 0x040fe20000000000 */
[----:B------:R-:W-:Y:S01]  /*1a460*/  BSSY.RECONVERGENT B1, `(.L_x_3683) ;  /* 0x0000012000017945 */ /* 0x000fe20003800200 */
[----:B------:R-:W-:Y:S01]  /*1a470*/  DSETP.NEU.AND P0, PT, R18, RZ, PT ;  /* 0x000000ff1200722a */ /* 0x000fe20003f0d000 */
[----:B------:R-:W-:Y:S01]  /*1a480*/  ISETP.NE.AND P4, PT, R75, 0x7ff00000, PT ;  /* 0x7ff000004b00780c */ /* 0x000fe20003f85270 */
[----:B------:R-:W-:Y:S02]  /*1a490*/  IMAD.MOV.U32 R8, RZ, RZ, R46 ;  /* 0x000000ffff087224 */ /* 0x000fe400078e002e */
        /* <DEDUP_REMOVED lines=14> */
.L_x_3684:
[----:B------:R-:W-:Y:S05]  /*1a580*/  BSYNC.RECONVERGENT B1 ;  /* 0x0000000000017941 */ /* 0x000fea0003800200 */
.L_x_3683:
        /* <DEDUP_REMOVED lines=10> */
.L_x_3686:
[----:B------:R-:W-:Y:S05]  /*1a630*/  BSYNC.RECONVERGENT B1 ;  /* 0x0000000000017941 */ /* 0x000fea0003800200 */
.L_x_3685:
        /* <DEDUP_REMOVED lines=10> */
.L_x_3688:
[----:B------:R-:W-:Y:S05]  /*1a6e0*/  BSYNC.RECONVERGENT B1 ;  /* 0x0000000000017941 */ /* 0x000fea0003800200 */
.L_x_3687:
        /* <DEDUP_REMOVED lines=35> */
.L_x_3690:
[----:B------:R-:W-:Y:S05]  /*1a920*/  BSYNC.RECONVERGENT B3 ;  /* 0x0000000000037941 */ /* 0x000fea0003800200 */
.L_x_3689:
        /* <DEDUP_REMOVED lines=11> */
.L_x_3691:
        /* <DEDUP_REMOVED lines=15> */
.L_x_3693:
[----:B------:R-:W-:Y:S05]  /*1aad0*/  BSYNC.RECONVERGENT B1 ;  /* 0x0000000000017941 */ /* 0x000fea0003800200 */
.L_x_3692:
        /* <DEDUP_REMOVED lines=23> */
.L_x_3695:
[----:B------:R-:W-:Y:S05]  /*1ac50*/  BSYNC.RECONVERGENT B3 ;  /* 0x0000000000037941 */ /* 0x000fea0003800200 */
.L_x_3694:
        /* <DEDUP_REMOVED lines=60> */
.L_x_3697:
[----:B------:R-:W-:Y:S05]  /*1b020*/  BSYNC.RECONVERGENT B1 ;  /* 0x0000000000017941 */ /* 0x000fea0003800200 */
.L_x_3696:
        /* <DEDUP_REMOVED lines=15> */
.L_x_3714:
        /* <DEDUP_REMOVED lines=22> */
.L_x_3703:
        /* <DEDUP_REMOVED lines=40> */
.L_x_3705:
[----:B------:R-:W-:Y:S05]  /*1b500*/  BSYNC.RECONVERGENT B1 ;  /* 0x0000000000017941 */ /* 0x000fea0003800200 */
.L_x_3704:
        /* <DEDUP_REMOVED lines=12> */
.L_x_3707:
[----:B------:R-:W-:Y:S05]  /*1b5d0*/  BSYNC.RECONVERGENT B5 ;  /* 0x0000000000057941 */ /* 0x000fea0003800200 */
.L_x_3706:
        /* <DEDUP_REMOVED lines=21> */
.L_x_3708:
        /* <DEDUP_REMOVED lines=26> */
.L_x_3711:
[----:B------:R-:W-:-:S11]  /*1b8d0*/  DADD R6, R18, R22 ;  /* 0x0000000012067229 */ /* 0x000fd60000000016 */
.L_x_3710:
[----:B------:R-:W-:Y:S05]  /*1b8e0*/  BSYNC.RECONVERGENT B1 ;  /* 0x0000000000017941 */ /* 0x000fea0003800200 */
.L_x_3709:
        /* <DEDUP_REMOVED lines=23> */
.L_x_3713:
[----:B------:R-:W-:Y:S05]  /*1ba60*/  BSYNC.RECONVERGENT B5 ;  /* 0x0000000000057941 */ /* 0x000fea0003800200 */
.L_x_3712:
[----:B------:R-:W-:Y:S01]  /*1ba70*/  ISETP.NE.AND P0, PT, R36, R0, PT ;  /* 0x000000002400720c */ /* 0x000fe20003f05270 */
[----:B------:R-:W-:-:S12]  /*1ba80*/  DFMA R20, R8, R56, R20 ;  /* 0x000000380814722b */ /* 0x000fd80000000014 */
[----:B------:R-:W-:Y:S05]  /*1ba90*/  @P0 BRA `(.L_x_3714) ;  /* 0xfffffff400a00947 */ /* 0x000fea000383ffff */
[----:B------:R-:W-:Y:S05]  /*1baa0*/  BSYNC.RECONVERGENT B4 ;  /* 0x0000000000047941 */ /* 0x000fea0003800200 */
.L_x_3702:
[----:B------:R-:W-:-:S07]  /*1bab0*/  IMAD.MOV.U32 R7, RZ, RZ, R0 ;  /* 0x000000ffff077224 */ /* 0x000fce00078e0000 */
.L_x_3701:
        /* <DEDUP_REMOVED lines=24> */
.L_x_3715:
        /* <DEDUP_REMOVED lines=26> */
.L_x_3718:
[----:B------:R-:W-:-:S11]  /*1bde0*/  DADD R6, R18, R22 ;  /* 0x0000000012067229 */ /* 0x000fd60000000016 */
.L_x_3717:
[----:B------:R-:W-:Y:S05]  /*1bdf0*/  BSYNC.RECONVERGENT B1 ;  /* 0x0000000000017941 */ /* 0x000fea0003800200 */
.L_x_3716:
        /* <DEDUP_REMOVED lines=24> */
.L_x_3720:
[----:B------:R-:W-:Y:S05]  /*1bf80*/  BSYNC.RECONVERGENT B4 ;  /* 0x0000000000047941 */ /* 0x000fea0003800200 */
.L_x_3719:
[----:B------:R-:W-:-:S11]  /*1bf90*/  DFMA R20, R8, R18, R20 ;  /* 0x000000120814722b */ /* 0x000fd60000000014 */
.L_x_3700:
[----:B------:R-:W0:Y:S02]  /*1bfa0*/  LDC.64 R6, c[0x0][0x380] ;  /* 0x0000e000ff067b82 */ /* 0x000e240000000a00 */
[----:B0-----:R-:W-:Y:S01]  /*1bfb0*/  DFMA R20, R6, 0.5, -R20 ;  /* 0x3fe000000614782b */ /* 0x001fe20000000814 */
[----:B------:R-:W-:Y:S10]  /*1bfc0*/  BRA `(.L_x_3721) ;  /* 0x0000000c00d87947 */ /* 0x000ff40003800000 */
.L_x_3699:
        /* <DEDUP_REMOVED lines=12> */
.L_x_3736:
        /* <DEDUP_REMOVED lines=22> */
.L_x_3725:
        /* <DEDUP_REMOVED lines=40> */
.L_x_3727:
[----:B------:R-:W-:Y:S05]  /*1c470*/  BSYNC.RECONVERGENT B1 ;  /* 0x0000000000017941 */ /* 0x000fea0003800200 */
.L_x_3726:
        /* <DEDUP_REMOVED lines=12> */
.L_x_3729:
[----:B------:R-:W-:Y:S05]  /*1c540*/  BSYNC.RECONVERGENT B5 ;  /* 0x0000000000057941 */ /* 0x000fea0003800200 */
.L_x_3728:
        /* <DEDUP_REMOVED lines=21> */
.L_x_3730:
        /* <DEDUP_REMOVED lines=26> */
.L_x_3733:
[----:B------:R-:W-:-:S11]  /*1c840*/  DADD R6, R18, R22 ;  /* 0x0000000012067229 */ /* 0x000fd60000000016 */
.L_x_3732:
[----:B------:R-:W-:Y:S05]  /*1c850*/  BSYNC.RECONVERGENT B1 ;  /* 0x0000000000017941 */ /* 0x000fea0003800200 */
.L_x_3731:
        /* <DEDUP_REMOVED lines=23> */
.L_x_3735:
[----:B------:R-:W-:Y:S05]  /*1c9d0*/  BSYNC.RECONVERGENT B5 ;  /* 0x0000000000057941 */ /* 0x000fea0003800200 */
.L_x_3734:
[----:B------:R-:W-:Y:S01]  /*1c9e0*/  ISETP.NE.AND P0, PT, R36, R0, PT ;  /* 0x000000002400720c */ /* 0x000fe20003f05270 */
[----:B------:R-:W-:-:S12]  /*1c9f0*/  DFMA R20, R8, R56, R20 ;  /* 0x000000380814722b */ /* 0x000fd80000000014 */
[----:B------:R-:W-:Y:S05]  /*1ca00*/  @P0 BRA `(.L_x_3736) ;  /* 0xfffffff400a00947 */ /* 0x000fea000383ffff */
[----:B------:R-:W-:Y:S05]  /*1ca10*/  BSYNC.RECONVERGENT B4 ;  /* 0x0000000000047941 */ /* 0x000fea0003800200 */
.L_x_3724:
[----:B------:R-:W-:-:S07]  /*1ca20*/  IMAD.MOV.U32 R7, RZ, RZ, R0 ;  /* 0x000000ffff077224 */ /* 0x000fce00078e0000 */
.L_x_3723:
        /* <DEDUP_REMOVED lines=24> */
.L_x_3737:
        /* <DEDUP_REMOVED lines=26> */
.L_x_3740:
[----:B------:R-:W-:-:S11]  /*1cd50*/  DADD R6, R18, R22 ;  /* 0x0000000012067229 */ /* 0x000fd60000000016 */
.L_x_3739:
[----:B------:R-:W-:Y:S05]  /*1cd60*/  BSYNC.RECONVERGENT B1 ;  /* 0x0000000000017941 */ /* 0x000fea0003800200 */
.L_x_3738:
        /* <DEDUP_REMOVED lines=24> */
.L_x_3742:
[----:B------:R-:W-:Y:S05]  /*1cef0*/  BSYNC.RECONVERGENT B4 ;  /* 0x0000000000047941 */ /* 0x000fea0003800200 */
.L_x_3741:
[----:B------:R-:W-:-:S11]  /*1cf00*/  DFMA R20, R8, R18, R20 ;  /* 0x000000120814722b */ /* 0x000fd60000000014 */
.L_x_3722:
[----:B------:R-:W0:Y:S02]  /*1cf10*/  LDC.64 R6, c[0x0][0x380] ;  /* 0x0000e000ff067b82 */ /* 0x000e240000000a00 */
[----:B0-----:R-:W-:-:S11]  /*1cf20*/  DFMA R20, R6, 0.5, R20 ;  /* 0x3fe000000614782b */ /* 0x001fd60000000014 */
.L_x_3721:
[----:B------:R-:W-:Y:S05]  /*1cf30*/  BSYNC.RECONVERGENT B3 ;  /* 0x0000000000037941 */ /* 0x000fea0003800200 */
.L_x_3698:
        /* <DEDUP_REMOVED lines=13> */
.L_x_3744:
[----:B------:R-:W-:Y:S05]  /*1d010*/  BSYNC.RECONVERGENT B1 ;  /* 0x0000000000017941 */ /* 0x000fea0003800200 */
.L_x_3743:
        /* <DEDUP_REMOVED lines=29> */
.L_x_3746:
[----:B------:R-:W-:Y:S05]  /*1d1f0*/  BSYNC.RECONVERGENT B3 ;  /* 0x0000000000037941 */ /* 0x000fea0003800200 */
.L_x_3745:
        /* <DEDUP_REMOVED lines=25> */
.L_x_3748:
[----:B------:R-:W-:Y:S05]  /*1d390*/  BSYNC.RECONVERGENT B3 ;  /* 0x0000000000037941 */ /* 0x000fea0003800200 */
.L_x_3747:
        /* <DEDUP_REMOVED lines=8> */
.L_x_3749:
[----:B------:R-:W0:Y:S01]  /*1d420*/  MUFU.RCP64H R7, R41 ;  /* 0x0000002900077308 */ /* 0x000e220000001800 */
[----:B------:R-:W-:Y:S01]  /*1d430*/  IMAD.MOV.U32 R6, RZ, RZ, 0x1 ;  /* 0x00000001ff067424 */ /* 0x000fe200078e00ff */
[----:B------:R-:W-:Y:S01]  /*1d440*/  DSETP.NEU.AND P0, PT, R22, RZ, PT ;  /* 0x000000ff1600722a */ /* 0x000fe20003f0d000 */
[----:B------:R-:W-:Y:S04]  /*1d450*/  BSSY.RECONVERGENT B1, `(.L_x_3750) ;  /* 0x0000015000017945 */ /* 0x000fe80003800200 */
[----:B0-----:R-:W-:-:S08]  /*1d460*/  DFMA R8, -R40, R6, 1 ;  /* 0x3ff000002808742b */ /* 0x001fd00000000106 */
[----:B------:R-:W-:-:S08]  /*1d470*/  DFMA R8, R8, R8, R8 ;  /* 0x000000080808722b */ /* 0x000fd00000000008 */
[----:B------:R-:W-:-:S08]  /*1d480*/  DFMA R8, R6, R8, R6 ;  /* 0x000000080608722b */ /* 0x000fd00000000006 */
[----:B------:R-:W-:-:S08]  /*1d490*/  DFMA R6, -R40, R8, 1 ;  /* 0x3ff000002806742b */ /* 0x000fd00000000108 */
[----:B------:R-:W-:Y:S02]  /*1d4a0*/  DFMA R24, R8, R6, R8 ;  /* 0x000000060818722b */ /* 0x000fe40000000008 */
[----:B------:R-:W-:-:S06]  /*1d4b0*/  DADD R6, R22, 4 ;  /* 0x4010000016067429 */ /* 0x000fcc0000000000 */
[----:B------:R-:W-:-:S04]  /*1d4c0*/  DMUL R8, R24, R58 ;  /* 0x0000003a18087228 */ /* 0x000fc80000000000 */
[----:B------:R-:W-:Y:S02]  /*1d4d0*/  LOP3.LUT R6, R7, 0x7ff00000, RZ, 0xc0, !PT ;  /* 0x7ff0000007067812 */ /* 0x000fe400078ec0ff */
[----:B------:R-:W-:Y:S02]  /*1d4e0*/  FSEL R7, R11, RZ, P0 ;  /* 0x000000ff0b077208 */ /* 0x000fe40000000000 */
[----:B------:R-:W-:Y:S01]  /*1d4f0*/  ISETP.NE.AND P1, PT, R6, 0x7ff00000, PT ;  /* 0x7ff000000600780c */ /* 0x000fe20003f25270 */
[----:B------:R-:W-:Y:S01]  /*1d500*/  DFMA R12, -R40, R8, R58 ;  /* 0x00000008280c722b */ /* 0x000fe2000000013a */
[----:B------:R-:W-:-:S07]  /*1d510*/  FSEL R6, R10, RZ, P0 ;  /* 0x000000ff0a067208 */ /* 0x000fce0000000000 */
        /* <DEDUP_REMOVED lines=8> */
.L_x_3751:
[----:B------:R-:W-:Y:S05]  /*1d5a0*/  BSYNC.RECONVERGENT B1 ;  /* 0x0000000000017941 */ /* 0x000fea0003800200 */
.L_x_3750:
        /* <DEDUP_REMOVED lines=14> */
[----:B------:R-:W-:Y:S05]  /*1d690*/  CALL.REL.NOINC `($__internal_3_$__cuda_sm20_div_rn_f64_full) ;  /* 0x000002d800bc7944 */ /* 0x000fea0003c00000 */
.L_x_3753:
[----:B------:R-:W-:Y:S05]  /*1d6a0*/  BSYNC.RECONVERGENT B3 ;  /* 0x0000000000037941 */ /* 0x000fea0003800200 */
.L_x_3752:
[----:B------:R-:W-:Y:S01]  /*1d6b0*/  DADD R12, -RZ, |R20| ;  /* 0x00000000ff0c7229 */ /* 0x000fe20000000514 */
[----:B------:R-:W-:Y:S01]  /*1d6c0*/  BSSY.RECONVERGENT B1, `(.L_x_3754) ;  /* 0x0000007000017945 */ /* 0x000fe20003800200 */
[----:B------:R-:W-:Y:S01]  /*1d6d0*/  DMUL R56, R8, R56 ;  /* 0x0000003808387228 */ /* 0x000fe20000000000 */
[----:B------:R-:W-:Y:S01]  /*1d6e0*/  IMAD.MOV.U32 R7, RZ, RZ, 0x40000000 ;  /* 0x40000000ff077424 */ /* 0x000fe200078e00ff */
[----:B------:R-:W-:Y:S01]  /*1d6f0*/  MOV R6, 0x1d730 ;  /* 0x0001d73000067802 */ /* 0x000fe20000000f00 */
[----:B------:R-:W-:-:S05]  /*1d700*/  IMAD.MOV.U32 R8, RZ, RZ, RZ ;  /* 0x000000ffff087224 */ /* 0x000fca00078e00ff */
[----:B------:R-:W-:-:S07]  /*1d710*/  IMAD.MOV.U32 R9, RZ, RZ, R13 ;  /* 0x000000ffff097224 */ /* 0x000fce00078e000d */
[----:B------:R-:W-:Y:S05]  /*1d720*/  CALL.REL.NOINC `($_Z11distributordPdS_ii$__internal_accurate_pow) ;  /* 0x000002e000d07944 */ /* 0x000fea0003c00000 */
[----:B------:R-:W-:Y:S05]  /*1d730*/  BSYNC.RECONVERGENT B1 ;  /* 0x0000000000017941 */ /* 0x000fea0003800200 */
.L_x_3754:
        /* <DEDUP_REMOVED lines=24> */
.L_x_3756:
[----:B------:R-:W-:Y:S05]  /*1d8c0*/  BSYNC.RECONVERGENT B1 ;  /* 0x0000000000017941 */ /* 0x000fea0003800200 */
.L_x_3755:
        /* <DEDUP_REMOVED lines=10> */
.L_x_3758:
[----:B------:R-:W-:Y:S05]  /*1d970*/  BSYNC.RECONVERGENT B1 ;  /* 0x0000000000017941 */ /* 0x000fea0003800200 */
.L_x_3757:
        /* <DEDUP_REMOVED lines=12> */
.L_x_3759:
        /* <DEDUP_REMOVED lines=15> */
.L_x_3761:
[----:B------:R-:W-:Y:S05]  /*1db30*/  BSYNC.RECONVERGENT B1 ;  /* 0x0000000000017941 */ /* 0x000fea0003800200 */
.L_x_3760:
        /* <DEDUP_REMOVED lines=23> */
.L_x_3763:
[----:B------:R-:W-:Y:S05]  /*1dcb0*/  BSYNC.RECONVERGENT B3 ;  /* 0x0000000000037941 */ /* 0x000fea0003800200 */
.L_x_3762:
        /* <DEDUP_REMOVED lines=10> */
.L_x_3765:
[----:B------:R-:W-:Y:S05]  /*1dd60*/  BSYNC.RECONVERGENT B1 ;  /* 0x0000000000017941 */ /* 0x000fea0003800200 */
.L_x_3764:
        /* <DEDUP_REMOVED lines=8> */
.L_x_3767:
[----:B------:R-:W-:Y:S05]  /*1ddf0*/  BSYNC.RECONVERGENT B1 ;  /* 0x0000000000017941 */ /* 0x000fea0003800200 */
.L_x_3766:
        /* <DEDUP_REMOVED lines=8> */
.L_x_3769:
[----:B------:R-:W-:Y:S05]  /*1de80*/  BSYNC.RECONVERGENT B1 ;  /* 0x0000000000017941 */ /* 0x000fea0003800200 */
.L_x_3768:
[----:B------:R-:W-:Y:S01]  /*1de90*/  DADD R46, R46, 1 ;  /* 0x3ff000002e2e7429 */ /* 0x000fe20000000000 */
[----:B------:R-:W-:Y:S01]  /*1dea0*/  IMAD.MOV.U32 R12, RZ, RZ, 0x0 ;  /* 0x00000000ff0c7424 */ /* 0x000fe200078e00ff */
[----:B------:R-:W-:Y:S01]  /*1deb0*/  DADD R8, R8, R8 ;  /* 0x0000000008087229 */ /* 0x000fe20000000008 */
[----:B------:R-:W-:Y:S01]  /*1dec0*/  IMAD.MOV.U32 R13, RZ, RZ, 0x3fd80000 ;  /* 0x3fd80000ff0d7424 */ /* 0x000fe200078e00ff */
[----:B------:R-:W-:Y:S01]  /*1ded0*/  DSETP.NEU.AND P1, PT, R2, 1, PT ;  /* 0x3ff000000200742a */ /* 0x000fe20003f2d000 */
[----:B------:R-:W-:Y:S01]  /*1dee0*/  FSEL R18, R22, RZ, P2 ;  /* 0x000000ff16127208 */ /* 0x000fe20001000000 */
[----:B------:R-:W0:Y:S01]  /*1def0*/  MUFU.RSQ64H R7, R47 ;  /* 0x0000002f00077308 */ /* 0x000e220000001c00 */
[----:B------:R-:W-:Y:S01]  /*1df00*/  FSEL R2, R54, RZ, P0 ;  /* 0x000000ff36027208 */ /* 0x000fe20000000000 */
[----:B------:R-:W-:Y:S01]  /*1df10*/  BSSY.RECONVERGENT B3, `(.L_x_3770) ;  /* 0x000001c000037945 */ /* 0x000fe20003800200 */
[----:B------:R-:W-:Y:S01]  /*1df20*/  FSEL R3, R55, 1.875, P0 ;  /* 0x3ff0000037037808 */ /* 0x000fe20000000000 */
[----:B------:R-:W-:Y:S01]  /*1df30*/  VIADD R6, R47, 0xfcb00000 ;  /* 0xfcb000002f067836 */ /* 0x000fe20000000000 */
[----:B------:R-:W-:Y:S01]  /*1df40*/  DADD R8, -R8, 1 ;  /* 0x3ff0000008087429 */ /* 0x000fe20000000100 */
[----:B------:R-:W-:-:S03]  /*1df50*/  FSEL R19, R23, 1.875, P2 ;  /* 0x3ff0000017137808 */ /* 0x000fc60001000000 */
[----:B------:R-:W-:-:S03]  /*1df60*/  ISETP.GE.U32.AND P0, PT, R6, 0x7ca00000, PT ;  /* 0x7ca000000600780c */ /* 0x000fc60003f06070 */
[----:B------:R-:W-:Y:S02]  /*1df70*/  DADD R18, R18, R2 ;  /* 0x0000000012127229 */ /* 0x000fe40000000002 */
[----:B------:R-:W-:Y:S02]  /*1df80*/  DMUL R56, R56, R8 ;  /* 0x0000000838387228 */ /* 0x000fe40000000000 */
        /* <DEDUP_REMOVED lines=20> */
.L_x_3771:
[----:B------:R-:W-:Y:S05]  /*1e0d0*/  BSYNC.RECONVERGENT B3 ;  /* 0x0000000000037941 */ /* 0x000fea0003800200 */
.L_x_3770:
        /* <DEDUP_REMOVED lines=11> */
.L_x_3772:
        /* <DEDUP_REMOVED lines=15> */
.L_x_3774:
[----:B------:R-:W-:Y:S05]  /*1e280*/  BSYNC.RECONVERGENT B1 ;  /* 0x0000000000017941 */ /* 0x000fea0003800200 */
.L_x_3773:
        /* <DEDUP_REMOVED lines=23> */
.L_x_3776:
[----:B------:R-:W-:Y:S05]  /*1e400*/  BSYNC.RECONVERGENT B3 ;  /* 0x0000000000037941 */ /* 0x000fea0003800200 */
.L_x_3775:
        /* <DEDUP_REMOVED lines=60> */
.L_x_3778:
[----:B------:R-:W-:Y:S05]  /*1e7d0*/  BSYNC.RECONVERGENT B1 ;  /* 0x0000000000017941 */ /* 0x000fea0003800200 */
.L_x_3777:
        /* <DEDUP_REMOVED lines=10> */
[----:B------:R-:W-:Y:S02]  /*1e880*/  DFMA R44, R86, 0.09375, R48 ;  /* 0x3fb80000562c782b */ /* 0x000fe40000000030 */
[----:B------:R-:W-:Y:S02]  /*1e890*/  DMUL R90, R16, R90 ;  /* 0x0000005a105a7228 */ /* 0x000fe40000000000 */
        /* <DEDUP_REMOVED lines=26> */
.L_x_3795:
        /* <DEDUP_REMOVED lines=22> */
.L_x_3784:
        /* <DEDUP_REMOVED lines=40> */
.L_x_3786:
[----:B------:R-:W-:Y:S05]  /*1ee20*/  BSYNC.RECONVERGENT B1 ;  /* 0x0000000000017941 */ /* 0x000fea0003800200 */
.L_x_3785:
        /* <DEDUP_REMOVED lines=12> */
.L_x_3788:
[----:B------:R-:W-:Y:S05]  /*1eef0*/  BSYNC.RECONVERGENT B5 ;  /* 0x0000000000057941 */ /* 0x000fea0003800200 */
.L_x_3787:
        /* <DEDUP_REMOVED lines=21> */
.L_x_3789:
        /* <DEDUP_REMOVED lines=26> */
.L_x_3792:
[----:B------:R-:W-:-:S11]  /*1f1f0*/  DADD R6, R18, R20 ;  /* 0x0000000012067229 */ /* 0x000fd60000000014 */
.L_x_3791:
[----:B------:R-:W-:Y:S05]  /*1f200*/  BSYNC.RECONVERGENT B1 ;  /* 0x0000000000017941 */ /* 0x000fea0003800200 */
.L_x_3790:
        /* <DEDUP_REMOVED lines=23> */
.L_x_3794:
[----:B------:R-:W-:Y:S05]  /*1f380*/  BSYNC.RECONVERGENT B5 ;  /* 0x0000000000057941 */ /* 0x000fea0003800200 */
.L_x_3793:
[----:B------:R-:W-:Y:S01]  /*1f390*/  ISETP.NE.AND P0, PT, R22, R0, PT ;  /* 0x000000001600720c */ /* 0x000fe20003f05270 */
[----:B------:R-:W-:-:S12]  /*1f3a0*/  DFMA R2, R8, R46, R2 ;  /* 0x0000002e0802722b */ /* 0x000fd80000000002 */
[----:B------:R-:W-:Y:S05]  /*1f3b0*/  @P0 BRA `(.L_x_3795) ;  /* 0xfffffff400a00947 */ /* 0x000fea000383ffff */
[----:B------:R-:W-:Y:S05]  /*1f3c0*/  BSYNC.RECONVERGENT B4 ;  /* 0x0000000000047941 */ /* 0x000fea0003800200 */
.L_x_3783:
[----:B------:R-:W-:-:S07]  /*1f3d0*/  IMAD.MOV.U32 R7, RZ, RZ, R0 ;  /* 0x000000ffff077224 */ /* 0x000fce00078e0000 */
.L_x_3782:
        /* <DEDUP_REMOVED lines=24> */
.L_x_3796:
        /* <DEDUP_REMOVED lines=26> */
.L_x_3799:
[----:B------:R-:W-:-:S11]  /*1f700*/  DADD R6, R18, R20 ;  /* 0x0000000012067229 */ /* 0x000fd60000000014 */
.L_x_3798:
[----:B------:R-:W-:Y:S05]  /*1f710*/  BSYNC.RECONVERGENT B1 ;  /* 0x0000000000017941 */ /* 0x000fea0003800200 */
.L_x_3797:
        /* <DEDUP_REMOVED lines=24> */
.L_x_3801:
[----:B------:R-:W-:Y:S05]  /*1f8a0*/  BSYNC.RECONVERGENT B4 ;  /* 0x0000000000047941 */ /* 0x000fea0003800200 */
.L_x_3800:
[----:B------:R-:W-:-:S11]  /*1f8b0*/  DFMA R2, R8, R18, R2 ;  /* 0x000000120802722b */ /* 0x000fd60000000002 */
.L_x_3781:
[----:B------:R-:W0:Y:S02]  /*1f8c0*/  LDC.64 R18, c[0x0][0x380] ;  /* 0x0000e000ff127b82 */ /* 0x000e240000000a00 */
[----:B0-----:R-:W-:Y:S01]  /*1f8d0*/  DFMA R18, R18, 0.5, -R2 ;  /* 0x3fe000001212782b */ /* 0x001fe20000000802 */
[----:B------:R-:W-:Y:S10]  /*1f8e0*/  BRA `(.L_x_3802) ;  /* 0x0000000c00d87947 */ /* 0x000ff40003800000 */
.L_x_3780:
        /* <DEDUP_REMOVED lines=12> */
.L_x_3817:
        /* <DEDUP_REMOVED lines=22> */
.L_x_3806:
        /* <DEDUP_REMOVED lines=40> */
.L_x_3808:
[----:B------:R-:W-:Y:S05]  /*1fd90*/  BSYNC.RECONVERGENT B1 ;  /* 0x0000000000017941 */ /* 0x000fea0003800200 */
.L_x_3807:
        /* <DEDUP_REMOVED lines=12> */
.L_x_3810:
[----:B------:R-:W-:Y:S05]  /*1fe60*/  BSYNC.RECONVERGENT B5 ;  /* 0x0000000000057941 */ /* 0x000fea0003800200 */
.L_x_3809:
        /* <DEDUP_REMOVED lines=21> */
.L_x_3811:
        /* <DEDUP_REMOVED lines=26> */
.L_x_3814:
[----:B------:R-:W-:-:S11]  /*20160*/  DADD R6, R18, R20 ;  /* 0x0000000012067229 */ /* 0x000fd60000000014 */
.L_x_3813:
[----:B------:R-:W-:Y:S05]  /*20170*/  BSYNC.RECONVERGENT B1 ;  /* 0x0000000000017941 */ /* 0x000fea0003800200 */
.L_x_3812:
        /* <DEDUP_REMOVED lines=23> */
.L_x_3816:
[----:B------:R-:W-:Y:S05]  /*202f0*/  BSYNC.RECONVERGENT B5 ;  /* 0x0000000000057941 */ /* 0x000fea0003800200 */
.L_x_3815:
[----:B------:R-:W-:Y:S01]  /*20300*/  ISETP.NE.AND P0, PT, R22, R0, PT ;  /* 0x000000001600720c */ /* 0x000fe20003f05270 */
[----:B------:R-:W-:-:S12]  /*20310*/  DFMA R2, R8, R46, R2 ;  /* 0x0000002e0802722b */ /* 0x000fd80000000002 */
[----:B------:R-:W-:Y:S05]  /*20320*/  @P0 BRA `(.L_x_3817) ;  /* 0xfffffff400a00947 */ /* 0x000fea000383ffff */
[----:B------:R-:W-:Y:S05]  /*20330*/  BSYNC.RECONVERGENT B4 ;  /* 0x0000000000047941 */ /* 0x000fea0003800200 */
.L_x_3805:
[----:B------:R-:W-:-:S07]  /*20340*/  IMAD.MOV.U32 R7, RZ, RZ, R0 ;  /* 0x000000ffff077224 */ /* 0x000fce00078e0000 */
.L_x_3804:
        /* <DEDUP_REMOVED lines=24> */
.L_x_3818:
        /* <DEDUP_REMOVED lines=26> */
.L_x_3821:
[----:B------:R-:W-:-:S11]  /*20670*/  DADD R6, R18, R20 ;  /* 0x0000000012067229 */ /* 0x000fd60000000014 */
.L_x_3820:
[----:B------:R-:W-:Y:S05]  /*20680*/  BSYNC.RECONVERGENT B1 ;  /* 0x0000000000017941 */ /* 0x000fea0003800200 */
.L_x_3819:
        /* <DEDUP_REMOVED lines=24> */
.L_x_3823:
[----:B------:R-:W-:Y:S05]  /*20810*/  BSYNC.RECONVERGENT B4 ;  /* 0x0000000000047941 */ /* 0x000fea0003800200 */
.L_x_3822:
[----:B------:R-:W-:-:S11]  /*20820*/  DFMA R2, R8, R18, R2 ;  /* 0x000000120802722b */ /* 0x000fd60000000002 */
.L_x_3803:
[----:B------:R-:W0:Y:S02]  /*20830*/  LDC.64 R18, c[0x0][0x380] ;  /* 0x0000e000ff127b82 */ /* 0x000e240000000a00 */
[----:B0-----:R-:W-:-:S11]  /*20840*/  DFMA R18, R18, 0.5, R2 ;  /* 0x3fe000001212782b */ /* 0x001fd60000000002 */
.L_x_3802:
[----:B------:R-:W-:Y:S05]  /*20850*/  BSYNC.RECONVERGENT B3 ;  /* 0x0000000000037941 */ /* 0x000fea0003800200 */
.L_x_3779:
        /* <DEDUP_REMOVED lines=26> */
.L_x_3825:
[----:B------:R-:W-:Y:S05]  /*20a00*/  BSYNC.RECONVERGENT B3 ;  /* 0x0000000000037941 */ /* 0x000fea0003800200 */
.L_x_3824:
        /* <DEDUP_REMOVED lines=8> */
.L_x_3826:
        /* <DEDUP_REMOVED lines=18> */
.L_x_3828:
[----:B------:R-:W-:Y:S05]  /*20bb0*/  BSYNC.RECONVERGENT B1 ;  /* 0x0000000000017941 */ /* 0x000fea0003800200 */
.L_x_3827:
        /* <DEDUP_REMOVED lines=28> */
.L_x_3830:
[----:B------:R-:W-:Y:S05]  /*20d80*/  BSYNC.RECONVERGENT B3 ;  /* 0x0000000000037941 */ /* 0x000fea0003800200 */
.L_x_3829:
        /* <DEDUP_REMOVED lines=11> */
.L_x_3831:
        /* <DEDUP_REMOVED lines=15> */
.L_x_3833:
[----:B------:R-:W-:Y:S05]  /*20f30*/  BSYNC.RECONVERGENT B1 ;  /* 0x0000000000017941 */ /* 0x000fea0003800200 */
.L_x_3832:
        /* <DEDUP_REMOVED lines=22> */
.L_x_3835:
[----:B------:R-:W-:Y:S05]  /*210a0*/  BSYNC.RECONVERGENT B3 ;  /* 0x0000000000037941 */ /* 0x000fea0003800200 */
.L_x_3834:
        /* <DEDUP_REMOVED lines=9> */
.L_x_3836:
        /* <DEDUP_REMOVED lines=17> */
.L_x_3838:
[----:B------:R-:W-:Y:S05]  /*21250*/  BSYNC.RECONVERGENT B1 ;  /* 0x0000000000017941 */ /* 0x000fea0003800200 */
.L_x_3837:
        /* <DEDUP_REMOVED lines=8> */
.L_x_3839:
        /* <DEDUP_REMOVED lines=21> */
.L_x_3841:
[----:B------:R-:W-:Y:S05]  /*21430*/  BSYNC.RECONVERGENT B1 ;  /* 0x0000000000017941 */ /* 0x000fea0003800200 */
.L_x_3840:
        /* <DEDUP_REMOVED lines=10> */
.L_x_3843:
[----:B------:R-:W-:Y:S05]  /*214e0*/  BSYNC.RECONVERGENT B1 ;  /* 0x0000000000017941 */ /* 0x000fea0003800200 */
.L_x_3842:
        /* <DEDUP_REMOVED lines=33> */
.L_x_3845:
[----:B------:R-:W-:Y:S05]  /*21700*/  BSYNC.RECONVERGENT B3 ;  /* 0x0000000000037941 */ /* 0x000fea0003800200 */
.L_x_3844:
        /* <DEDUP_REMOVED lines=11> */
.L_x_3846:
        /* <DEDUP_REMOVED lines=15> */
.L_x_3848:
[----:B------:R-:W-:Y:S05]  /*218b0*/  BSYNC.RECONVERGENT B1 ;  /* 0x0000000000017941 */ /* 0x000fea0003800200 */
.L_x_3847:
        /* <DEDUP_REMOVED lines=23> */
.L_x_3850:
[----:B------:R-:W-:Y:S05]  /*21a30*/  BSYNC.RECONVERGENT B3 ;  /* 0x0000000000037941 */ /* 0x000fea0003800200 */
.L_x_3849:
        /* <DEDUP_REMOVED lines=60> */
.L_x_3852:
[----:B------:R-:W-:Y:S05]  /*21e00*/  BSYNC.RECONVERGENT B1 ;  /* 0x0000000000017941 */ /* 0x000fea0003800200 */
.L_x_3851:
        /* <DEDUP_REMOVED lines=15> */
.L_x_3869:
        /* <DEDUP_REMOVED lines=22> */
.L_x_3858:
        /* <DEDUP_REMOVED lines=40> */
.L_x_3860:
[----:B------:R-:W-:Y:S05]  /*222e0*/  BSYNC.RECONVERGENT B1 ;  /* 0x0000000000017941 */ /* 0x000fea0003800200 */
.L_x_3859:
        /* <DEDUP_REMOVED lines=12> */
.L_x_3862:
[----:B------:R-:W-:Y:S05]  /*223b0*/  BSYNC.RECONVERGENT B5 ;  /* 0x0000000000057941 */ /* 0x000fea0003800200 */
.L_x_3861:
        /* <DEDUP_REMOVED lines=21> */
.L_x_3863:
        /* <DEDUP_REMOVED lines=26> */
.L_x_3866:
[----:B------:R-:W-:-:S11]  /*226b0*/  DADD R6, R18, R22 ;  /* 0x0000000012067229 */ /* 0x000fd60000000016 */
.L_x_3865:
[----:B------:R-:W-:Y:S05]  /*226c0*/  BSYNC.RECONVERGENT B1 ;  /* 0x0000000000017941 */ /* 0x000fea0003800200 */
.L_x_3864:
        /* <DEDUP_REMOVED lines=23> */
.L_x_3868:
[----:B------:R-:W-:Y:S05]  /*22840*/  BSYNC.RECONVERGENT B5 ;  /* 0x0000000000057941 */ /* 0x000fea0003800200 */
.L_x_3867:
[----:B------:R-:W-:Y:S01]  /*22850*/  ISETP.NE.AND P0, PT, R36, R0, PT ;  /* 0x000000002400720c */ /* 0x000fe20003f05270 */
[----:B------:R-:W-:-:S12]  /*22860*/  DFMA R20, R8, R56, R20 ;  /* 0x000000380814722b */ /* 0x000fd80000000014 */
[----:B------:R-:W-:Y:S05]  /*22870*/  @P0 BRA `(.L_x_3869) ;  /* 0xfffffff400a00947 */ /* 0x000fea000383ffff */
[----:B------:R-:W-:Y:S05]  /*22880*/  BSYNC.RECONVERGENT B4 ;  /* 0x0000000000047941 */ /* 0x000fea0003800200 */
.L_x_3857:
[----:B------:R-:W-:-:S07]  /*22890*/  IMAD.MOV.U32 R7, RZ, RZ, R0 ;  /* 0x000000ffff077224 */ /* 0x000fce00078e0000 */
.L_x_3856:
        /* <DEDUP_REMOVED lines=24> */
.L_x_3870:
        /* <DEDUP_REMOVED lines=26> */
.L_x_3873:
[----:B------:R-:W-:-:S11]  /*22bc0*/  DADD R6, R18, R22 ;  /* 0x0000000012067229 */ /* 0x000fd60000000016 */
.L_x_3872:
[----:B------:R-:W-:Y:S05]  /*22bd0*/  BSYNC.RECONVERGENT B1 ;  /* 0x0000000000017941 */ /* 0x000fea0003800200 */
.L_x_3871:
        /* <DEDUP_REMOVED lines=24> */
.L_x_3875:
[----:B------:R-:W-:Y:S05]  /*22d60*/  BSYNC.RECONVERGENT B4 ;  /* 0x0000000000047941 */ /* 0x000fea0003800200 */
.L_x_3874:
[----:B------:R-:W-:-:S11]  /*22d70*/  DFMA R20, R8, R18, R20 ;  /* 0x000000120814722b */ /* 0x000fd60000000014 */
.L_x_3855:
[----:B------:R-:W0:Y:S02]  /*22d80*/  LDC.64 R18, c[0x0][0x380] ;  /* 0x0000e000ff127b82 */ /* 0x000e240000000a00 */
[----:B0-----:R-:W-:Y:S01]  /*22d90*/  DFMA R18, R18, 0.5, -R20 ;  /* 0x3fe000001212782b */ /* 0x001fe20000000814 */
[----:B------:R-:W-:Y:S10]  /*22da0*/  BRA `(.L_x_3876) ;  /* 0x0000000c00d87947 */ /* 0x000ff40003800000 */
.L_x_3854:
        /* <DEDUP_REMOVED lines=12> */
.L_x_3891:
        /* <DEDUP_REMOVED lines=22> */
.L_x_3880:
        /* <DEDUP_REMOVED lines=40> */
.L_x_3882:
[----:B------:R-:W-:Y:S05]  /*23250*/  BSYNC.RECONVERGENT B1 ;  /* 0x0000000000017941 */ /* 0x000fea0003800200 */
.L_x_3881:
        /* <DEDUP_REMOVED lines=12> */
.L_x_3884:
[----:B------:R-:W-:Y:S05]  /*23320*/  BSYNC.RECONVERGENT B5 ;  /* 0x0000000000057941 */ /* 0x000fea0003800200 */
.L_x_3883:
        /* <DEDUP_REMOVED lines=21> */
.L_x_3885:
        /* <DEDUP_REMOVED lines=26> */
.L_x_3888:
[----:B------:R-:W-:-:S11]  /*23620*/  DADD R6, R18, R22 ;  /* 0x0000000012067229 */ /* 0x000fd60000000016 */
.L_x_3887:
[----:B------:R-:W-:Y:S05]  /*23630*/  BSYNC.RECONVERGENT B1 ;  /* 0x0000000000017941 */ /* 0x000fea0003800200 */
.L_x_3886:
        /* <DEDUP_REMOVED lines=23> */
.L_x_3890:
[----:B------:R-:W-:Y:S05]  /*237b0*/  BSYNC.RECONVERGENT B5 ;  /* 0x0000000000057941 */ /* 0x000fea0003800200 */
.L_x_3889:
[----:B------:R-:W-:Y:S01]  /*237c0*/  ISETP.NE.AND P0, PT, R36, R0, PT ;  /* 0x000000002400720c */ /* 0x000fe20003f05270 */
[----:B------:R-:W-:-:S12]  /*237d0*/  DFMA R20, R8, R56, R20 ;  /* 0x000000380814722b */ /* 0x000fd80000000014 */
[----:B------:R-:W-:Y:S05]  /*237e0*/  @P0 BRA `(.L_x_3891) ;  /* 0xfffffff400a00947 */ /* 0x000fea000383ffff */
[----:B------:R-:W-:Y:S05]  /*237f0*/  BSYNC.RECONVERGENT B4 ;  /* 0x0000000000047941 */ /* 0x000fea0003800200 */
.L_x_3879:
[----:B------:R-:W-:-:S07]  /*23800*/  IMAD.MOV.U32 R7, RZ, RZ, R0 ;  /* 0x000000ffff077224 */ /* 0x000fce00078e0000 */
.L_x_3878:
        /* <DEDUP_REMOVED lines=24> */
.L_x_3892:
        /* <DEDUP_REMOVED lines=26> */
.L_x_3895:
[----:B------:R-:W-:-:S11]  /*23b30*/  DADD R6, R18, R22 ;  /* 0x0000000012067229 */ /* 0x000fd60000000016 */
.L_x_3894:
[----:B------:R-:W-:Y:S05]  /*23b40*/  BSYNC.RECONVERGENT B1 ;  /* 0x0000000000017941 */ /* 0x000fea0003800200 */
.L_x_3893:
        /* <DEDUP_REMOVED lines=24> */
.L_x_3897:
[----:B------:R-:W-:Y:S05]  /*23cd0*/  BSYNC.RECONVERGENT B4 ;  /* 0x0000000000047941 */ /* 0x000fea0003800200 */
.L_x_3896:
[----:B------:R-:W-:-:S11]  /*23ce0*/  DFMA R20, R8, R18, R20 ;  /* 0x000000120814722b */ /* 0x000fd60000000014 */
.L_x_3877:
[----:B------:R-:W0:Y:S02]  /*23cf0*/  LDC.64 R18, c[0x0][0x380] ;  /* 0x0000e000ff127b82 */ /* 0x000e240000000a00 */
[----:B0-----:R-:W-:-:S11]  /*23d00*/  DFMA R18, R18, 0.5, R20 ;  /* 0x3fe000001212782b */ /* 0x001fd60000000014 */
.L_x_3876:
[----:B------:R-:W-:Y:S05]  /*23d10*/  BSYNC.RECONVERGENT B3 ;  /* 0x0000000000037941 */ /* 0x000fea0003800200 */
.L_x_3853:
        /* <DEDUP_REMOVED lines=13> */
.L_x_3899:
[----:B------:R-:W-:Y:S05]  /*23df0*/  BSYNC.RECONVERGENT B1 ;  /* 0x0000000000017941 */ /* 0x000fea0003800200 */
.L_x_3898:
        /* <DEDUP_REMOVED lines=29> */
.L_x_3901:
[----:B------:R-:W-:Y:S05]  /*23fd0*/  BSYNC.RECONVERGENT B3 ;  /* 0x0000000000037941 */ /* 0x000fea0003800200 */
.L_x_3900:
        /* <DEDUP_REMOVED lines=11> */
.L_x_3902:
        /* <DEDUP_REMOVED lines=15> */
.L_x_3904:
[----:B------:R-:W-:Y:S05]  /*24180*/  BSYNC.RECONVERGENT B1 ;  /* 0x0000000000017941 */ /* 0x000fea0003800200 */
.L_x_3903:
        /* <DEDUP_REMOVED lines=22> */
.L_x_3906:
[----:B------:R-:W-:Y:S05]  /*242f0*/  BSYNC.RECONVERGENT B3 ;  /* 0x0000000000037941 */ /* 0x000fea0003800200 */
.L_x_3905:
        /* <DEDUP_REMOVED lines=9> */
.L_x_3907:
        /* <DEDUP_REMOVED lines=19> */
.L_x_3909:
[----:B------:R-:W-:Y:S05]  /*244c0*/  BSYNC.RECONVERGENT B1 ;  /* 0x0000000000017941 */ /* 0x000fea0003800200 */
.L_x_3908:
        /* <DEDUP_REMOVED lines=10> */
.L_x_3911:
[----:B------:R-:W-:Y:S05]  /*24570*/  BSYNC.RECONVERGENT B1 ;  /* 0x0000000000017941 */ /* 0x000fea0003800200 */
.L_x_3910:
        /* <DEDUP_REMOVED lines=10> */
.L_x_3913:
[----:B------:R-:W-:Y:S05]  /*24620*/  BSYNC.RECONVERGENT B1 ;  /* 0x0000000000017941 */ /* 0x000fea0003800200 */
.L_x_3912:
        /* <DEDUP_REMOVED lines=35> */
.L_x_3915:
[----:B------:R-:W-:Y:S05]  /*24860*/  BSYNC.RECONVERGENT B3 ;  /* 0x0000000000037941 */ /* 0x000fea0003800200 */
.L_x_3914:
        /* <DEDUP_REMOVED lines=11> */
.L_x_3916:
        /* <DEDUP_REMOVED lines=15> */
.L_x_3918:
[----:B------:R-:W-:Y:S05]  /*24a10*/  BSYNC.RECONVERGENT B1 ;  /* 0x0000000000017941 */ /* 0x000fea0003800200 */
.L_x_3917:
        /* <DEDUP_REMOVED lines=23> */
.L_x_3920:
[----:B------:R-:W-:Y:S05]  /*24b90*/  BSYNC.RECONVERGENT B3 ;  /* 0x0000000000037941 */ /* 0x000fea0003800200 */
.L_x_3919:
        /* <DEDUP_REMOVED lines=60> */
.L_x_3922:
[----:B------:R-:W-:Y:S05]  /*24f60*/  BSYNC.RECONVERGENT B1 ;  /* 0x0000000000017941 */ /* 0x000fea0003800200 */
.L_x_3921:
        /* <DEDUP_REMOVED lines=15> */
.L_x_3939:
        /* <DEDUP_REMOVED lines=22> */
.L_x_3928:
        /* <DEDUP_REMOVED lines=40> */
.L_x_3930:
[----:B------:R-:W-:Y:S05]  /*25440*/  BSYNC.RECONVERGENT B1 ;  /* 0x0000000000017941 */ /* 0x000fea0003800200 */
.L_x_3929:
        /* <DEDUP_REMOVED lines=12> */
.L_x_3932:
[----:B------:R-:W-:Y:S05]  /*25510*/  BSYNC.RECONVERGENT B5 ;  /* 0x0000000000057941 */ /* 0x000fea0003800200 */
.L_x_3931:
        /* <DEDUP_REMOVED lines=21> */
.L_x_3933:
        /* <DEDUP_REMOVED lines=26> */
.L_x_3936:
[----:B------:R-:W-:-:S11]  /*25810*/  DADD R6, R18, R22 ;  /* 0x0000000012067229 */ /* 0x000fd60000000016 */
.L_x_3935:
[----:B------:R-:W-:Y:S05]  /*25820*/  BSYNC.RECONVERGENT B1 ;  /* 0x0000000000017941 */ /* 0x000fea0003800200 */
.L_x_3934:
        /* <DEDUP_REMOVED lines=23> */
.L_x_3938:
[----:B------:R-:W-:Y:S05]  /*259a0*/  BSYNC.RECONVERGENT B5 ;  /* 0x0000000000057941 */ /* 0x000fea0003800200 */
.L_x_3937:
[----:B------:R-:W-:Y:S01]  /*259b0*/  ISETP.NE.AND P0, PT, R36, R0, PT ;  /* 0x000000002400720c */ /* 0x000fe20003f05270 */
[----:B------:R-:W-:-:S12]  /*259c0*/  DFMA R20, R8, R56, R20 ;  /* 0x000000380814722b */ /* 0x000fd80000000014 */
[----:B------:R-:W-:Y:S05]  /*259d0*/  @P0 BRA `(.L_x_3939) ;  /* 0xfffffff400a00947 */ /* 0x000fea000383ffff */
[----:B------:R-:W-:Y:S05]  /*259e0*/  BSYNC.RECONVERGENT B4 ;  /* 0x0000000000047941 */ /* 0x000fea0003800200 */
.L_x_3927:
[----:B------:R-:W-:-:S07]  /*259f0*/  IMAD.MOV.U32 R7, RZ, RZ, R0 ;  /* 0x000000ffff077224 */ /* 0x000fce00078e0000 */
.L_x_3926:
        /* <DEDUP_REMOVED lines=24> */
.L_x_3940:
        /* <DEDUP_REMOVED lines=26> */
.L_x_3943:
[----:B------:R-:W-:-:S11]  /*25d20*/  DADD R6, R18, R22 ;  /* 0x0000000012067229 */ /* 0x000fd60000000016 */
.L_x_3942:
[----:B------:R-:W-:Y:S05]  /*25d30*/  BSYNC.RECONVERGENT B1 ;  /* 0x0000000000017941 */ /* 0x000fea0003800200 */
.L_x_3941:
        /* <DEDUP_REMOVED lines=24> */
.L_x_3945:
[----:B------:R-:W-:Y:S05]  /*25ec0*/  BSYNC.RECONVERGENT B4 ;  /* 0x0000000000047941 */ /* 0x000fea0003800200 */
.L_x_3944:
[----:B------:R-:W-:-:S11]  /*25ed0*/  DFMA R20, R8, R18, R20 ;  /* 0x000000120814722b */ /* 0x000fd60000000014 */
.L_x_3925:
[----:B------:R-:W0:Y:S02]  /*25ee0*/  LDC.64 R6, c[0x0][0x380] ;  /* 0x0000e000ff067b82 */ /* 0x000e240000000a00 */
[----:B0-----:R-:W-:Y:S01]  /*25ef0*/  DFMA R20, R6, 0.5, -R20 ;  /* 0x3fe000000614782b */ /* 0x001fe20000000814 */
[----:B------:R-:W-:Y:S10]  /*25f00*/  BRA `(.L_x_3946) ;  /* 0x0000000c00d87947 */ /* 0x000ff40003800000 */
.L_x_3924:
        /* <DEDUP_REMOVED lines=12> */
.L_x_3961:
        /* <DEDUP_REMOVED lines=22> */
.L_x_3950:
        /* <DEDUP_REMOVED lines=40> */
.L_x_3952:
[----:B------:R-:W-:Y:S05]  /*263b0*/  BSYNC.RECONVERGENT B1 ;  /* 0x0000000000017941 */ /* 0x000fea0003800200 */
.L_x_3951:
        /* <DEDUP_REMOVED lines=12> */
.L_x_3954:
[----:B------:R-:W-:Y:S05]  /*26480*/  BSYNC.RECONVERGENT B5 ;  /* 0x0000000000057941 */ /* 0x000fea0003800200 */
.L_x_3953:
        /* <DEDUP_REMOVED lines=21> */
.L_x_3955:
        /* <DEDUP_REMOVED lines=26> */
.L_x_3958:
[----:B------:R-:W-:-:S11]  /*26780*/  DADD R6, R18, R22 ;  /* 0x0000000012067229 */ /* 0x000fd60000000016 */
.L_x_3957:
[----:B------:R-:W-:Y:S05]  /*26790*/  BSYNC.RECONVERGENT B1 ;  /* 0x0000000000017941 */ /* 0x000fea0003800200 */
.L_x_3956:
        /* <DEDUP_REMOVED lines=23> */
.L_x_3960:
[----:B------:R-:W-:Y:S05]  /*26910*/  BSYNC.RECONVERGENT B5 ;  /* 0x0000000000057941 */ /* 0x000fea0003800200 */
.L_x_3959:
[----:B------:R-:W-:Y:S01]  /*26920*/  ISETP.NE.AND P0, PT, R36, R0, PT ;  /* 0x000000002400720c */ /* 0x000fe20003f05270 */
[----:B------:R-:W-:-:S12]  /*26930*/  DFMA R20, R8, R56, R20 ;  /* 0x000000380814722b */ /* 0x000fd80000000014 */
[----:B------:R-:W-:Y:S05]  /*26940*/  @P0 BRA `(.L_x_3961) ;  /* 0xfffffff400a00947 */ /* 0x000fea000383ffff */
[----:B------:R-:W-:Y:S05]  /*26950*/  BSYNC.RECONVERGENT B4 ;  /* 0x0000000000047941 */ /* 0x000fea0003800200 */
.L_x_3949:
[----:B------:R-:W-:-:S07]  /*26960*/  IMAD.MOV.U32 R7, RZ, RZ, R0 ;  /* 0x000000ffff077224 */ /* 0x000fce00078e0000 */
.L_x_3948:
        /* <DEDUP_REMOVED lines=24> */
.L_x_3962:
        /* <DEDUP_REMOVED lines=26> */
.L_x_3965:
[----:B------:R-:W-:-:S11]  /*26c90*/  DADD R6, R18, R22 ;  /* 0x0000000012067229 */ /* 0x000fd60000000016 */
.L_x_3964:
[----:B------:R-:W-:Y:S05]  /*26ca0*/  BSYNC.RECONVERGENT B1 ;  /* 0x0000000000017941 */ /* 0x000fea0003800200 */
.L_x_3963:
        /* <DEDUP_REMOVED lines=24> */
.L_x_3967:
[----:B------:R-:W-:Y:S05]  /*26e30*/  BSYNC.RECONVERGENT B4 ;  /* 0x0000000000047941 */ /* 0x000fea0003800200 */
.L_x_3966:
[----:B------:R-:W-:-:S11]  /*26e40*/  DFMA R20, R8, R18, R20 ;  /* 0x000000120814722b */ /* 0x000fd60000000014 */
.L_x_3947:
[----:B------:R-:W0:Y:S02]  /*26e50*/  LDC.64 R6, c[0x0][0x380] ;  /* 0x0000e000ff067b82 */ /* 0x000e240000000a00 */
[----:B0-----:R-:W-:-:S11]  /*26e60*/  DFMA R20, R6, 0.5, R20 ;  /* 0x3fe000000614782b */ /* 0x001fd60000000014 */
.L_x_3946:
[----:B------:R-:W-:Y:S05]  /*26e70*/  BSYNC.RECONVERGENT B3 ;  /* 0x0000000000037941 */ /* 0x000fea0003800200 */
.L_x_3923:
        /* <DEDUP_REMOVED lines=13> */
.L_x_3969:
[----:B------:R-:W-:Y:S05]  /*26f50*/  BSYNC.RECONVERGENT B1 ;  /* 0x0000000000017941 */ /* 0x000fea0003800200 */
.L_x_3968:
        /* <DEDUP_REMOVED lines=29> */
.L_x_3971:
[----:B------:R-:W-:Y:S05]  /*27130*/  BSYNC.RECONVERGENT B3 ;  /* 0x0000000000037941 */ /* 0x000fea0003800200 */
.L_x_3970:
        /* <DEDUP_REMOVED lines=25> */
.L_x_3973:
[----:B------:R-:W-:Y:S05]  /*272d0*/  BSYNC.RECONVERGENT B3 ;  /* 0x0000000000037941 */ /* 0x000fea0003800200 */
.L_x_3972:
        /* <DEDUP_REMOVED lines=8> */
.L_x_3974:
        /* <DEDUP_REMOVED lines=24> */
.L_x_3976:
[----:B------:R-:W-:Y:S05]  /*274e0*/  BSYNC.RECONVERGENT B1 ;  /* 0x0000000000017941 */ /* 0x000fea0003800200 */
.L_x_3975:
        /* <DEDUP_REMOVED lines=15> */
.L_x_3978:
[----:B------:R-:W-:Y:S05]  /*275e0*/  BSYNC.RECONVERGENT B3 ;  /* 0x0000000000037941 */ /* 0x000fea0003800200 */
.L_x_3977:
        /* <DEDUP_REMOVED lines=9> */
.L_x_3979:
        /* <DEDUP_REMOVED lines=24> */
.L_x_3981:
[----:B------:R-:W-:Y:S05]  /*27800*/  BSYNC.RECONVERGENT B1 ;  /* 0x0000000000017941 */ /* 0x000fea0003800200 */
.L_x_3980:
        /* <DEDUP_REMOVED lines=10> */
.L_x_3983:
[----:B------:R-:W-:Y:S05]  /*278b0*/  BSYNC.RECONVERGENT B1 ;  /* 0x0000000000017941 */ /* 0x000fea0003800200 */
.L_x_3982:
        /* <DEDUP_REMOVED lines=12> */
.L_x_3984:
        /* <DEDUP_REMOVED lines=15> */
.L_x_3986:
[----:B------:R-:W-:Y:S05]  /*27a70*/  BSYNC.RECONVERGENT B1 ;  /* 0x0000000000017941 */ /* 0x000fea0003800200 */
.L_x_3985:
        /* <DEDUP_REMOVED lines=23> */
.L_x_3988:
[----:B------:R-:W-:Y:S05]  /*27bf0*/  BSYNC.RECONVERGENT B3 ;  /* 0x0000000000037941 */ /* 0x000fea0003800200 */
.L_x_3987:
        /* <DEDUP_REMOVED lines=10> */
.L_x_3990:
[----:B------:R-:W-:Y:S05]  /*27ca0*/  BSYNC.RECONVERGENT B1 ;  /* 0x0000000000017941 */ /* 0x000fea0003800200 */
.L_x_3989:
        /* <DEDUP_REMOVED lines=8> */
.L_x_3992:
[----:B------:R-:W-:Y:S05]  /*27d30*/  BSYNC.RECONVERGENT B1 ;  /* 0x0000000000017941 */ /* 0x000fea0003800200 */
.L_x_3991:
        /* <DEDUP_REMOVED lines=8> */
.L_x_3994:
[----:B------:R-:W-:Y:S05]  /*27dc0*/  BSYNC.RECONVERGENT B1 ;  /* 0x0000000000017941 */ /* 0x000fea0003800200 */
.L_x_3993:
        /* <DEDUP_REMOVED lines=36> */
.L_x_3996:
[----:B------:R-:W-:Y:S05]  /*28010*/  BSYNC.RECONVERGENT B3 ;  /* 0x0000000000037941 */ /* 0x000fea0003800200 */
.L_x_3995:
        /* <DEDUP_REMOVED lines=11> */
.L_x_3997:
        /* <DEDUP_REMOVED lines=15> */
.L_x_3999:
[----:B------:R-:W-:Y:S05]  /*281c0*/  BSYNC.RECONVERGENT B1 ;  /* 0x0000000000017941 */ /* 0x000fea0003800200 */
.L_x_3998:
        /* <DEDUP_REMOVED lines=23> */
.L_x_4001:
[----:B------:R-:W-:Y:S05]  /*28340*/  BSYNC.RECONVERGENT B3 ;  /* 0x0000000000037941 */ /* 0x000fea0003800200 */
.L_x_4000:
[----:B------:R-:W-:Y:S01]  /*28350*/  IMAD.MOV.U32 R10, RZ, RZ, 0x652b82fe ;  /* 0x652b82feff0a7424 */ /* 0x000fe200078e00ff */
[----:B------:R-:W-:Y:S01]  /*28360*/  UMOV UR4, 0xfefa39ef ;  /* 0xfefa39ef00047882 */ /* 0x000fe20000000000 */
[----:B------:R-:W-:Y:S01]  /*28370*/  IMAD.MOV.U32 R11, RZ, RZ, 0x3ff71547 ;  /* 0x3ff71547ff0b7424 */ /* 0x000fe200078e00ff */
[----:B------:R-:W-:Y:S01]  /*28380*/  UMOV UR5, 0x3fe62e42 ;  /* 0x3fe62e4200057882 */ /* 0x000fe20000000000 */
[----:B------:R-:W-:Y:S01]  /*28390*/  FSETP.GEU.AND P0, PT, |R9|, 4.1917929649353027344, PT ;  /* 0x4086232b0900780b */ /* 0x000fe20003f0e200 */
[----:B------:R-:W-:Y:S01]  /*283a0*/  BSSY.RECONVERGENT B1, `(.L_x_4002) ;  /* 0x0000036000017945 */ /* 0x000fe20003800200 */
[----:B------:R-:W-:Y:S02]  /*283b0*/  DMUL R106, R16, R106 ;  /* 0x0000006a106a7228 */ /* 0x000fe40000000000 */
        /* <DEDUP_REMOVED lines=52> */
.L_x_4003:
[----:B------:R-:W-:Y:S05]  /*28700*/  BSYNC.RECONVERGENT B1 ;  /* 0x0000000000017941 */ /* 0x000fea0003800200 */
.L_x_4002:
[----:B------:R-:W-:Y:S01]  /*28710*/  DMUL R56, R56, R2 ;  /* 0x0000000238387228 */ /* 0x000fe20000000000 */
[----:B------:R-:W-:Y:S01]  /*28720*/  UMOV UR4, 0x9189614c ;  /* 0x9189614c00047882 */ /* 0x000fe20000000000 */
[C---:B------:R-:W-:Y:S01]  /*28730*/  DMUL R2, R16.reuse, R66 ;  /* 0x0000004210027228 */ /* 0x040fe20000000000 */
[----:B------:R-:W-:Y:S01]  /*28740*/  UMOV UR5, 0x3fec23e3 ;  /* 0x3fec23e300057882 */ /* 0x000fe20000000000 */
[----:B------:R-:W-:Y:S01]  /*28750*/  DMUL R6, R16, R64 ;  /* 0x0000004010067228 */ /* 0x000fe20000000000 */
[----:B------:R-:W-:Y:S01]  /*28760*/  UMOV UR6, 0x7bc71f63 ;  /* 0x7bc71f6300067882 */ /* 0x000fe20000000000 */
[----:B------:R-:W-:Y:S01]  /*28770*/  DFMA R82, R82, UR4, R72 ;  /* 0x0000000452527c2b */ /* 0x000fe20008000048 */
[----:B------:R-:W-:Y:S01]  /*28780*/  UMOV UR7, 0x3fd87db9 ;  /* 0x3fd87db900077882 */ /* 0x000fe20000000000 */
[----:B------:R-:W-:Y:S01]  /*28790*/  DMUL R104, R16, R104 ;  /* 0x0000006810687228 */ /* 0x000fe20000000000 */
[----:B------:R-:W-:Y:S01]  /*287a0*/  BSSY.RECONVERGENT B3, `(.L_x_4004) ;  /* 0x0000206000037945 */ /* 0x000fe20003800200 */
[----:B------:R-:W-:-:S02]  /*287b0*/  DFMA R2, R2, UR4, R48 ;  /* 0x0000000402027c2b */ /* 0x000fc40008000030 */
[----:B------:R-:W-:Y:S01]  /*287c0*/  DFMA R6, R6, UR4, R62 ;  /* 0x0000000406067c2b */ /* 0x000fe2000800003e */
[----:B------:R-:W-:Y:S01]  /*287d0*/  UMOV UR4, 0x9d89d89e ;  /* 0x9d89d89e00047882 */ /* 0x000fe20000000000 */
[----:B------:R-:W-:Y:S01]  /*287e0*/  UMOV UR5, 0x3fed89d8 ;  /* 0x3fed89d800057882 */ /* 0x000fe20000000000 */
[----:B------:R-:W-:Y:S02]  /*287f0*/  DMUL R98, R98, -UR6 ;  /* 0x8000000662627c28 */ /* 0x000fe40008000000 */
[C---:B------:R-:W-:Y:S01]  /*28800*/  DFMA R60, R16.reuse, UR4, R50 ;  /* 0x00000004103c7c2b */ /* 0x040fe20008000032 */
[----:B------:R-:W-:Y:S01]  /*28810*/  UMOV UR4, 0xa108bd3c ;  /* 0xa108bd3c00047882 */ /* 0x000fe20000000000 */
[----:B------:R-:W-:Y:S01]  /*28820*/  UMOV UR5, 0x400a37b2 ;  /* 0x400a37b200057882 */ /* 0x000fe20000000000 */
[----:B------:R-:W-:Y:S02]  /*28830*/  DMUL R102, R16, R102 ;  /* 0x0000006610667228 */ /* 0x000fe40000000000 */
[----:B------:R-:W-:-:S02]  /*28840*/  DMUL R96, R96, -UR6 ;  /* 0x8000000660607c28 */ /* 0x000fc40008000000 */
[----:B------:R-:W-:Y:S02]  /*28850*/  DFMA R70, R94, -UR4, R82 ;  /* 0x800000045e467c2b */ /* 0x000fe40008000052 */
[----:B------:R-:W-:Y:S02]  /*28860*/  DSETP.GEU.AND P0, PT, R60, R34, PT ;  /* 0x000000223c00722a */ /* 0x000fe40003f0e000 */
[----:B------:R-:W-:Y:S02]  /*28870*/  DFMA R2, R92, -UR4, R2 ;  /* 0x800000045c027c2b */ /* 0x000fe40008000002 */
[----:B------:R-:W-:Y:S01]  /*28880*/  DFMA R6, R90, -UR4, R6 ;  /* 0x800000045a067c2b */ /* 0x000fe20008000006 */
[----:B------:R-:W-:Y:S01]  /*28890*/  UMOV UR4, 0xe408db10 ;  /* 0xe408db1000047882 */ /* 0x000fe20000000000 */
[----:B------:R-:W-:Y:S01]  /*288a0*/  DMUL R56, R56, -UR6 ;  /* 0x8000000638387c28 */ /* 0x000fe20008000000 */
[----:B------:R-:W-:Y:S01]  /*288b0*/  UMOV UR5, 0x400a912f ;  /* 0x400a912f00057882 */ /* 0x000fe20000000000 */
[----:B------:R-:W-:-:S02]  /*288c0*/  DMUL R100, R16, R98 ;  /* 0x0000006210647228 */ /* 0x000fc40000000000 */
[----:B------:R-:W-:Y:S02]  /*288d0*/  DMUL R98, R16, R96 ;  /* 0x0000006010627228 */ /* 0x000fe40000000000 */
[----:B------:R-:W-:Y:S02]  /*288e0*/  DFMA R70, R106, UR4, R70 ;  /* 0x000000046a467c2b */ /* 0x000fe40008000046 */
[----:B------:R-:W-:Y:S02]  /*288f0*/  DFMA R44, R104, UR4, R2 ;  /* 0x00000004682c7c2b */ /* 0x000fe40008000002 */
[----:B------:R-:W-:Y:S02]  /*28900*/  DFMA R58, R102, UR4, R6 ;  /* 0x00000004663a7c2b */ /* 0x000fe40008000006 */
        /* <DEDUP_REMOVED lines=14> */
.L_x_4020:
        /* <DEDUP_REMOVED lines=22> */
.L_x_4009:
        /* <DEDUP_REMOVED lines=40> */
.L_x_4011:
[----:B------:R-:W-:Y:S05]  /*28dd0*/  BSYNC.RECONVERGENT B1 ;  /* 0x0000000000017941 */ /* 0x000fea0003800200 */
.L_x_4010:
        /* <DEDUP_REMOVED lines=12> */
.L_x_4013:
[----:B------:R-:W-:Y:S05]  /*28ea0*/  BSYNC.RECONVERGENT B5 ;  /* 0x0000000000057941 */ /* 0x000fea0003800200 */
.L_x_4012:
        /* <DEDUP_REMOVED lines=21> */
.L_x_4014:
        /* <DEDUP_REMOVED lines=26> */
.L_x_4017:
[----:B------:R-:W-:-:S11]  /*291a0*/  DADD R6, R18, R20 ;  /* 0x0000000012067229 */ /* 0x000fd60000000014 */
.L_x_4016:
[----:B------:R-:W-:Y:S05]  /*291b0*/  BSYNC.RECONVERGENT B1 ;  /* 0x0000000000017941 */ /* 0x000fea0003800200 */
.L_x_4015:
        /* <DEDUP_REMOVED lines=23> */
.L_x_4019:
[----:B------:R-:W-:Y:S05]  /*29330*/  BSYNC.RECONVERGENT B5 ;  /* 0x0000000000057941 */ /* 0x000fea0003800200 */
.L_x_4018:
[----:B------:R-:W-:Y:S01]  /*29340*/  ISETP.NE.AND P0, PT, R22, R0, PT ;  /* 0x000000001600720c */ /* 0x000fe20003f05270 */
[----:B------:R-:W-:-:S12]  /*29350*/  DFMA R2, R8, R46, R2 ;  /* 0x0000002e0802722b */ /* 0x000fd80000000002 */
[----:B------:R-:W-:Y:S05]  /*29360*/  @P0 BRA `(.L_x_4020) ;  /* 0xfffffff400a00947 */ /* 0x000fea000383ffff */
[----:B------:R-:W-:Y:S05]  /*29370*/  BSYNC.RECONVERGENT B4 ;  /* 0x0000000000047941 */ /* 0x000fea0003800200 */
.L_x_4008:
[----:B------:R-:W-:-:S07]  /*29380*/  IMAD.MOV.U32 R7, RZ, RZ, R0 ;  /* 0x000000ffff077224 */ /* 0x000fce00078e0000 */
.L_x_4007:
        /* <DEDUP_REMOVED lines=24> */
.L_x_4021:
        /* <DEDUP_REMOVED lines=26> */
.L_x_4024:
[----:B------:R-:W-:-:S11]  /*296b0*/  DADD R6, R18, R20 ;  /* 0x0000000012067229 */ /* 0x000fd60000000014 */
.L_x_4023:
[----:B------:R-:W-:Y:S05]  /*296c0*/  BSYNC.RECONVERGENT B1 ;  /* 0x0000000000017941 */ /* 0x000fea0003800200 */
.L_x_4022:
        /* <DEDUP_REMOVED lines=24> */
.L_x_4026:
[----:B------:R-:W-:Y:S05]  /*29850*/  BSYNC.RECONVERGENT B4 ;  /* 0x0000000000047941 */ /* 0x000fea0003800200 */
.L_x_4025:
[----:B------:R-:W-:-:S11]  /*29860*/  DFMA R2, R8, R18, R2 ;  /* 0x000000120802722b */ /* 0x000fd60000000002 */
.L_x_4006:
[----:B------:R-:W0:Y:S02]  /*29870*/  LDC.64 R18, c[0x0][0x380] ;  /* 0x0000e000ff127b82 */ /* 0x000e240000000a00 */
[----:B0-----:R-:W-:Y:S01]  /*29880*/  DFMA R18, R18, 0.5, -R2 ;  /* 0x3fe000001212782b */ /* 0x001fe20000000802 */
[----:B------:R-:W-:Y:S10]  /*29890*/  BRA `(.L_x_4027) ;  /* 0x0000000c00d87947 */ /* 0x000ff40003800000 */
.L_x_4005:
        /* <DEDUP_REMOVED lines=12> */
.L_x_4042:
        /* <DEDUP_REMOVED lines=22> */
.L_x_4031:
        /* <DEDUP_REMOVED lines=40> */
.L_x_4033:
[----:B------:R-:W-:Y:S05]  /*29d40*/  BSYNC.RECONVERGENT B1 ;  /* 0x0000000000017941 */ /* 0x000fea0003800200 */
.L_x_4032:
        /* <DEDUP_REMOVED lines=12> */
.L_x_4035:
[----:B------:R-:W-:Y:S05]  /*29e10*/  BSYNC.RECONVERGENT B5 ;  /* 0x0000000000057941 */ /* 0x000fea0003800200 */
.L_x_4034:
        /* <DEDUP_REMOVED lines=21> */
.L_x_4036:
        /* <DEDUP_REMOVED lines=26> */
.L_x_4039:
[----:B------:R-:W-:-:S11]  /*2a110*/  DADD R6, R18, R20 ;  /* 0x0000000012067229 */ /* 0x000fd60000000014 */
.L_x_4038:
[----:B------:R-:W-:Y:S05]  /*2a120*/  BSYNC.RECONVERGENT B1 ;  /* 0x0000000000017941 */ /* 0x000fea0003800200 */
.L_x_4037:
        /* <DEDUP_REMOVED lines=23> */
.L_x_4041:
[----:B------:R-:W-:Y:S05]  /*2a2a0*/  BSYNC.RECONVERGENT B5 ;  /* 0x0000000000057941 */ /* 0x000fea0003800200 */
.L_x_4040:
[----:B------:R-:W-:Y:S01]  /*2a2b0*/  ISETP.NE.AND P0, PT, R22, R0, PT ;  /* 0x000000001600720c */ /* 0x000fe20003f05270 */
[----:B------:R-:W-:-:S12]  /*2a2c0*/  DFMA R2, R8, R46, R2 ;  /* 0x0000002e0802722b */ /* 0x000fd80000000002 */
[----:B------:R-:W-:Y:S05]  /*2a2d0*/  @P0 BRA `(.L_x_4042) ;  /* 0xfffffff400a00947 */ /* 0x000fea000383ffff */
[----:B------:R-:W-:Y:S05]  /*2a2e0*/  BSYNC.RECONVERGENT B4 ;  /* 0x0000000000047941 */ /* 0x000fea0003800200 */
.L_x_4030:
[----:B------:R-:W-:-:S07]  /*2a2f0*/  IMAD.MOV.U32 R7, RZ, RZ, R0 ;  /* 0x000000ffff077224 */ /* 0x000fce00078e0000 */
.L_x_4029:
        /* <DEDUP_REMOVED lines=24> */
.L_x_4043:
        /* <DEDUP_REMOVED lines=26> */
.L_x_4046:
[----:B------:R-:W-:-:S11]  /*2a620*/  DADD R6, R18, R20 ;  /* 0x0000000012067229 */ /* 0x000fd60000000014 */
.L_x_4045:
[----:B------:R-:W-:Y:S05]  /*2a630*/  BSYNC.RECONVERGENT B1 ;  /* 0x0000000000017941 */ /* 0x000fea0003800200 */
.L_x_4044:
        /* <DEDUP_REMOVED lines=24> */
.L_x_4048:
[----:B------:R-:W-:Y:S05]  /*2a7c0*/  BSYNC.RECONVERGENT B4 ;  /* 0x0000000000047941 */ /* 0x000fea0003800200 */
.L_x_4047:
[----:B------:R-:W-:-:S11]  /*2a7d0*/  DFMA R2, R8, R18, R2 ;  /* 0x000000120802722b */ /* 0x000fd60000000002 */
.L_x_4028:
[----:B------:R-:W0:Y:S02]  /*2a7e0*/  LDC.64 R18, c[0x0][0x380] ;  /* 0x0000e000ff127b82 */ /* 0x000e240000000a00 */
[----:B0-----:R-:W-:-:S11]  /*2a7f0*/  DFMA R18, R18, 0.5, R2 ;  /* 0x3fe000001212782b */ /* 0x001fd60000000002 */
.L_x_4027:
[----:B------:R-:W-:Y:S05]  /*2a800*/  BSYNC.RECONVERGENT B3 ;  /* 0x0000000000037941 */ /* 0x000fea0003800200 */
.L_x_4004:
        /* <DEDUP_REMOVED lines=26> */
.L_x_4050:
[----:B------:R-:W-:Y:S05]  /*2a9b0*/  BSYNC.RECONVERGENT B3 ;  /* 0x0000000000037941 */ /* 0x000fea0003800200 */
.L_x_4049:
        /* <DEDUP_REMOVED lines=8> */
.L_x_4051:
        /* <DEDUP_REMOVED lines=18> */
.L_x_4053:
[----:B------:R-:W-:Y:S05]  /*2ab60*/  BSYNC.RECONVERGENT B1 ;  /* 0x0000000000017941 */ /* 0x000fea0003800200 */
.L_x_4052:
        /* <DEDUP_REMOVED lines=28> */
.L_x_4055:
[----:B------:R-:W-:Y:S05]  /*2ad30*/  BSYNC.RECONVERGENT B3 ;  /* 0x0000000000037941 */ /* 0x000fea0003800200 */
.L_x_4054:
        /* <DEDUP_REMOVED lines=11> */
.L_x_4056:
        /* <DEDUP_REMOVED lines=15> */
.L_x_4058:
[----:B------:R-:W-:Y:S05]  /*2aee0*/  BSYNC.RECONVERGENT B1 ;  /* 0x0000000000017941 */ /* 0x000fea0003800200 */
.L_x_4057:
        /* <DEDUP_REMOVED lines=22> */
.L_x_4060:
[----:B------:R-:W-:Y:S05]  /*2b050*/  BSYNC.RECONVERGENT B3 ;  /* 0x0000000000037941 */ /* 0x000fea0003800200 */
.L_x_4059:
        /* <DEDUP_REMOVED lines=9> */
.L_x_4061:
        /* <DEDUP_REMOVED lines=17> */
.L_x_4063:
[----:B------:R-:W-:Y:S05]  /*2b200*/  BSYNC.RECONVERGENT B1 ;  /* 0x0000000000017941 */ /* 0x000fea0003800200 */
.L_x_4062:
        /* <DEDUP_REMOVED lines=8> */
.L_x_4064:
        /* <DEDUP_REMOVED lines=21> */
.L_x_4066:
[----:B------:R-:W-:Y:S05]  /*2b3e0*/  BSYNC.RECONVERGENT B1 ;  /* 0x0000000000017941 */ /* 0x000fea0003800200 */
.L_x_4065:
        /* <DEDUP_REMOVED lines=10> */
.L_x_4068:
[----:B------:R-:W-:Y:S05]  /*2b490*/  BSYNC.RECONVERGENT B1 ;  /* 0x0000000000017941 */ /* 0x000fea0003800200 */
.L_x_4067:
        /* <DEDUP_REMOVED lines=33> */
.L_x_4070:
[----:B------:R-:W-:Y:S05]  /*2b6b0*/  BSYNC.RECONVERGENT B3 ;  /* 0x0000000000037941 */ /* 0x000fea0003800200 */
.L_x_4069:
        /* <DEDUP_REMOVED lines=11> */
.L_x_4071:
        /* <DEDUP_REMOVED lines=15> */
.L_x_4073:
[----:B------:R-:W-:Y:S05]  /*2b860*/  BSYNC.RECONVERGENT B1 ;  /* 0x0000000000017941 */ /* 0x000fea0003800200 */
.L_x_4072:
        /* <DEDUP_REMOVED lines=23> */
.L_x_4075:
[----:B------:R-:W-:Y:S05]  /*2b9e0*/  BSYNC.RECONVERGENT B3 ;  /* 0x0000000000037941 */ /* 0x000fea0003800200 */
.L_x_4074:
        /* <DEDUP_REMOVED lines=60> */
.L_x_4077:
[----:B------:R-:W-:Y:S05]  /*2bdb0*/  BSYNC.RECONVERGENT B1 ;  /* 0x0000000000017941 */ /* 0x000fea0003800200 */
.L_x_4076:
        /* <DEDUP_REMOVED lines=15> */
.L_x_4094:
        /* <DEDUP_REMOVED lines=22> */
.L_x_4083:
        /* <DEDUP_REMOVED lines=40> */
.L_x_4085:
[----:B------:R-:W-:Y:S05]  /*2c290*/  BSYNC.RECONVERGENT B1 ;  /* 0x0000000000017941 */ /* 0x000fea0003800200 */
.L_x_4084:
        /* <DEDUP_REMOVED lines=12> */
.L_x_4087:
[----:B------:R-:W-:Y:S05]  /*2c360*/  BSYNC.RECONVERGENT B5 ;  /* 0x0000000000057941 */ /* 0x000fea0003800200 */
.L_x_4086:
        /* <DEDUP_REMOVED lines=21> */
.L_x_4088:
        /* <DEDUP_REMOVED lines=26> */
.L_x_4091:
[----:B------:R-:W-:-:S11]  /*2c660*/  DADD R6, R18, R22 ;  /* 0x0000000012067229 */ /* 0x000fd60000000016 */
.L_x_4090:
[----:B------:R-:W-:Y:S05]  /*2c670*/  BSYNC.RECONVERGENT B1 ;  /* 0x0000000000017941 */ /* 0x000fea0003800200 */
.L_x_4089:
        /* <DEDUP_REMOVED lines=23> */
.L_x_4093:
[----:B------:R-:W-:Y:S05]  /*2c7f0*/  BSYNC.RECONVERGENT B5 ;  /* 0x0000000000057941 */ /* 0x000fea0003800200 */
.L_x_4092:
[----:B------:R-:W-:Y:S01]  /*2c800*/  ISETP.NE.AND P0, PT, R36, R0, PT ;  /* 0x000000002400720c */ /* 0x000fe20003f05270 */
[----:B------:R-:W-:-:S12]  /*2c810*/  DFMA R20, R8, R56, R20 ;  /* 0x000000380814722b */ /* 0x000fd80000000014 */
[----:B------:R-:W-:Y:S05]  /*2c820*/  @P0 BRA `(.L_x_4094) ;  /* 0xfffffff400a00947 */ /* 0x000fea000383ffff */
[----:B------:R-:W-:Y:S05]  /*2c830*/  BSYNC.RECONVERGENT B4 ;  /* 0x0000000000047941 */ /* 0x000fea0003800200 */
.L_x_4082:
[----:B------:R-:W-:-:S07]  /*2c840*/  IMAD.MOV.U32 R7, RZ, RZ, R0 ;  /* 0x000000ffff077224 */ /* 0x000fce00078e0000 */
.L_x_4081:
        /* <DEDUP_REMOVED lines=24> */
.L_x_4095:
        /* <DEDUP_REMOVED lines=26> */
.L_x_4098:
[----:B------:R-:W-:-:S11]  /*2cb70*/  DADD R6, R18, R22 ;  /* 0x0000000012067229 */ /* 0x000fd60000000016 */
.L_x_4097:
[----:B------:R-:W-:Y:S05]  /*2cb80*/  BSYNC.RECONVERGENT B1 ;  /* 0x0000000000017941 */ /* 0x000fea0003800200 */
.L_x_4096:
        /* <DEDUP_REMOVED lines=24> */
.L_x_4100:
[----:B------:R-:W-:Y:S05]  /*2cd10*/  BSYNC.RECONVERGENT B4 ;  /* 0x0000000000047941 */ /* 0x000fea0003800200 */
.L_x_4099:
[----:B------:R-:W-:-:S11]  /*2cd20*/  DFMA R20, R8, R18, R20 ;  /* 0x000000120814722b */ /* 0x000fd60000000014 */
.L_x_4080:
[----:B------:R-:W0:Y:S02]  /*2cd30*/  LDC.64 R18, c[0x0][0x380] ;  /* 0x0000e000ff127b82 */ /* 0x000e240000000a00 */
[----:B0-----:R-:W-:Y:S01]  /*2cd40*/  DFMA R18, R18, 0.5, -R20 ;  /* 0x3fe000001212782b */ /* 0x001fe20000000814 */
[----:B------:R-:W-:Y:S10]  /*2cd50*/  BRA `(.L_x_4101) ;  /* 0x0000000c00d87947 */ /* 0x000ff40003800000 */
.L_x_4079:
        /* <DEDUP_REMOVED lines=12> */
.L_x_4116:
        /* <DEDUP_REMOVED lines=22> */
.L_x_4105:
        /* <DEDUP_REMOVED lines=40> */
.L_x_4107:
[----:B------:R-:W-:Y:S05]  /*2d200*/  BSYNC.RECONVERGENT B1 ;  /* 0x0000000000017941 */ /* 0x000fea0003800200 */
.L_x_4106:
        /* <DEDUP_REMOVED lines=12> */
.L_x_4109:
[----:B------:R-:W-:Y:S05]  /*2d2d0*/  BSYNC.RECONVERGENT B5 ;  /* 0x0000000000057941 */ /* 0x000fea0003800200 */
.L_x_4108:
        /* <DEDUP_REMOVED lines=21> */
.L_x_4110:
        /* <DEDUP_REMOVED lines=26> */
.L_x_4113:
[----:B------:R-:W-:-:S11]  /*2d5d0*/  DADD R6, R18, R22 ;  /* 0x0000000012067229 */ /* 0x000fd60000000016 */
.L_x_4112:
[----:B------:R-:W-:Y:S05]  /*2d5e0*/  BSYNC.RECONVERGENT B1 ;  /* 0x0000000000017941 */ /* 0x000fea0003800200 */
.L_x_4111:
        /* <DEDUP_REMOVED lines=23> */
.L_x_4115:
[----:B------:R-:W-:Y:S05]  /*2d760*/  BSYNC.RECONVERGENT B5 ;  /* 0x0000000000057941 */ /* 0x000fea0003800200 */
.L_x_4114:
[----:B------:R-:W-:Y:S01]  /*2d770*/  ISETP.NE.AND P0, PT, R36, R0, PT ;  /* 0x000000002400720c */ /* 0x000fe20003f05270 */
[----:B------:R-:W-:-:S12]  /*2d780*/  DFMA R20, R8, R56, R20 ;  /* 0x000000380814722b */ /* 0x000fd80000000014 */
[----:B------:R-:W-:Y:S05]  /*2d790*/  @P0 BRA `(.L_x_4116) ;  /* 0xfffffff400a00947 */ /* 0x000fea000383ffff */
[----:B------:R-:W-:Y:S05]  /*2d7a0*/  BSYNC.RECONVERGENT B4 ;  /* 0x0000000000047941 */ /* 0x000fea0003800200 */
.L_x_4104:
[----:B------:R-:W-:-:S07]  /*2d7b0*/  IMAD.MOV.U32 R7, RZ, RZ, R0 ;  /* 0x000000ffff077224 */ /* 0x000fce00078e0000 */
.L_x_4103:
        /* <DEDUP_REMOVED lines=24> */
.L_x_4117:
        /* <DEDUP_REMOVED lines=26> */
.L_x_4120:
[----:B------:R-:W-:-:S11]  /*2dae0*/  DADD R6, R18, R22 ;  /* 0x0000000012067229 */ /* 0x000fd60000000016 */
.L_x_4119:
[----:B------:R-:W-:Y:S05]  /*2daf0*/  BSYNC.RECONVERGENT B1 ;  /* 0x0000000000017941 */ /* 0x000fea0003800200 */
.L_x_4118:
        /* <DEDUP_REMOVED lines=24> */
.L_x_4122:
[----:B------:R-:W-:Y:S05]  /*2dc80*/  BSYNC.RECONVERGENT B4 ;  /* 0x0000000000047941 */ /* 0x000fea0003800200 */
.L_x_4121:
[----:B------:R-:W-:-:S11]  /*2dc90*/  DFMA R20, R8, R18, R20 ;  /* 0x000000120814722b */ /* 0x000fd60000000014 */
.L_x_4102:
[----:B------:R-:W0:Y:S02]  /*2dca0*/  LDC.64 R18, c[0x0][0x380] ;  /* 0x0000e000ff127b82 */ /* 0x000e240000000a00 */
[----:B0-----:R-:W-:-:S11]  /*2dcb0*/  DFMA R18, R18, 0.5, R20 ;  /* 0x3fe000001212782b */ /* 0x001fd60000000014 */
.L_x_4101:
[----:B------:R-:W-:Y:S05]  /*2dcc0*/  BSYNC.RECONVERGENT B3 ;  /* 0x0000000000037941 */ /* 0x000fea0003800200 */
.L_x_4078:
        /* <DEDUP_REMOVED lines=13> */
.L_x_4124:
[----:B------:R-:W-:Y:S05]  /*2dda0*/  BSYNC.RECONVERGENT B1 ;  /* 0x0000000000017941 */ /* 0x000fea0003800200 */
.L_x_4123:
        /* <DEDUP_REMOVED lines=29> */
.L_x_4126:
[----:B------:R-:W-:Y:S05]  /*2df80*/  BSYNC.RECONVERGENT B3 ;  /* 0x0000000000037941 */ /* 0x000fea0003800200 */
.L_x_4125:
        /* <DEDUP_REMOVED lines=11> */
.L_x_4127:
        /* <DEDUP_REMOVED lines=15> */
.L_x_4129:
[----:B------:R-:W-:Y:S05]  /*2e130*/  BSYNC.RECONVERGENT B1 ;  /* 0x0000000000017941 */ /* 0x000fea0003800200 */
.L_x_4128:
        /* <DEDUP_REMOVED lines=22> */
.L_x_4131:
[----:B------:R-:W-:Y:S05]  /*2e2a0*/  BSYNC.RECONVERGENT B3 ;  /* 0x0000000000037941 */ /* 0x000fea0003800200 */
.L_x_4130:
        /* <DEDUP_REMOVED lines=9> */
.L_x_4132:
        /* <DEDUP_REMOVED lines=19> */
.L_x_4134:
[----:B------:R-:W-:Y:S05]  /*2e470*/  BSYNC.RECONVERGENT B1 ;  /* 0x0000000000017941 */ /* 0x000fea0003800200 */
.L_x_4133:
        /* <DEDUP_REMOVED lines=10> */
.L_x_4136:
[----:B------:R-:W-:Y:S05]  /*2e520*/  BSYNC.RECONVERGENT B1 ;  /* 0x0000000000017941 */ /* 0x000fea0003800200 */
.L_x_4135:
        /* <DEDUP_REMOVED lines=10> */
.L_x_4138:
[----:B------:R-:W-:Y:S05]  /*2e5d0*/  BSYNC.RECONVERGENT B1 ;  /* 0x0000000000017941 */ /* 0x000fea0003800200 */
.L_x_4137:
        /* <DEDUP_REMOVED lines=35> */
.L_x_4140:
[----:B------:R-:W-:Y:S05]  /*2e810*/  BSYNC.RECONVERGENT B3 ;  /* 0x0000000000037941 */ /* 0x000fea0003800200 */
.L_x_4139:
        /* <DEDUP_REMOVED lines=11> */
.L_x_4141:
        /* <DEDUP_REMOVED lines=15> */
.L_x_4143:
[----:B------:R-:W-:Y:S05]  /*2e9c0*/  BSYNC.RECONVERGENT B1 ;  /* 0x0000000000017941 */ /* 0x000fea0003800200 */
.L_x_4142:
        /* <DEDUP_REMOVED lines=23> */
.L_x_4145:
[----:B------:R-:W-:Y:S05]  /*2eb40*/  BSYNC.RECONVERGENT B3 ;  /* 0x0000000000037941 */ /* 0x000fea0003800200 */
.L_x_4144:
        /* <DEDUP_REMOVED lines=60> */
.L_x_4147:
[----:B------:R-:W-:Y:S05]  /*2ef10*/  BSYNC.RECONVERGENT B1 ;  /* 0x0000000000017941 */ /* 0x000fea0003800200 */
.L_x_4146:
        /* <DEDUP_REMOVED lines=15> */
.L_x_4164:
        /* <DEDUP_REMOVED lines=22> */
.L_x_4153:
        /* <DEDUP_REMOVED lines=40> */
.L_x_4155:
[----:B------:R-:W-:Y:S05]  /*2f3f0*/  BSYNC.RECONVERGENT B1 ;  /* 0x0000000000017941 */ /* 0x000fea0003800200 */
.L_x_4154:
        /* <DEDUP_REMOVED lines=12> */
.L_x_4157:
[----:B------:R-:W-:Y:S05]  /*2f4c0*/  BSYNC.RECONVERGENT B5 ;  /* 0x0000000000057941 */ /* 0x000fea0003800200 */
.L_x_4156:
        /* <DEDUP_REMOVED lines=21> */
.L_x_4158:
        /* <DEDUP_REMOVED lines=26> */
.L_x_4161:
[----:B------:R-:W-:-:S11]  /*2f7c0*/  DADD R6, R18, R22 ;  /* 0x0000000012067229 */ /* 0x000fd60000000016 */
.L_x_4160:
[----:B------:R-:W-:Y:S05]  /*2f7d0*/  BSYNC.RECONVERGENT B1 ;  /* 0x0000000000017941 */ /* 0x000fea0003800200 */
.L_x_4159:
        /* <DEDUP_REMOVED lines=23> */
.L_x_4163:
[----:B------:R-:W-:Y:S05]  /*2f950*/  BSYNC.RECONVERGENT B5 ;  /* 0x0000000000057941 */ /* 0x000fea0003800200 */
.L_x_4162:
[----:B------:R-:W-:Y:S01]  /*2f960*/  ISETP.NE.AND P0, PT, R36, R0, PT ;  /* 0x000000002400720c */ /* 0x000fe20003f05270 */
[----:B------:R-:W-:-:S12]  /*2f970*/  DFMA R20, R8, R56, R20 ;  /* 0x000000380814722b */ /* 0x000fd80000000014 */
[----:B------:R-:W-:Y:S05]  /*2f980*/  @P0 BRA `(.L_x_4164) ;  /* 0xfffffff400a00947 */ /* 0x000fea000383ffff */
[----:B------:R-:W-:Y:S05]  /*2f990*/  BSYNC.RECONVERGENT B4 ;  /* 0x0000000000047941 */ /* 0x000fea0003800200 */
.L_x_4152:
[----:B------:R-:W-:-:S07]  /*2f9a0*/  IMAD.MOV.U32 R7, RZ, RZ, R0 ;  /* 0x000000ffff077224 */ /* 0x000fce00078e0000 */
.L_x_4151:
        /* <DEDUP_REMOVED lines=24> */
.L_x_4165:
        /* <DEDUP_REMOVED lines=26> */
.L_x_4168:
[----:B------:R-:W-:-:S11]  /*2fcd0*/  DADD R6, R18, R22 ;  /* 0x0000000012067229 */ /* 0x000fd60000000016 */
.L_x_4167:
[----:B------:R-:W-:Y:S05]  /*2fce0*/  BSYNC.RECONVERGENT B1 ;  /* 0x0000000000017941 */ /* 0x000fea0003800200 */
.L_x_4166:
        /* <DEDUP_REMOVED lines=24> */
.L_x_4170:
[----:B------:R-:W-:Y:S05]  /*2fe70*/  BSYNC.RECONVERGENT B4 ;  /* 0x0000000000047941 */ /* 0x000fea0003800200 */
.L_x_4169:
[----:B------:R-:W-:-:S11]  /*2fe80*/  DFMA R20, R8, R18, R20 ;  /* 0x000000120814722b */ /* 0x000fd60000000014 */
.L_x_4150:
[----:B------:R-:W0:Y:S02]  /*2fe90*/  LDC.64 R6, c[0x0][0x380] ;  /* 0x0000e000ff067b82 */ /* 0x000e240000000a00 */
[----:B0-----:R-:W-:Y:S01]  /*2fea0*/  DFMA R20, R6, 0.5, -R20 ;  /* 0x3fe000000614782b */ /* 0x001fe20000000814 */
[----:B------:R-:W-:Y:S10]  /*2feb0*/  BRA `(.L_x_4171) ;  /* 0x0000000c00d87947 */ /* 0x000ff40003800000 */
.L_x_4149:
        /* <DEDUP_REMOVED lines=12> */
.L_x_4186:
        /* <DEDUP_REMOVED lines=22> */
.L_x_4175:
        /* <DEDUP_REMOVED lines=40> */
.L_x_4177:
[----:B------:R-:W-:Y:S05]  /*30360*/  BSYNC.RECONVERGENT B1 ;  /* 0x0000000000017941 */ /* 0x000fea0003800200 */
.L_x_4176:
        /* <DEDUP_REMOVED lines=12> */
.L_x_4179:
[----:B------:R-:W-:Y:S05]  /*30430*/  BSYNC.RECONVERGENT B5 ;  /* 0x0000000000057941 */ /* 0x000fea0003800200 */
.L_x_4178:
        /* <DEDUP_REMOVED lines=21> */
.L_x_4180:
        /* <DEDUP_REMOVED lines=26> */
.L_x_4183:
[----:B------:R-:W-:-:S11]  /*30730*/  DADD R6, R18, R22 ;  /* 0x0000000012067229 */ /* 0x000fd60000000016 */
.L_x_4182:
[----:B------:R-:W-:Y:S05]  /*30740*/  BSYNC.RECONVERGENT B1 ;  /* 0x0000000000017941 */ /* 0x000fea0003800200 */
.L_x_4181:
        /* <DEDUP_REMOVED lines=23> */
.L_x_4185:
[----:B------:R-:W-:Y:S05]  /*308c0*/  BSYNC.RECONVERGENT B5 ;  /* 0x0000000000057941 */ /* 0x000fea0003800200 */
.L_x_4184:
[----:B------:R-:W-:Y:S01]  /*308d0*/  ISETP.NE.AND P0, PT, R36, R0, PT ;  /* 0x000000002400720c */ /* 0x000fe20003f05270 */
[----:B------:R-:W-:-:S12]  /*308e0*/  DFMA R20, R8, R56, R20 ;  /* 0x000000380814722b */ /* 0x000fd80000000014 */
[----:B------:R-:W-:Y:S05]  /*308f0*/  @P0 BRA `(.L_x_4186) ;  /* 0xfffffff400a00947 */ /* 0x000fea000383ffff */
[----:B------:R-:W-:Y:S05]  /*30900*/  BSYNC.RECONVERGENT B4 ;  /* 0x0000000000047941 */ /* 0x000fea0003800200 */
.L_x_4174:
[----:B------:R-:W-:-:S07]  /*30910*/  IMAD.MOV.U32 R7, RZ, RZ, R0 ;  /* 0x000000ffff077224 */ /* 0x000fce00078e0000 */
.L_x_4173:
        /* <DEDUP_REMOVED lines=24> */
.L_x_4187:
        /* <DEDUP_REMOVED lines=26> */
.L_x_4190:
[----:B------:R-:W-:-:S11]  /*30c40*/  DADD R6, R18, R22 ;  /* 0x0000000012067229 */ /* 0x000fd60000000016 */
.L_x_4189:
[----:B------:R-:W-:Y:S05]  /*30c50*/  BSYNC.RECONVERGENT B1 ;  /* 0x0000000000017941 */ /* 0x000fea0003800200 */
.L_x_4188:
        /* <DEDUP_REMOVED lines=24> */
.L_x_4192:
[----:B------:R-:W-:Y:S05]  /*30de0*/  BSYNC.RECONVERGENT B4 ;  /* 0x0000000000047941 */ /* 0x000fea0003800200 */
.L_x_4191:
[----:B------:R-:W-:-:S11]  /*30df0*/  DFMA R20, R8, R18, R20 ;  /* 0x000000120814722b */ /* 0x000fd60000000014 */
.L_x_4172:
[----:B------:R-:W0:Y:S02]  /*30e00*/  LDC.64 R6, c[0x0][0x380] ;  /* 0x0000e000ff067b82 */ /* 0x000e240000000a00 */
[----:B0-----:R-:W-:-:S11]  /*30e10*/  DFMA R20, R6, 0.5, R20 ;  /* 0x3fe000000614782b */ /* 0x001fd60000000014 */
.L_x_4171:
[----:B------:R-:W-:Y:S05]  /*30e20*/  BSYNC.RECONVERGENT B3 ;  /* 0x0000000000037941 */ /* 0x000fea0003800200 */
.L_x_4148:
        /* <DEDUP_REMOVED lines=13> */
.L_x_4194:
[----:B------:R-:W-:Y:S05]  /*30f00*/  BSYNC.RECONVERGENT B1 ;  /* 0x0000000000017941 */ /* 0x000fea0003800200 */
.L_x_4193:
        /* <DEDUP_REMOVED lines=29> */
.L_x_4196:
[----:B------:R-:W-:Y:S05]  /*310e0*/  BSYNC.RECONVERGENT B3 ;  /* 0x0000000000037941 */ /* 0x000fea0003800200 */
.L_x_4195:
        /* <DEDUP_REMOVED lines=25> */
.L_x_4198:
[----:B------:R-:W-:Y:S05]  /*31280*/  BSYNC.RECONVERGENT B3 ;  /* 0x0000000000037941 */ /* 0x000fea0003800200 */
.L_x_4197:
        /* <DEDUP_REMOVED lines=8> */
.L_x_4199:
        /* <DEDUP_REMOVED lines=24> */
.L_x_4201:
[----:B------:R-:W-:Y:S05]  /*31490*/  BSYNC.RECONVERGENT B1 ;  /* 0x0000000000017941 */ /* 0x000fea0003800200 */
.L_x_4200:
        /* <DEDUP_REMOVED lines=15> */
.L_x_4203:
[----:B------:R-:W-:Y:S05]  /*31590*/  BSYNC.RECONVERGENT B3 ;  /* 0x0000000000037941 */ /* 0x000fea0003800200 */
.L_x_4202:
        /* <DEDUP_REMOVED lines=9> */
.L_x_4204:
        /* <DEDUP_REMOVED lines=24> */
.L_x_4206:
[----:B------:R-:W-:Y:S05]  /*317b0*/  BSYNC.RECONVERGENT B1 ;  /* 0x0000000000017941 */ /* 0x000fea0003800200 */
.L_x_4205:
        /* <DEDUP_REMOVED lines=10> */
.L_x_4208:
[----:B------:R-:W-:Y:S05]  /*31860*/  BSYNC.RECONVERGENT B1 ;  /* 0x0000000000017941 */ /* 0x000fea0003800200 */
.L_x_4207:
        /* <DEDUP_REMOVED lines=12> */
.L_x_4209:
        /* <DEDUP_REMOVED lines=15> */
.L_x_4211:
[----:B------:R-:W-:Y:S05]  /*31a20*/  BSYNC.RECONVERGENT B1 ;  /* 0x0000000000017941 */ /* 0x000fea0003800200 */
.L_x_4210:
        /* <DEDUP_REMOVED lines=23> */
.L_x_4213:
[----:B------:R-:W-:Y:S05]  /*31ba0*/  BSYNC.RECONVERGENT B3 ;  /* 0x0000000000037941 */ /* 0x000fea0003800200 */
.L_x_4212:
        /* <DEDUP_REMOVED lines=10> */
.L_x_4215:
[----:B------:R-:W-:Y:S05]  /*31c50*/  BSYNC.RECONVERGENT B1 ;  /* 0x0000000000017941 */ /* 0x000fea0003800200 */
.L_x_4214:
        /* <DEDUP_REMOVED lines=8> */
.L_x_4217:
[----:B------:R-:W-:Y:S05]  /*31ce0*/  BSYNC.RECONVERGENT B1 ;  /* 0x0000000000017941 */ /* 0x000fea0003800200 */
.L_x_4216:
        /* <DEDUP_REMOVED lines=8> */
.L_x_4219:
[----:B------:R-:W-:Y:S05]  /*31d70*/  BSYNC.RECONVERGENT B1 ;  /* 0x0000000000017941 */ /* 0x000fea0003800200 */
.L_x_4218:
        /* <DEDUP_REMOVED lines=36> */
.L_x_4221:
[----:B------:R-:W-:Y:S05]  /*31fc0*/  BSYNC.RECONVERGENT B3 ;  /* 0x0000000000037941 */ /* 0x000fea0003800200 */
.L_x_4220:
        /* <DEDUP_REMOVED lines=11> */
.L_x_4222:
        /* <DEDUP_REMOVED lines=15> */
.L_x_4224:
[----:B------:R-:W-:Y:S05]  /*32170*/  BSYNC.RECONVERGENT B1 ;  /* 0x0000000000017941 */ /* 0x000fea0003800200 */
.L_x_4223:
        /* <DEDUP_REMOVED lines=23> */
.L_x_4226:
[----:B------:R-:W-:Y:S05]  /*322f0*/  BSYNC.RECONVERGENT B3 ;  /* 0x0000000000037941 */ /* 0x000fea0003800200 */
.L_x_4225:
        /* <DEDUP_REMOVED lines=60> */
.L_x_4228:
[----:B------:R-:W-:Y:S05]  /*326c0*/  BSYNC.RECONVERGENT B1 ;  /* 0x0000000000017941 */ /* 0x000fea0003800200 */
.L_x_4227:
[----:B------:R-:W-:Y:S01]  /*326d0*/  UMOV UR4, 0xd097b426 ;  /* 0xd097b42600047882 */ /* 0x000fe20000000000 */
[----:B------:R-:W-:Y:S01]  /*326e0*/  UMOV UR5, 0x4000425e ;  /* 0x4000425e00057882 */ /* 0x000fe20000000000 */
[----:B------:R-:W-:Y:S01]  /*326f0*/  DMUL R56, R56, R2 ;  /* 0x0000000238387228 */ /* 0x000fe20000000000 */
[----:B------:R-:W-:Y:S01]  /*32700*/  UMOV UR6, 0x7bc71f63 ;  /* 0x7bc71f6300067882 */ /* 0x000fe20000000000 */
[----:B------:R-:W-:Y:S01]  /*32710*/  DFMA R6, R12, UR4, R72 ;  /* 0x000000040c067c2b */ /* 0x000fe20008000048 */
[----:B------:R-:W-:Y:S01]  /*32720*/  UMOV UR7, 0x3fd87db9 ;  /* 0x3fd87db900077882 */ /* 0x000fe20000000000 */
[----:B------:R-:W-:Y:S01]  /*32730*/  DMUL R12, R16, R64 ;  /* 0x00000040100c7228 */ /* 0x000fe20000000000 */
[----:B------:R-:W-:Y:S01]  /*32740*/  BSSY.RECONVERGENT B3, `(.L_x_4229) ;  /* 0x0000218000037945 */ /* 0x000fe20003800200 */
[----:B------:R-:W-:Y:S02]  /*32750*/  DFMA R8, R18, UR4, R48 ;  /* 0x0000000412087c2b */ /* 0x000fe40008000030 */
        /* <DEDUP_REMOVED lines=24> */
[----:B------:R-:W-:Y:S02]  /*328e0*/  DMUL R94, R108, -UR6 ;  /* 0x800000066c5e7c28 */ /* 0x000fe40008000000 */
[----:B------:R-:W-:Y:S02]  /*328f0*/  DMUL R90, R82, -UR6 ;  /* 0x80000006525a7c28 */ /* 0x000fe40008000000 */
[----:B------:R-:W-:Y:S02]  /*32900*/  DFMA R36, R104, UR4, R92 ;  /* 0x0000000468247c2b */ /* 0x000fe4000800005c */
[----:B------:R-:W-:-:S02]  /*32910*/  DFMA R10, R106, UR4, R10 ;  /* 0x000000046a0a7c2b */ /* 0x000fc4000800000a */
[----:B------:R-:W-:Y:S01]  /*32920*/  DFMA R12, R102, UR4, R12 ;  /* 0x00000004660c7c2b */ /* 0x000fe2000800000c */
[----:B------:R-:W-:Y:S01]  /*32930*/  UMOV UR4, 0x96b4a5ad ;  /* 0x96b4a5ad00047882 */ /* 0x000fe20000000000 */
[C---:B------:R-:W-:Y:S01]  /*32940*/  DMUL R108, R16.reuse, R2 ;  /* 0x00000002106c7228 */ /* 0x040fe20000000000 */
[----:B------:R-:W-:Y:S01]  /*32950*/  UMOV UR5, 0x3fca5ad2 ;  /* 0x3fca5ad200057882 */ /* 0x000fe20000000000 */
[C---:B------:R-:W-:Y:S02]  /*32960*/  DMUL R92, R16.reuse, R6 ;  /* 0x00000006105c7228 */ /* 0x040fe40000000000 */
[C---:B------:R-:W-:Y:S02]  /*32970*/  DMUL R82, R16.reuse, R8 ;  /* 0x0000000810527228 */ /* 0x040fe40000000000 */
[----:B------:R-:W-:Y:S02]  /*32980*/  DMUL R74, R16, R56 ;  /* 0x00000038104a7228 */ /* 0x000fe40000000000 */
[----:B------:R-:W-:-:S02]  /*32990*/  DFMA R56, R108, -UR4, R10 ;  /* 0x800000046c387c2b */ /* 0x000fc4000800000a */
[----:B------:R-:W-:Y:S02]  /*329a0*/  DFMA R36, R92, -UR4, R36 ;  /* 0x800000045c247c2b */ /* 0x000fe40008000024 */
[----:B------:R-:W-:Y:S02]  /*329b0*/  DFMA R52, R82, -UR4, R12 ;  /* 0x8000000452347c2b */ /* 0x000fe4000800000c */
        /* <DEDUP_REMOVED lines=15> */
.L_x_4245:
        /* <DEDUP_REMOVED lines=22> */
.L_x_4234:
        /* <DEDUP_REMOVED lines=40> */
.L_x_4236:
[----:B------:R-:W-:Y:S05]  /*32e90*/  BSYNC.RECONVERGENT B1 ;  /* 0x0000000000017941 */ /* 0x000fea0003800200 */
.L_x_4235:
        /* <DEDUP_REMOVED lines=12> */
.L_x_4238:
[----:B------:R-:W-:Y:S05]  /*32f60*/  BSYNC.RECONVERGENT B5 ;  /* 0x0000000000057941 */ /* 0x000fea0003800200 */
.L_x_4237:
        /* <DEDUP_REMOVED lines=21> */
.L_x_4239:
        /* <DEDUP_REMOVED lines=26> */
.L_x_4242:
[----:B------:R-:W-:-:S11]  /*33260*/  DADD R6, R18, R20 ;  /* 0x0000000012067229 */ /* 0x000fd60000000014 */
.L_x_4241:
[----:B------:R-:W-:Y:S05]  /*33270*/  BSYNC.RECONVERGENT B1 ;  /* 0x0000000000017941 */ /* 0x000fea0003800200 */
.L_x_4240:
        /* <DEDUP_REMOVED lines=23> */
.L_x_4244:
[----:B------:R-:W-:Y:S05]  /*333f0*/  BSYNC.RECONVERGENT B5 ;  /* 0x0000000000057941 */ /* 0x000fea0003800200 */
.L_x_4243:
[----:B------:R-:W-:Y:S01]  /*33400*/  ISETP.NE.AND P0, PT, R22, R0, PT ;  /* 0x000000001600720c */ /* 0x000fe20003f05270 */
[----:B------:R-:W-:-:S12]  /*33410*/  DFMA R2, R8, R46, R2 ;  /* 0x0000002e0802722b */ /* 0x000fd80000000002 */
[----:B------:R-:W-:Y:S05]  /*33420*/  @P0 BRA `(.L_x_4245) ;  /* 0xfffffff400a00947 */ /* 0x000fea000383ffff */
[----:B------:R-:W-:Y:S05]  /*33430*/  BSYNC.RECONVERGENT B4 ;  /* 0x0000000000047941 */ /* 0x000fea0003800200 */
.L_x_4233:
[----:B------:R-:W-:-:S07]  /*33440*/  IMAD.MOV.U32 R7, RZ, RZ, R0 ;  /* 0x000000ffff077224 */ /* 0x000fce00078e0000 */
.L_x_4232:
        /* <DEDUP_REMOVED lines=24> */
.L_x_4246:
        /* <DEDUP_REMOVED lines=26> */
.L_x_4249:
[----:B------:R-:W-:-:S11]  /*33770*/  DADD R6, R18, R20 ;  /* 0x0000000012067229 */ /* 0x000fd60000000014 */
.L_x_4248:
[----:B------:R-:W-:Y:S05]  /*33780*/  BSYNC.RECONVERGENT B1 ;  /* 0x0000000000017941 */ /* 0x000fea0003800200 */
.L_x_4247:
        /* <DEDUP_REMOVED lines=24> */
.L_x_4251:
[----:B------:R-:W-:Y:S05]  /*33910*/  BSYNC.RECONVERGENT B4 ;  /* 0x0000000000047941 */ /* 0x000fea0003800200 */
.L_x_4250:
[----:B------:R-:W-:-:S11]  /*33920*/  DFMA R2, R8, R18, R2 ;  /* 0x000000120802722b */ /* 0x000fd60000000002 */
.L_x_4231:
[----:B------:R-:W0:Y:S02]  /*33930*/  LDC.64 R18, c[0x0][0x380] ;  /* 0x0000e000ff127b82 */ /* 0x000e240000000a00 */
[----:B0-----:R-:W-:Y:S01]  /*33940*/  DFMA R18, R18, 0.5, -R2 ;  /* 0x3fe000001212782b */ /* 0x001fe20000000802 */
[----:B------:R-:W-:Y:S10]  /*33950*/  BRA `(.L_x_4252) ;  /* 0x0000000c00d87947 */ /* 0x000ff40003800000 */
.L_x_4230:
        /* <DEDUP_REMOVED lines=12> */
.L_x_4267:
        /* <DEDUP_REMOVED lines=22> */
.L_x_4256:
        /* <DEDUP_REMOVED lines=40> */
.L_x_4258:
[----:B------:R-:W-:Y:S05]  /*33e00*/  BSYNC.RECONVERGENT B1 ;  /* 0x0000000000017941 */ /* 0x000fea0003800200 */
.L_x_4257:
        /* <DEDUP_REMOVED lines=12> */
.L_x_4260:
[----:B------:R-:W-:Y:S05]  /*33ed0*/  BSYNC.RECONVERGENT B5 ;  /* 0x0000000000057941 */ /* 0x000fea0003800200 */
.L_x_4259:
        /* <DEDUP_REMOVED lines=21> */
.L_x_4261:
        /* <DEDUP_REMOVED lines=26> */
.L_x_4264:
[----:B------:R-:W-:-:S11]  /*341d0*/  DADD R6, R18, R20 ;  /* 0x0000000012067229 */ /* 0x000fd60000000014 */
.L_x_4263:
[----:B------:R-:W-:Y:S05]  /*341e0*/  BSYNC.RECONVERGENT B1 ;  /* 0x0000000000017941 */ /* 0x000fea0003800200 */
.L_x_4262:
        /* <DEDUP_REMOVED lines=23> */
.L_x_4266:
[----:B------:R-:W-:Y:S05]  /*34360*/  BSYNC.RECONVERGENT B5 ;  /* 0x0000000000057941 */ /* 0x000fea0003800200 */
.L_x_4265:
[----:B------:R-:W-:Y:S01]  /*34370*/  ISETP.NE.AND P0, PT, R22, R0, PT ;  /* 0x000000001600720c */ /* 0x000fe20003f05270 */
[----:B------:R-:W-:-:S12]  /*34380*/  DFMA R2, R8, R46, R2 ;  /* 0x0000002e0802722b */ /* 0x000fd80000000002 */
[----:B------:R-:W-:Y:S05]  /*34390*/  @P0 BRA `(.L_x_4267) ;  /* 0xfffffff400a00947 */ /* 0x000fea000383ffff */
[----:B------:R-:W-:Y:S05]  /*343a0*/  BSYNC.RECONVERGENT B4 ;  /* 0x0000000000047941 */ /* 0x000fea0003800200 */
.L_x_4255:
[----:B------:R-:W-:-:S07]  /*343b0*/  IMAD.MOV.U32 R7, RZ, RZ, R0 ;  /* 0x000000ffff077224 */ /* 0x000fce00078e0000 */
.L_x_4254:
        /* <DEDUP_REMOVED lines=24> */
.L_x_4268:
        /* <DEDUP_REMOVED lines=26> */
.L_x_4271:
[----:B------:R-:W-:-:S11]  /*346e0*/  DADD R6, R18, R20 ;  /* 0x0000000012067229 */ /* 0x000fd60000000014 */
.L_x_4270:
[----:B------:R-:W-:Y:S05]  /*346f0*/  BSYNC.RECONVERGENT B1 ;  /* 0x0000000000017941 */ /* 0x000fea0003800200 */
.L_x_4269:
        /* <DEDUP_REMOVED lines=24> */
.L_x_4273:
[----:B------:R-:W-:Y:S05]  /*34880*/  BSYNC.RECONVERGENT B4 ;  /* 0x0000000000047941 */ /* 0x000fea0003800200 */
.L_x_4272:
[----:B------:R-:W-:-:S11]  /*34890*/  DFMA R2, R8, R18, R2 ;  /* 0x000000120802722b */ /* 0x000fd60000000002 */
.L_x_4253:
[----:B------:R-:W0:Y:S02]  /*348a0*/  LDC.64 R18, c[0x0][0x380] ;  /* 0x0000e000ff127b82 */ /* 0x000e240000000a00 */
[----:B0-----:R-:W-:-:S11]  /*348b0*/  DFMA R18, R18, 0.5, R2 ;  /* 0x3fe000001212782b */ /* 0x001fd60000000002 */
.L_x_4252:
[----:B------:R-:W-:Y:S05]  /*348c0*/  BSYNC.RECONVERGENT B3 ;  /* 0x0000000000037941 */ /* 0x000fea0003800200 */
.L_x_4229:
        /* <DEDUP_REMOVED lines=26> */
.L_x_4275:
[----:B------:R-:W-:Y:S05]  /*34a70*/  BSYNC.RECONVERGENT B3 ;  /* 0x0000000000037941 */ /* 0x000fea0003800200 */
.L_x_4274:
        /* <DEDUP_REMOVED lines=8> */
.L_x_4276:
        /* <DEDUP_REMOVED lines=18> */
.L_x_4278:
[----:B------:R-:W-:Y:S05]  /*34c20*/  BSYNC.RECONVERGENT B1 ;  /* 0x0000000000017941 */ /* 0x000fea0003800200 */
.L_x_4277:
        /* <DEDUP_REMOVED lines=28> */
.L_x_4280:
[----:B------:R-:W-:Y:S05]  /*34df0*/  BSYNC.RECONVERGENT B3 ;  /* 0x0000000000037941 */ /* 0x000fea0003800200 */
.L_x_4279:
        /* <DEDUP_REMOVED lines=11> */
.L_x_4281:
        /* <DEDUP_REMOVED lines=15> */
.L_x_4283:
[----:B------:R-:W-:Y:S05]  /*34fa0*/  BSYNC.RECONVERGENT B1 ;  /* 0x0000000000017941 */ /* 0x000fea0003800200 */
.L_x_4282:
        /* <DEDUP_REMOVED lines=22> */
.L_x_4285:
[----:B------:R-:W-:Y:S05]  /*35110*/  BSYNC.RECONVERGENT B3 ;  /* 0x0000000000037941 */ /* 0x000fea0003800200 */
.L_x_4284:
        /* <DEDUP_REMOVED lines=9> */
.L_x_4286:
        /* <DEDUP_REMOVED lines=17> */
.L_x_4288:
[----:B------:R-:W-:Y:S05]  /*352c0*/  BSYNC.RECONVERGENT B1 ;  /* 0x0000000000017941 */ /* 0x000fea0003800200 */
.L_x_4287:
        /* <DEDUP_REMOVED lines=8> */
.L_x_4289:
        /* <DEDUP_REMOVED lines=21> */
.L_x_4291:
[----:B------:R-:W-:Y:S05]  /*354a0*/  BSYNC.RECONVERGENT B1 ;  /* 0x0000000000017941 */ /* 0x000fea0003800200 */
.L_x_4290:
        /* <DEDUP_REMOVED lines=10> */
.L_x_4293:
[----:B------:R-:W-:Y:S05]  /*35550*/  BSYNC.RECONVERGENT B1 ;  /* 0x0000000000017941 */ /* 0x000fea0003800200 */
.L_x_4292:
        /* <DEDUP_REMOVED lines=33> */
.L_x_4295:
[----:B------:R-:W-:Y:S05]  /*35770*/  BSYNC.RECONVERGENT B3 ;  /* 0x0000000000037941 */ /* 0x000fea0003800200 */
.L_x_4294:
        /* <DEDUP_REMOVED lines=11> */
.L_x_4296:
        /* <DEDUP_REMOVED lines=15> */
.L_x_4298:
[----:B------:R-:W-:Y:S05]  /*35920*/  BSYNC.RECONVERGENT B1 ;  /* 0x0000000000017941 */ /* 0x000fea0003800200 */
.L_x_4297:
        /* <DEDUP_REMOVED lines=23> */
.L_x_4300:
[----:B------:R-:W-:Y:S05]  /*35aa0*/  BSYNC.RECONVERGENT B3 ;  /* 0x0000000000037941 */ /* 0x000fea0003800200 */
.L_x_4299:
        /* <DEDUP_REMOVED lines=60> */
.L_x_4302:
[----:B------:R-:W-:Y:S05]  /*35e70*/  BSYNC.RECONVERGENT B1 ;  /* 0x0000000000017941 */ /* 0x000fea0003800200 */
.L_x_4301:
        /* <DEDUP_REMOVED lines=15> */
.L_x_4319:
        /* <DEDUP_REMOVED lines=22> */
.L_x_4308:
        /* <DEDUP_REMOVED lines=40> */
.L_x_4310:
[----:B------:R-:W-:Y:S05]  /*36350*/  BSYNC.RECONVERGENT B1 ;  /* 0x0000000000017941 */ /* 0x000fea0003800200 */
.L_x_4309:
        /* <DEDUP_REMOVED lines=12> */
.L_x_4312:
[----:B------:R-:W-:Y:S05]  /*36420*/  BSYNC.RECONVERGENT B5 ;  /* 0x0000000000057941 */ /* 0x000fea0003800200 */
.L_x_4311:
        /* <DEDUP_REMOVED lines=22> */
.L_x_4313:
        /* <DEDUP_REMOVED lines=26> */
.L_x_4316:
[----:B------:R-:W-:-:S11]  /*36730*/  DADD R6, R18, R34 ;  /* 0x0000000012067229 */ /* 0x000fd60000000022 */
.L_x_4315:
[----:B------:R-:W-:Y:S05]  /*36740*/  BSYNC.RECONVERGENT B1 ;  /* 0x0000000000017941 */ /* 0x000fea0003800200 */
.L_x_4314:
        /* <DEDUP_REMOVED lines=23> */
.L_x_4318:
[----:B------:R-:W-:Y:S05]  /*368c0*/  BSYNC.RECONVERGENT B5 ;  /* 0x0000000000057941 */ /* 0x000fea0003800200 */
.L_x_4317:
[----:B------:R-:W-:Y:S01]  /*368d0*/  ISETP.NE.AND P0, PT, R22, R0, PT ;  /* 0x000000001600720c */ /* 0x000fe20003f05270 */
[----:B------:R-:W-:-:S12]  /*368e0*/  DFMA R20, R8, R60, R20 ;  /* 0x0000003c0814722b */ /* 0x000fd80000000014 */
[----:B------:R-:W-:Y:S05]  /*368f0*/  @P0 BRA `(.L_x_4319) ;  /* 0xfffffff4009c0947 */ /* 0x000fea000383ffff */
[----:B------:R-:W-:Y:S05]  /*36900*/  BSYNC.RECONVERGENT B4 ;  /* 0x0000000000047941 */ /* 0x000fea0003800200 */
.L_x_4307:
[----:B------:R-:W-:-:S07]  /*36910*/  IMAD.MOV.U32 R7, RZ, RZ, R0 ;  /* 0x000000ffff077224 */ /* 0x000fce00078e0000 */
.L_x_4306:
        /* <DEDUP_REMOVED lines=24> */
.L_x_4320:
        /* <DEDUP_REMOVED lines=26> */
.L_x_4323:
[----:B------:R-:W-:-:S11]  /*36c40*/  DADD R6, R18, R22 ;  /* 0x0000000012067229 */ /* 0x000fd60000000016 */
.L_x_4322:
[----:B------:R-:W-:Y:S05]  /*36c50*/  BSYNC.RECONVERGENT B1 ;  /* 0x0000000000017941 */ /* 0x000fea0003800200 */
.L_x_4321:
        /* <DEDUP_REMOVED lines=24> */
.L_x_4325:
[----:B------:R-:W-:Y:S05]  /*36de0*/  BSYNC.RECONVERGENT B4 ;  /* 0x0000000000047941 */ /* 0x000fea0003800200 */
.L_x_4324:
[----:B------:R-:W-:-:S11]  /*36df0*/  DFMA R20, R8, R18, R20 ;  /* 0x000000120814722b */ /* 0x000fd60000000014 */
.L_x_4305:
[----:B------:R-:W0:Y:S02]  /*36e00*/  LDC.64 R18, c[0x0][0x380] ;  /* 0x0000e000ff127b82 */ /* 0x000e240000000a00 */
[----:B0-----:R-:W-:Y:S01]  /*36e10*/  DFMA R18, R18, 0.5, -R20 ;  /* 0x3fe000001212782b */ /* 0x001fe20000000814 */
[----:B------:R-:W-:Y:S10]  /*36e20*/  BRA `(.L_x_4326) ;  /* 0x0000000c00dc7947 */ /* 0x000ff40003800000 */
.L_x_4304:
        /* <DEDUP_REMOVED lines=12> */
.L_x_4341:
        /* <DEDUP_REMOVED lines=22> */
.L_x_4330:
        /* <DEDUP_REMOVED lines=40> */
.L_x_4332:
[----:B------:R-:W-:Y:S05]  /*372d0*/  BSYNC.RECONVERGENT B1 ;  /* 0x0000000000017941 */ /* 0x000fea0003800200 */
.L_x_4331:
        /* <DEDUP_REMOVED lines=12> */
.L_x_4334:
[----:B------:R-:W-:Y:S05]  /*373a0*/  BSYNC.RECONVERGENT B5 ;  /* 0x0000000000057941 */ /* 0x000fea0003800200 */
.L_x_4333:
        /* <DEDUP_REMOVED lines=22> */
.L_x_4335:
        /* <DEDUP_REMOVED lines=26> */
.L_x_4338:
[----:B------:R-:W-:-:S11]  /*376b0*/  DADD R6, R18, R34 ;  /* 0x0000000012067229 */ /* 0x000fd60000000022 */
.L_x_4337:
[----:B------:R-:W-:Y:S05]  /*376c0*/  BSYNC.RECONVERGENT B1 ;  /* 0x0000000000017941 */ /* 0x000fea0003800200 */
.L_x_4336:
        /* <DEDUP_REMOVED lines=23> */
.L_x_4340:
[----:B------:R-:W-:Y:S05]  /*37840*/  BSYNC.RECONVERGENT B5 ;  /* 0x0000000000057941 */ /* 0x000fea0003800200 */
.L_x_4339:
[----:B------:R-:W-:Y:S01]  /*37850*/  ISETP.NE.AND P0, PT, R22, R0, PT ;  /* 0x000000001600720c */ /* 0x000fe20003f05270 */
[----:B------:R-:W-:-:S12]  /*37860*/  DFMA R20, R8, R60, R20 ;  /* 0x0000003c0814722b */ /* 0x000fd80000000014 */
[----:B------:R-:W-:Y:S05]  /*37870*/  @P0 BRA `(.L_x_4341) ;  /* 0xfffffff4009c0947 */ /* 0x000fea000383ffff */
[----:B------:R-:W-:Y:S05]  /*37880*/  BSYNC.RECONVERGENT B4 ;  /* 0x0000000000047941 */ /* 0x000fea0003800200 */
.L_x_4329:
[----:B------:R-:W-:-:S07]  /*37890*/  IMAD.MOV.U32 R7, RZ, RZ, R0 ;  /* 0x000000ffff077224 */ /* 0x000fce00078e0000 */
.L_x_4328:
        /* <DEDUP_REMOVED lines=24> */
.L_x_4342:
        /* <DEDUP_REMOVED lines=26> */
.L_x_4345:
[----:B------:R-:W-:-:S11]  /*37bc0*/  DADD R6, R18, R22 ;  /* 0x0000000012067229 */ /* 0x000fd60000000016 */
.L_x_4344:
[----:B------:R-:W-:Y:S05]  /*37bd0*/  BSYNC.RECONVERGENT B1 ;  /* 0x0000000000017941 */ /* 0x000fea0003800200 */
.L_x_4343:
        /* <DEDUP_REMOVED lines=24> */
.L_x_4347:
[----:B------:R-:W-:Y:S05]  /*37d60*/  BSYNC.RECONVERGENT B4 ;  /* 0x0000000000047941 */ /* 0x000fea0003800200 */
.L_x_4346:
[----:B------:R-:W-:-:S11]  /*37d70*/  DFMA R20, R8, R18, R20 ;  /* 0x000000120814722b */ /* 0x000fd60000000014 */
.L_x_4327:
[----:B------:R-:W0:Y:S02]  /*37d80*/  LDC.64 R18, c[0x0][0x380] ;  /* 0x0000e000ff127b82 */ /* 0x000e240000000a00 */
[----:B0-----:R-:W-:-:S11]  /*37d90*/  DFMA R18, R18, 0.5, R20 ;  /* 0x3fe000001212782b */ /* 0x001fd60000000014 */
.L_x_4326:
[----:B------:R-:W-:Y:S05]  /*37da0*/  BSYNC.RECONVERGENT B3 ;  /* 0x0000000000037941 */ /* 0x000fea0003800200 */
.L_x_4303:
        /* <DEDUP_REMOVED lines=13> */
.L_x_4349:
[----:B------:R-:W-:Y:S05]  /*37e80*/  BSYNC.RECONVERGENT B1 ;  /* 0x0000000000017941 */ /* 0x000fea0003800200 */
.L_x_4348:
        /* <DEDUP_REMOVED lines=29> */
.L_x_4351:
[----:B------:R-:W-:Y:S05]  /*38060*/  BSYNC.RECONVERGENT B3 ;  /* 0x0000000000037941 */ /* 0x000fea0003800200 */
.L_x_4350:
        /* <DEDUP_REMOVED lines=11> */
.L_x_4352:
        /* <DEDUP_REMOVED lines=15> */
.L_x_4354:
[----:B------:R-:W-:Y:S05]  /*38210*/  BSYNC.RECONVERGENT B1 ;  /* 0x0000000000017941 */ /* 0x000fea0003800200 */
.L_x_4353:
        /* <DEDUP_REMOVED lines=22> */
.L_x_4356:
[----:B------:R-:W-:Y:S05]  /*38380*/  BSYNC.RECONVERGENT B3 ;  /* 0x0000000000037941 */ /* 0x000fea0003800200 */
.L_x_4355:
        /* <DEDUP_REMOVED lines=9> */
.L_x_4357:
        /* <DEDUP_REMOVED lines=19> */
.L_x_4359:
[----:B------:R-:W-:Y:S05]  /*38550*/  BSYNC.RECONVERGENT B1 ;  /* 0x0000000000017941 */ /* 0x000fea0003800200 */
.L_x_4358:
        /* <DEDUP_REMOVED lines=10> */
.L_x_4361:
[----:B------:R-:W-:Y:S05]  /*38600*/  BSYNC.RECONVERGENT B1 ;  /* 0x0000000000017941 */ /* 0x000fea0003800200 */
.L_x_4360:
        /* <DEDUP_REMOVED lines=10> */
.L_x_4363:
[----:B------:R-:W-:Y:S05]  /*386b0*/  BSYNC.RECONVERGENT B1 ;  /* 0x0000000000017941 */ /* 0x000fea0003800200 */
.L_x_4362:
        /* <DEDUP_REMOVED lines=35> */
.L_x_4365:
[----:B------:R-:W-:Y:S05]  /*388f0*/  BSYNC.RECONVERGENT B3 ;  /* 0x0000000000037941 */ /* 0x000fea0003800200 */
.L_x_4364:
        /* <DEDUP_REMOVED lines=11> */
.L_x_4366:
        /* <DEDUP_REMOVED lines=15> */
.L_x_4368:
[----:B------:R-:W-:Y:S05]  /*38aa0*/  BSYNC.RECONVERGENT B1 ;  /* 0x0000000000017941 */ /* 0x000fea0003800200 */
.L_x_4367:
        /* <DEDUP_REMOVED lines=23> */
.L_x_4370:
[----:B------:R-:W-:Y:S05]  /*38c20*/  BSYNC.RECONVERGENT B3 ;  /* 0x0000000000037941 */ /* 0x000fea0003800200 */
.L_x_4369:
        /* <DEDUP_REMOVED lines=61> */
.L_x_4372:
[----:B------:R-:W-:Y:S05]  /*39000*/  BSYNC.RECONVERGENT B1 ;  /* 0x0000000000017941 */ /* 0x000fea0003800200 */
.L_x_4371:
        /* <DEDUP_REMOVED lines=15> */
.L_x_4389:
        /* <DEDUP_REMOVED lines=22> */
.L_x_4378:
        /* <DEDUP_REMOVED lines=40> */
.L_x_4380:
[----:B------:R-:W-:Y:S05]  /*394e0*/  BSYNC.RECONVERGENT B1 ;  /* 0x0000000000017941 */ /* 0x000fea0003800200 */
.L_x_4379:
        /* <DEDUP_REMOVED lines=12> */
.L_x_4382:
[----:B------:R-:W-:Y:S05]  /*395b0*/  BSYNC.RECONVERGENT B5 ;  /* 0x0000000000057941 */ /* 0x000fea0003800200 */
.L_x_4381:
        /* <DEDUP_REMOVED lines=22> */
.L_x_4383:
        /* <DEDUP_REMOVED lines=26> */
.L_x_4386:
[----:B------:R-:W-:-:S11]  /*398c0*/  DADD R6, R18, R34 ;  /* 0x0000000012067229 */ /* 0x000fd60000000022 */
.L_x_4385:
[----:B------:R-:W-:Y:S05]  /*398d0*/  BSYNC.RECONVERGENT B1 ;  /* 0x0000000000017941 */ /* 0x000fea0003800200 */
.L_x_4384:
        /* <DEDUP_REMOVED lines=23> */
.L_x_4388:
[----:B------:R-:W-:Y:S05]  /*39a50*/  BSYNC.RECONVERGENT B5 ;  /* 0x0000000000057941 */ /* 0x000fea0003800200 */
.L_x_4387:
[----:B------:R-:W-:Y:S01]  /*39a60*/  ISETP.NE.AND P0, PT, R22, R0, PT ;  /* 0x000000001600720c */ /* 0x000fe20003f05270 */
[----:B------:R-:W-:-:S12]  /*39a70*/  DFMA R20, R8, R114, R20 ;  /* 0x000000720814722b */ /* 0x000fd80000000014 */
[----:B------:R-:W-:Y:S05]  /*39a80*/  @P0 BRA `(.L_x_4389) ;  /* 0xfffffff4009c0947 */ /* 0x000fea000383ffff */
[----:B------:R-:W-:Y:S05]  /*39a90*/  BSYNC.RECONVERGENT B4 ;  /* 0x0000000000047941 */ /* 0x000fea0003800200 */
.L_x_4377:
[----:B------:R-:W-:-:S07]  /*39aa0*/  IMAD.MOV.U32 R7, RZ, RZ, R0 ;  /* 0x000000ffff077224 */ /* 0x000fce00078e0000 */
.L_x_4376:
        /* <DEDUP_REMOVED lines=24> */
.L_x_4390:
        /* <DEDUP_REMOVED lines=26> */
.L_x_4393:
[----:B------:R-:W-:-:S11]  /*39dd0*/  DADD R6, R18, R22 ;  /* 0x0000000012067229 */ /* 0x000fd60000000016 */
.L_x_4392:
[----:B------:R-:W-:Y:S05]  /*39de0*/  BSYNC.RECONVERGENT B1 ;  /* 0x0000000000017941 */ /* 0x000fea0003800200 */
.L_x_4391:
        /* <DEDUP_REMOVED lines=24> */
.L_x_4395:
[----:B------:R-:W-:Y:S05]  /*39f70*/  BSYNC.RECONVERGENT B4 ;  /* 0x0000000000047941 */ /* 0x000fea0003800200 */
.L_x_4394:
[----:B------:R-:W-:-:S11]  /*39f80*/  DFMA R20, R8, R18, R20 ;  /* 0x000000120814722b */ /* 0x000fd60000000014 */
.L_x_4375:
[----:B------:R-:W0:Y:S02]  /*39f90*/  LDC.64 R6, c[0x0][0x380] ;  /* 0x0000e000ff067b82 */ /* 0x000e240000000a00 */
[----:B0-----:R-:W-:Y:S01]  /*39fa0*/  DFMA R20, R6, 0.5, -R20 ;  /* 0x3fe000000614782b */ /* 0x001fe20000000814 */
[----:B------:R-:W-:Y:S10]  /*39fb0*/  BRA `(.L_x_4396) ;  /* 0x0000000c00dc7947 */ /* 0x000ff40003800000 */
.L_x_4374:
        /* <DEDUP_REMOVED lines=12> */
.L_x_4411:
        /* <DEDUP_REMOVED lines=22> */
.L_x_4400:
        /* <DEDUP_REMOVED lines=40> */
.L_x_4402:
[----:B------:R-:W-:Y:S05]  /*3a460*/  BSYNC.RECONVERGENT B1 ;  /* 0x0000000000017941 */ /* 0x000fea0003800200 */
.L_x_4401:
        /* <DEDUP_REMOVED lines=12> */
.L_x_4404:
[----:B------:R-:W-:Y:S05]  /*3a530*/  BSYNC.RECONVERGENT B5 ;  /* 0x0000000000057941 */ /* 0x000fea0003800200 */
.L_x_4403:
        /* <DEDUP_REMOVED lines=22> */
.L_x_4405:
        /* <DEDUP_REMOVED lines=26> */
.L_x_4408:
[----:B------:R-:W-:-:S11]  /*3a840*/  DADD R6, R18, R34 ;  /* 0x0000000012067229 */ /* 0x000fd60000000022 */
.L_x_4407:
[----:B------:R-:W-:Y:S05]  /*3a850*/  BSYNC.RECONVERGENT B1 ;  /* 0x0000000000017941 */ /* 0x000fea0003800200 */
.L_x_4406:
        /* <DEDUP_REMOVED lines=23> */
.L_x_4410:
[----:B------:R-:W-:Y:S05]  /*3a9d0*/  BSYNC.RECONVERGENT B5 ;  /* 0x0000000000057941 */ /* 0x000fea0003800200 */
.L_x_4409:
[----:B------:R-:W-:Y:S01]  /*3a9e0*/  ISETP.NE.AND P0, PT, R22, R0, PT ;  /* 0x000000001600720c */ /* 0x000fe20003f05270 */
[----:B------:R-:W-:-:S12]  /*3a9f0*/  DFMA R20, R8, R114, R20 ;  /* 0x000000720814722b */ /* 0x000fd80000000014 */
[----:B------:R-:W-:Y:S05]  /*3aa00*/  @P0 BRA `(.L_x_4411) ;  /* 0xfffffff4009c0947 */ /* 0x000fea000383ffff */
[----:B------:R-:W-:Y:S05]  /*3aa10*/  BSYNC.RECONVERGENT B4 ;  /* 0x0000000000047941 */ /* 0x000fea0003800200 */
.L_x_4399:
[----:B------:R-:W-:-:S07]  /*3aa20*/  IMAD.MOV.U32 R7, RZ, RZ, R0 ;  /* 0x000000ffff077224 */ /* 0x000fce00078e0000 */
.L_x_4398:
        /* <DEDUP_REMOVED lines=24> */
.L_x_4412:
        /* <DEDUP_REMOVED lines=26> */
.L_x_4415:
[----:B------:R-:W-:-:S11]  /*3ad50*/  DADD R6, R18, R22 ;  /* 0x0000000012067229 */ /* 0x000fd60000000016 */
.L_x_4414:
[----:B------:R-:W-:Y:S05]  /*3ad60*/  BSYNC.RECONVERGENT B1 ;  /* 0x0000000000017941 */ /* 0x000fea0003800200 */
.L_x_4413:
        /* <DEDUP_REMOVED lines=24> */
.L_x_4417:
[----:B------:R-:W-:Y:S05]  /*3aef0*/  BSYNC.RECONVERGENT B4 ;  /* 0x0000000000047941 */ /* 0x000fea0003800200 */
.L_x_4416:
[----:B------:R-:W-:-:S11]  /*3af00*/  DFMA R20, R8, R18, R20 ;  /* 0x000000120814722b */ /* 0x000fd60000000014 */
.L_x_4397:
[----:B------:R-:W0:Y:S02]  /*3af10*/  LDC.64 R6, c[0x0][0x380] ;  /* 0x0000e000ff067b82 */ /* 0x000e240000000a00 */
[----:B0-----:R-:W-:-:S11]  /*3af20*/  DFMA R20, R6, 0.5, R20 ;  /* 0x3fe000000614782b */ /* 0x001fd60000000014 */
.L_x_4396:
[----:B------:R-:W-:Y:S05]  /*3af30*/  BSYNC.RECONVERGENT B3 ;  /* 0x0000000000037941 */ /* 0x000fea0003800200 */
.L_x_4373:
        /* <DEDUP_REMOVED lines=13> */
.L_x_4419:
[----:B------:R-:W-:Y:S05]  /*3b010*/  BSYNC.RECONVERGENT B1 ;  /* 0x0000000000017941 */ /* 0x000fea0003800200 */
.L_x_4418:
        /* <DEDUP_REMOVED lines=29> */
.L_x_4421:
[----:B------:R-:W-:Y:S05]  /*3b1f0*/  BSYNC.RECONVERGENT B3 ;  /* 0x0000000000037941 */ /* 0x000fea0003800200 */
.L_x_4420:
        /* <DEDUP_REMOVED lines=25> */
.L_x_4423:
[----:B------:R-:W-:Y:S05]  /*3b390*/  BSYNC.RECONVERGENT B3 ;  /* 0x0000000000037941 */ /* 0x000fea0003800200 */
.L_x_4422:
        /* <DEDUP_REMOVED lines=8> */
.L_x_4424:
        /* <DEDUP_REMOVED lines=24> */
.L_x_4426:
[----:B------:R-:W-:Y:S05]  /*3b5a0*/  BSYNC.RECONVERGENT B1 ;  /* 0x0000000000017941 */ /* 0x000fea0003800200 */
.L_x_4425:
        /* <DEDUP_REMOVED lines=15> */
.L_x_4428:
[----:B------:R-:W-:Y:S05]  /*3b6a0*/  BSYNC.RECONVERGENT B3 ;  /* 0x0000000000037941 */ /* 0x000fea0003800200 */
.L_x_4427:
        /* <DEDUP_REMOVED lines=9> */
.L_x_4429:
        /* <DEDUP_REMOVED lines=11> */
[----:B------:R-:W-:Y:S02]  /*3b7f0*/  FSEL R23, R11, RZ, P1 ;  /* 0x000000ff0b177208 */ /* 0x000fe40000800000 */
        /* <DEDUP_REMOVED lines=12> */
.L_x_4431:
[----:B------:R-:W-:Y:S05]  /*3b8c0*/  BSYNC.RECONVERGENT B1 ;  /* 0x0000000000017941 */ /* 0x000fea0003800200 */
.L_x_4430:
        /* <DEDUP_REMOVED lines=10> */
.L_x_4433:
[----:B------:R-:W-:Y:S05]  /*3b970*/  BSYNC.RECONVERGENT B1 ;  /* 0x0000000000017941 */ /* 0x000fea0003800200 */
.L_x_4432:
        /* <DEDUP_REMOVED lines=12> */
.L_x_4434:
        /* <DEDUP_REMOVED lines=15> */
.L_x_4436:
[----:B------:R-:W-:Y:S05]  /*3bb30*/  BSYNC.RECONVERGENT B1 ;  /* 0x0000000000017941 */ /* 0x000fea0003800200 */
.L_x_4435:
        /* <DEDUP_REMOVED lines=22> */
.L_x_4438:
[----:B------:R-:W-:Y:S05]  /*3bca0*/  BSYNC.RECONVERGENT B3 ;  /* 0x0000000000037941 */ /* 0x000fea0003800200 */
.L_x_4437:
        /* <DEDUP_REMOVED lines=10> */
.L_x_4440:
[----:B------:R-:W-:Y:S05]  /*3bd50*/  BSYNC.RECONVERGENT B1 ;  /* 0x0000000000017941 */ /* 0x000fea0003800200 */
.L_x_4439:
        /* <DEDUP_REMOVED lines=8> */
.L_x_4442:
[----:B------:R-:W-:Y:S05]  /*3bde0*/  BSYNC.RECONVERGENT B1 ;  /* 0x0000000000017941 */ /* 0x000fea0003800200 */
.L_x_4441:
        /* <DEDUP_REMOVED lines=8> */
.L_x_4444:
[----:B------:R-:W-:Y:S05]  /*3be70*/  BSYNC.RECONVERGENT B1 ;  /* 0x0000000000017941 */ /* 0x000fea0003800200 */
.L_x_4443:
        /* <DEDUP_REMOVED lines=34> */
[----:B------:R-:W-:Y:S02]  /*3c0a0*/  IMAD.MOV.U32 R13, RZ, RZ, R21 ;  /* 0x000000ffff0d7224 */ /* 0x000fe400078e0015 */
[----:B------:R-:W-:-:S07]  /*3c0b0*/  IMAD.MOV.U32 R11, RZ, RZ, R19 ;  /* 0x000000ffff0b7224 */ /* 0x000fce00078e0013 */
[----:B------:R-:W-:Y:S05]  /*3c0c0*/  CALL.REL.NOINC `($__internal_4_$__cuda_sm20_dsqrt_rn_f64_mediumpath_v1) ;  /* 0x000000f400c47944 */ /* 0x000fea0003c00000 */
.L_x_4446:
[----:B------:R-:W-:Y:S05]  /*3c0d0*/  BSYNC.RECONVERGENT B3 ;  /* 0x0000000000037941 */ /* 0x000fea0003800200 */
.L_x_4445:
        /* <DEDUP_REMOVED lines=11> */
.L_x_4447:
        /* <DEDUP_REMOVED lines=15> */
.L_x_4449:
[----:B------:R-:W-:Y:S05]  /*3c280*/  BSYNC.RECONVERGENT B1 ;  /* 0x0000000000017941 */ /* 0x000fea0003800200 */
.L_x_4448:
        /* <DEDUP_REMOVED lines=23> */
.L_x_4451:
[----:B------:R-:W-:Y:S05]  /*3c400*/  BSYNC.RECONVERGENT B3 ;  /* 0x0000000000037941 */ /* 0x000fea0003800200 */
.L_x_4450:
        /* <DEDUP_REMOVED lines=61> */
.L_x_4453:
[----:B------:R-:W-:Y:S05]  /*3c7e0*/  BSYNC.RECONVERGENT B1 ;  /* 0x0000000000017941 */ /* 0x000fea0003800200 */
.L_x_4452:
[----:B------:R-:W-:Y:S01]  /*3c7f0*/  UMOV UR4, 0xbda12f68 ;  /* 0xbda12f6800047882 */ /* 0x000fe20000000000 */
[----:B------:R-:W-:Y:S01]  /*3c800*/  UMOV UR5, 0x3fd2f684 ;  /* 0x3fd2f68400057882 */ /* 0x000fe20000000000 */
[----:B------:R-:W-:Y:S01]  /*3c810*/  UMOV UR6, 0xd097b426 ;  /* 0xd097b42600067882 */ /* 0x000fe20000000000 */
[----:B------:R-:W-:Y:S01]  /*3c820*/  DFMA R6, R18, -UR4, R72 ;  /* 0x8000000412067c2b */ /* 0x000fe20008000048 */
[----:B------:R-:W-:Y:S01]  /*3c830*/  UMOV UR7, 0x4000425e ;  /* 0x4000425e00077882 */ /* 0x000fe20000000000 */
[----:B------:R-:W-:Y:S01]  /*3c840*/  DMUL R52, R52, R2 ;  /* 0x0000000234347228 */ /* 0x000fe20000000000 */
[----:B------:R-:W-:Y:S01]  /*3c850*/  BSSY.RECONVERGENT B3, `(.L_x_4454) ;  /* 0x0000230000037945 */ /* 0x000fe20003800200 */
[----:B------:R-:W-:Y:S02]  /*3c860*/  DFMA R2, R76, UR6, R68 ;  /* 0x000000064c027c2b */ /* 0x000fe40008000044 */
[----:B------:R-:W-:Y:S02]  /*3c870*/  DMUL R12, R16, R66 ;  /* 0x00000042100c7228 */ /* 0x000fe40000000000 */
[----:B------:R-:W-:-:S02]  /*3c880*/  DFMA R10, R10, 2, R6 ;  /* 0x400000000a0a782b */ /* 0x000fc40000000006 */
[----:B------:R-:W-:Y:S02]  /*3c890*/  DFMA R6, R76, -UR4, R68 ;  /* 0x800000044c067c2b */ /* 0x000fe40008000044 */
[----:B------:R-:W-:Y:S02]  /*3c8a0*/  DFMA R2, R84, -8, R2 ;  /* 0xc02000005402782b */ /* 0x000fe40000000002 */
[----:B------:R-:W-:Y:S02]  /*3c8b0*/  DFMA R18, R80, 0.25, R66 ;  /* 0x3fd000005012782b */ /* 0x000fe40000000042 */
[----:B------:R-:W-:Y:S02]  /*3c8c0*/  DFMA R24, R78, 0.25, R64 ;  /* 0x3fd000004e18782b */ /* 0x000fe40000000040 */
[----:B------:R-:W-:Y:S02]  /*3c8d0*/  DFMA R84, R84, 2, R6 ;  /* 0x400000005454782b */ /* 0x000fe40000000006 */
[----:B------:R-:W-:-:S02]  /*3c8e0*/  DMUL R22, R16, R64 ;  /* 0x0000004010167228 */ /* 0x000fc40000000000 */
[----:B------:R-:W-:Y:S02]  /*3c8f0*/  DFMA R6, R80, UR6, R66 ;  /* 0x0000000650067c2b */ /* 0x000fe40008000042 */
[----:B------:R-:W-:Y:S01]  /*3c900*/  DFMA R8, R78, UR6, R64 ;  /* 0x000000064e087c2b */ /* 0x000fe20008000040 */
[----:B------:R-:W-:Y:S01]  /*3c910*/  UMOV UR6, 0x7bc71f63 ;  /* 0x7bc71f6300067882 */ /* 0x000fe20000000000 */
[C---:B------:R-:W-:Y:S01]  /*3c920*/  DMUL R18, R16.reuse, R18 ;  /* 0x0000001210127228 */ /* 0x040fe20000000000 */
[----:B------:R-:W-:Y:S01]  /*3c930*/  UMOV UR7, 0x3fd87db9 ;  /* 0x3fd87db900077882 */ /* 0x000fe20000000000 */
[----:B------:R-:W-:Y:S02]  /*3c940*/  DMUL R24, R16, R24 ;  /* 0x0000001810187228 */ /* 0x000fe40000000000 */
[----:B------:R-:W-:Y:S02]  /*3c950*/  DFMA R12, R12, -UR4, R48 ;  /* 0x800000040c0c7c2b */ /* 0x000fe40008000030 */
[----:B------:R-:W-:-:S02]  /*3c960*/  DFMA R22, R22, -UR4, R62 ;  /* 0x8000000416167c2b */ /* 0x000fc4000800003e */
[----:B------:R-:W-:Y:S02]  /*3c970*/  DFMA R6, R88, -8, R6 ;  /* 0xc02000005806782b */ /* 0x000fe40000000006 */
[----:B------:R-:W-:Y:S02]  /*3c980*/  DFMA R8, R86, -8, R8 ;  /* 0xc02000005608782b */ /* 0x000fe40000000008 */
[----:B------:R-:W-:Y:S02]  /*3c990*/  DMUL R126, R52, -UR6 ;  /* 0x80000006347e7c28 */ /* 0x000fe40008000000 */
[----:B------:R-:W-:Y:S02]  /*3c9a0*/  DMUL R124, R70, -UR6 ;  /* 0x80000006467c7c28 */ /* 0x000fe40008000000 */
[----:B------:R-:W-:Y:S01]  /*3c9b0*/  DMUL R122, R60, -UR6 ;  /* 0x800000063c7a7c28 */ /* 0x000fe20008000000 */
[----:B------:R-:W-:Y:S01]  /*3c9c0*/  UMOV UR6, 0x2c69cb1a ;  /* 0x2c69cb1a00067882 */ /* 0x000fe20000000000 */
[----:B------:R-:W-:Y:S01]  /*3c9d0*/  UMOV UR7, 0x401cb1a7 ;  /* 0x401cb1a700077882 */ /* 0x000fe20000000000 */
[----:B------:R-:W-:-:S02]  /*3c9e0*/  DFMA R20, R80, -UR4, R66 ;  /* 0x8000000450147c2b */ /* 0x000fc40008000042 */
[----:B------:R-:W-:Y:S01]  /*3c9f0*/  DFMA R26, R78, -UR4, R64 ;  /* 0x800000044e1a7c2b */ /* 0x000fe20008000040 */
[----:B------:R-:W-:Y:S01]  /*3ca00*/  UMOV UR4, 0xba0961b6 ;  /* 0xba0961b600047882 */ /* 0x000fe20000000000 */
[----:B------:R-:W-:Y:S01]  /*3ca10*/  DFMA R12, R18, 2, R12 ;  /* 0x40000000120c782b */ /* 0x000fe2000000000c */
[----:B------:R-:W-:Y:S01]  /*3ca20*/  UMOV UR5, 0x3ff61b58 ;  /* 0x3ff61b5800057882 */ /* 0x000fe20000000000 */
[----:B------:R-:W-:Y:S02]  /*3ca30*/  DFMA R22, R24, 2, R22 ;  /* 0x400000001816782b */ /* 0x000fe40000000016 */
[----:B------:R-:W-:Y:S02]  /*3ca40*/  DFMA R2, R100, UR6, R2 ;  /* 0x0000000664027c2b */ /* 0x000fe40008000002 */
[----:B------:R-:W-:Y:S02]  /*3ca50*/  DFMA R6, R98, UR6, R6 ;  /* 0x0000000662067c2b */ /* 0x000fe40008000006 */
[----:B------:R-:W-:Y:S01]  /*3ca60*/  DFMA R8, R96, UR6, R8 ;  /* 0x0000000660087c2b */ /* 0x000fe20008000008 */
[----:B------:R-:W-:Y:S01]  /*3ca70*/  UMOV UR6, 0x96b4a5ad ;  /* 0x96b4a5ad00067882 */ /* 0x000fe20000000000 */
[----:B------:R-:W-:Y:S01]  /*3ca80*/  DFMA R56, R16, 0.5, R112 ;  /* 0x3fe000001038782b */ /* 0x000fe20000000070 */
[----:B------:R-:W-:Y:S01]  /*3ca90*/  UMOV UR7, 0x3fca5ad2 ;  /* 0x3fca5ad200077882 */ /* 0x000fe20000000000 */
[----:B------:R-:W-:-:S02]  /*3caa0*/  DMUL R28, R110, 0.5 ;  /* 0x3fe000006e1c7828 */ /* 0x000fc40000000000 */
[----:B------:R-:W-:Y:S02]  /*3cab0*/  DFMA R20, R88, 2, R20 ;  /* 0x400000005814782b */ /* 0x000fe40000000014 */
[----:B------:R-:W-:Y:S02]  /*3cac0*/  DFMA R26, R86, 2, R26 ;  /* 0x40000000561a782b */ /* 0x000fe4000000001a */
[----:B------:R-:W-:Y:S02]  /*3cad0*/  DFMA R10, R106, -UR4, R10 ;  /* 0x800000046a0a7c2b */ /* 0x000fe4000800000a */
[----:B------:R-:W-:Y:S02]  /*3cae0*/  DFMA R12, R104, -UR4, R12 ;  /* 0x80000004680c7c2b */ /* 0x000fe4000800000c */
[----:B------:R-:W-:Y:S02]  /*3caf0*/  DFMA R22, R102, -UR4, R22 ;  /* 0x8000000466167c2b */ /* 0x000fe40008000016 */
[----:B------:R-:W-:-:S02]  /*3cb00*/  DFMA R2, R94, -UR6, R2 ;  /* 0x800000065e027c2b */ /* 0x000fc40008000002 */
[----:B------:R-:W-:Y:S02]  /*3cb10*/  DFMA R6, R90, -UR6, R6 ;  /* 0x800000065a067c2b */ /* 0x000fe40008000006 */
        /* <DEDUP_REMOVED lines=13> */
[C---:B------:R-:W-:Y:S02]  /*3cbf0*/  DMUL R86, R16.reuse, R6 ;  /* 0x0000000610567228 */ /* 0x040fe40000000000 */
[----:B------:R-:W-:Y:S02]  /*3cc00*/  DMUL R84, R16, R8 ;  /* 0x0000000810547228 */ /* 0x000fe40000000000 */
[----:B------:R-:W-:Y:S02]  /*3cc10*/  DFMA R120, R94, UR6, R120 ;  /* 0x000000065e787c2b */ /* 0x000fe40008000078 */
[----:B------:R-:W-:-:S02]  /*3cc20*/  DFMA R118, R90, UR6, R20 ;  /* 0x000000065a767c2b */ /* 0x000fc40008000014 */
[----:B------:R-:W-:Y:S02]  /*3cc30*/  DFMA R116, R74, UR6, R26 ;  /* 0x000000064a747c2b */ /* 0x000fe4000800001a */
[----:B------:R-:W-:Y:S02]  /*3cc40*/  DFMA R58, R88, -UR4, R10 ;  /* 0x80000004583a7c2b */ /* 0x000fe4000800000a */
[----:B------:R-:W-:Y:S02]  /*3cc50*/  DFMA R34, R86, -UR4, R12 ;  /* 0x8000000456227c2b */ /* 0x000fe4000800000c */
[----:B------:R-:W-:Y:S01]  /*3cc60*/  DFMA R52, R84, -UR4, R22 ;  /* 0x8000000454347c2b */ /* 0x000fe20008000016 */
        /* <DEDUP_REMOVED lines=13> */
.L_x_4470:
        /* <DEDUP_REMOVED lines=22> */
.L_x_4459:
        /* <DEDUP_REMOVED lines=40> */
.L_x_4461:
[----:B------:R-:W-:Y:S05]  /*3d120*/  BSYNC.RECONVERGENT B1 ;  /* 0x0000000000017941 */ /* 0x000fea0003800200 */
.L_x_4460:
        /* <DEDUP_REMOVED lines=12> */
.L_x_4463:
[----:B------:R-:W-:Y:S05]  /*3d1f0*/  BSYNC.RECONVERGENT B5 ;  /* 0x0000000000057941 */ /* 0x000fea0003800200 */
.L_x_4462:
        /* <DEDUP_REMOVED lines=21> */
.L_x_4464:
        /* <DEDUP_REMOVED lines=26> */
.L_x_4467:
[----:B------:R-:W-:-:S11]  /*3d4f0*/  DADD R6, R18, R20 ;  /* 0x0000000012067229 */ /* 0x000fd60000000014 */
.L_x_4466:
[----:B------:R-:W-:Y:S05]  /*3d500*/  BSYNC.RECONVERGENT B1 ;  /* 0x0000000000017941 */ /* 0x000fea0003800200 */
.L_x_4465:
        /* <DEDUP_REMOVED lines=23> */
.L_x_4469:
[----:B------:R-:W-:Y:S05]  /*3d680*/  BSYNC.RECONVERGENT B5 ;  /* 0x0000000000057941 */ /* 0x000fea0003800200 */
.L_x_4468:
[----:B------:R-:W-:Y:S01]  /*3d690*/  ISETP.NE.AND P0, PT, R22, R0, PT ;  /* 0x000000001600720c */ /* 0x000fe20003f05270 */
[----:B------:R-:W-:-:S12]  /*3d6a0*/  DFMA R2, R8, R44, R2 ;  /* 0x0000002c0802722b */ /* 0x000fd80000000002 */
[----:B------:R-:W-:Y:S05]  /*3d6b0*/  @P0 BRA `(.L_x_4470) ;  /* 0xfffffff400a00947 */ /* 0x000fea000383ffff */
[----:B------:R-:W-:Y:S05]  /*3d6c0*/  BSYNC.RECONVERGENT B4 ;  /* 0x0000000000047941 */ /* 0x000fea0003800200 */
.L_x_4458:
[----:B------:R-:W-:-:S07]  /*3d6d0*/  IMAD.MOV.U32 R7, RZ, RZ, R0 ;  /* 0x000000ffff077224 */ /* 0x000fce00078e0000 */
.L_x_4457:
        /* <DEDUP_REMOVED lines=24> */
.L_x_4471:
        /* <DEDUP_REMOVED lines=26> */
.L_x_4474:
[----:B------:R-:W-:-:S11]  /*3da00*/  DADD R6, R18, R20 ;  /* 0x0000000012067229 */ /* 0x000fd60000000014 */
.L_x_4473:
[----:B------:R-:W-:Y:S05]  /*3da10*/  BSYNC.RECONVERGENT B1 ;  /* 0x0000000000017941 */ /* 0x000fea0003800200 */
.L_x_4472:
        /* <DEDUP_REMOVED lines=24> */
.L_x_4476:
[----:B------:R-:W-:Y:S05]  /*3dba0*/  BSYNC.RECONVERGENT B4 ;  /* 0x0000000000047941 */ /* 0x000fea0003800200 */
.L_x_4475:
[----:B------:R-:W-:-:S11]  /*3dbb0*/  DFMA R2, R8, R18, R2 ;  /* 0x000000120802722b */ /* 0x000fd60000000002 */
.L_x_4456:
[----:B------:R-:W0:Y:S02]  /*3dbc0*/  LDC.64 R18, c[0x0][0x380] ;  /* 0x0000e000ff127b82 */ /* 0x000e240000000a00 */
[----:B0-----:R-:W-:Y:S01]  /*3dbd0*/  DFMA R18, R18, 0.5, -R2 ;  /* 0x3fe000001212782b */ /* 0x001fe20000000802 */
[----:B------:R-:W-:Y:S10]  /*3dbe0*/  BRA `(.L_x_4477) ;  /* 0x0000000c00d87947 */ /* 0x000ff40003800000 */
.L_x_4455:
        /* <DEDUP_REMOVED lines=12> */
.L_x_4492:
        /* <DEDUP_REMOVED lines=22> */
.L_x_4481:
        /* <DEDUP_REMOVED lines=40> */
.L_x_4483:
[----:B------:R-:W-:Y:S05]  /*3e090*/  BSYNC.RECONVERGENT B1 ;  /* 0x0000000000017941 */ /* 0x000fea0003800200 */
.L_x_4482:
        /* <DEDUP_REMOVED lines=12> */
.L_x_4485:
[----:B------:R-:W-:Y:S05]  /*3e160*/  BSYNC.RECONVERGENT B5 ;  /* 0x0000000000057941 */ /* 0x000fea0003800200 */
.L_x_4484:
        /* <DEDUP_REMOVED lines=21> */
.L_x_4486:
        /* <DEDUP_REMOVED lines=26> */
.L_x_4489:
[----:B------:R-:W-:-:S11]  /*3e460*/  DADD R6, R18, R20 ;  /* 0x0000000012067229 */ /* 0x000fd60000000014 */
.L_x_4488:
[----:B------:R-:W-:Y:S05]  /*3e470*/  BSYNC.RECONVERGENT B1 ;  /* 0x0000000000017941 */ /* 0x000fea0003800200 */
.L_x_4487:
        /* <DEDUP_REMOVED lines=23> */
.L_x_4491:
[----:B------:R-:W-:Y:S05]  /*3e5f0*/  BSYNC.RECONVERGENT B5 ;  /* 0x0000000000057941 */ /* 0x000fea0003800200 */
.L_x_4490:
[----:B------:R-:W-:Y:S01]  /*3e600*/  ISETP.NE.AND P0, PT, R22, R0, PT ;  /* 0x000000001600720c */ /* 0x000fe20003f05270 */
[----:B------:R-:W-:-:S12]  /*3e610*/  DFMA R2, R8, R44, R2 ;  /* 0x0000002c0802722b */ /* 0x000fd80000000002 */
[----:B------:R-:W-:Y:S05]  /*3e620*/  @P0 BRA `(.L_x_4492) ;  /* 0xfffffff400a00947 */ /* 0x000fea000383ffff */
[----:B------:R-:W-:Y:S05]  /*3e630*/  BSYNC.RECONVERGENT B4 ;  /* 0x0000000000047941 */ /* 0x000fea0003800200 */
.L_x_4480:
[----:B------:R-:W-:-:S07]  /*3e640*/  IMAD.MOV.U32 R7, RZ, RZ, R0 ;  /* 0x000000ffff077224 */ /* 0x000fce00078e0000 */
.L_x_4479:
        /* <DEDUP_REMOVED lines=24> */
.L_x_4493:
        /* <DEDUP_REMOVED lines=26> */
.L_x_4496:
[----:B------:R-:W-:-:S11]  /*3e970*/  DADD R6, R18, R20 ;  /* 0x0000000012067229 */ /* 0x000fd60000000014 */
.L_x_4495:
[----:B------:R-:W-:Y:S05]  /*3e980*/  BSYNC.RECONVERGENT B1 ;  /* 0x0000000000017941 */ /* 0x000fea0003800200 */
.L_x_4494:
        /* <DEDUP_REMOVED lines=24> */
.L_x_4498:
[----:B------:R-:W-:Y:S05]  /*3eb10*/  BSYNC.RECONVERGENT B4 ;  /* 0x0000000000047941 */ /* 0x000fea0003800200 */
.L_x_4497:
[----:B------:R-:W-:-:S11]  /*3eb20*/  DFMA R2, R8, R18, R2 ;  /* 0x000000120802722b */ /* 0x000fd60000000002 */
.L_x_4478:
[----:B------:R-:W0:Y:S02]  /*3eb30*/  LDC.64 R18, c[0x0][0x380] ;  /* 0x0000e000ff127b82 */ /* 0x000e240000000a00 */
[----:B0-----:R-:W-:-:S11]  /*3eb40*/  DFMA R18, R18, 0.5, R2 ;  /* 0x3fe000001212782b */ /* 0x001fd60000000002 */
.L_x_4477:
[----:B------:R-:W-:Y:S05]  /*3eb50*/  BSYNC.RECONVERGENT B3 ;  /* 0x0000000000037941 */ /* 0x000fea0003800200 */
.L_x_4454:
        /* <DEDUP_REMOVED lines=26> */
.L_x_4500:
[----:B------:R-:W-:Y:S05]  /*3ed00*/  BSYNC.RECONVERGENT B3 ;  /* 0x0000000000037941 */ /* 0x000fea0003800200 */
.L_x_4499:
        /* <DEDUP_REMOVED lines=8> */
.L_x_4501:
        /* <DEDUP_REMOVED lines=18> */
.L_x_4503:
[----:B------:R-:W-:Y:S05]  /*3eeb0*/  BSYNC.RECONVERGENT B1 ;  /* 0x0000000000017941 */ /* 0x000fea0003800200 */
.L_x_4502:
        /* <DEDUP_REMOVED lines=28> */
.L_x_4505:
[----:B------:R-:W-:Y:S05]  /*3f080*/  BSYNC.RECONVERGENT B3 ;  /* 0x0000000000037941 */ /* 0x000fea0003800200 */
.L_x_4504:
        /* <DEDUP_REMOVED lines=11> */
.L_x_4506:
        /* <DEDUP_REMOVED lines=15> */
.L_x_4508:
[----:B------:R-:W-:Y:S05]  /*3f230*/  BSYNC.RECONVERGENT B1 ;  /* 0x0000000000017941 */ /* 0x000fea0003800200 */
.L_x_4507:
        /* <DEDUP_REMOVED lines=22> */
.L_x_4510:
[----:B------:R-:W-:Y:S05]  /*3f3a0*/  BSYNC.RECONVERGENT B3 ;  /* 0x0000000000037941 */ /* 0x000fea0003800200 */
.L_x_4509:
        /* <DEDUP_REMOVED lines=9> */
.L_x_4511:
        /* <DEDUP_REMOVED lines=17> */
.L_x_4513:
[----:B------:R-:W-:Y:S05]  /*3f550*/  BSYNC.RECONVERGENT B1 ;  /* 0x0000000000017941 */ /* 0x000fea0003800200 */
.L_x_4512:
        /* <DEDUP_REMOVED lines=8> */
.L_x_4514:
        /* <DEDUP_REMOVED lines=21> */
.L_x_4516:
[----:B------:R-:W-:Y:S05]  /*3f730*/  BSYNC.RECONVERGENT B1 ;  /* 0x0000000000017941 */ /* 0x000fea0003800200 */
.L_x_4515:
        /* <DEDUP_REMOVED lines=10> */
.L_x_4518:
[----:B------:R-:W-:Y:S05]  /*3f7e0*/  BSYNC.RECONVERGENT B1 ;  /* 0x0000000000017941 */ /* 0x000fea0003800200 */
.L_x_4517:
        /* <DEDUP_REMOVED lines=33> */
.L_x_4520:
[----:B------:R-:W-:Y:S05]  /*3fa00*/  BSYNC.RECONVERGENT B3 ;  /* 0x0000000000037941 */ /* 0x000fea0003800200 */
.L_x_4519:
        /* <DEDUP_REMOVED lines=11> */
.L_x_4521:
        /* <DEDUP_REMOVED lines=15> */
.L_x_4523:
[----:B------:R-:W-:Y:S05]  /*3fbb0*/  BSYNC.RECONVERGENT B1 ;  /* 0x0000000000017941 */ /* 0x000fea0003800200 */
.L_x_4522:
        /* <DEDUP_REMOVED lines=23> */
.L_x_4525:
[----:B------:R-:W-:Y:S05]  /*3fd30*/  BSYNC.RECONVERGENT B3 ;  /* 0x0000000000037941 */ /* 0x000fea0003800200 */
.L_x_4524:
        /* <DEDUP_REMOVED lines=61> */
.L_x_4527:
[----:B------:R-:W-:Y:S05]  /*40110*/  BSYNC.RECONVERGENT B1 ;  /* 0x0000000000017941 */ /* 0x000fea0003800200 */
.L_x_4526:
        /* <DEDUP_REMOVED lines=15> */
.L_x_4548:
        /* <DEDUP_REMOVED lines=8> */
[----:B------:R-:W-:Y:S02]  /*40290*/  ISETP.GE.AND P2, PT, R19, RZ, PT ;  /* 0x000000ff1300720c */ /* 0x000fe40003f46270 */
[----:B------:R-:W0:Y:S05]  /*402a0*/  I2F.F64.U32 R46, R46 ;  /* 0x0000002e002e7312 */ /* 0x000e2a0000201800 */
[----:B------:R-:W-:Y:S01]  /*402b0*/  IMAD.MOV.U32 R12, RZ, RZ, R8 ;  /* 0x000000ffff0c7224 */ /* 0x000fe200078e0008 */
[----:B0-----:R-:W-:Y:S01]  /*402c0*/  SHF.R.U32.HI R6, RZ, 0x14, R47 ;  /* 0x00000014ff067819 */ /* 0x001fe2000001162f */
[----:B------:R-:W-:-:S02]  /*402d0*/  IMAD.MOV.U32 R8, RZ, RZ, R46 ;  /* 0x000000ffff087224 */ /* 0x000fc400078e002e */
[----:B------:R-:W-:Y:S01]  /*402e0*/  IMAD.MOV.U32 R7, RZ, RZ, R47 ;  /* 0x000000ffff077224 */ /* 0x000fe200078e002f */
[----:B------:R-:W-:-:S05]  /*402f0*/  LOP3.LUT R6, R6, 0x7ff, RZ, 0xc0, !PT ;  /* 0x000007ff06067812 */ /* 0x000fca00078ec0ff */
[----:B------:R-:W-:Y:S01]  /*40300*/  VIADD R11, R6, 0xfffffc0c ;  /* 0xfffffc0c060b7836 */ /* 0x000fe20000000000 */
[----:B------:R-:W-:-:S04]  /*40310*/  MOV R6, 0x40350 ;  /* 0x0004035000067802 */ /* 0x000fc80000000f00 */
[CC--:B------:R-:W-:Y:S02]  /*40320*/  SHF.L.U64.HI R23, R46.reuse, R11.reuse, R47 ;  /* 0x0000000b2e177219 */ /* 0x0c0fe4000001022f */
[----:B------:R-:W-:-:S07]  /*40330*/  SHF.L.U32 R60, R46, R11, RZ ;  /* 0x0000000b2e3c7219 */ /* 0x000fce00000006ff */
[----:B-----5:R-:W-:Y:S05]  /*40340*/  CALL.REL.NOINC `($_Z11distributordPdS_ii$__internal_accurate_pow) ;  /* 0x000000b400c87944 */ /* 0x020fea0003c00000 */
[----:B------:R-:W-:Y:S05]  /*40350*/  BSYNC.RECONVERGENT B1 ;  /* 0x0000000000017941 */ /* 0x000fea0003800200 */
.L_x_4533:
[----:B------:R-:W0:Y:S01]  /*40360*/  MUFU.RCP64H R7, R47 ;  /* 0x0000002f00077308 */ /* 0x000e220000001800 */
[----:B------:R-:W-:Y:S01]  /*40370*/  IMAD.MOV.U32 R6, RZ, RZ, 0x1 ;  /* 0x00000001ff067424 */ /* 0x000fe200078e00ff */
[----:B------:R-:W-:Y:S01]  /*40380*/  ISETP.EQ.U32.AND P1, PT, R60, RZ, PT ;  /* 0x000000ff3c00720c */ /* 0x000fe20003f22070 */
[----:B------:R-:W-:Y:S01]  /*40390*/  BSSY.RECONVERGENT B1, `(.L_x_4534) ;  /* 0x000001e000017945 */ /* 0x000fe20003800200 */
[----:B------:R-:W-:Y:S02]  /*403a0*/  DSETP.NEU.AND P0, PT, R18, 1, PT ;  /* 0x3ff000001200742a */ /* 0x000fe40003f0d000 */
[----:B------:R-:W-:Y:S01]  /*403b0*/  ISETP.EQ.AND.EX P1, PT, R23, -0x80000000, !P2, P1 ;  /* 0x800000001700780c */ /* 0x000fe20005722310 */
[----:B0-----:R-:W-:-:S08]  /*403c0*/  DFMA R8, -R46, R6, 1 ;  /* 0x3ff000002e08742b */ /* 0x001fd00000000106 */
[----:B------:R-:W-:-:S08]  /*403d0*/  DFMA R8, R8, R8, R8 ;  /* 0x000000080808722b */ /* 0x000fd00000000008 */
[----:B------:R-:W-:-:S08]  /*403e0*/  DFMA R8, R6, R8, R6 ;  /* 0x000000080608722b */ /* 0x000fd00000000006 */
[----:B------:R-:W-:-:S08]  /*403f0*/  DFMA R6, -R46, R8, 1 ;  /* 0x3ff000002e06742b */ /* 0x000fd00000000108 */
[----:B------:R-:W-:-:S08]  /*40400*/  DFMA R6, R8, R6, R8 ;  /* 0x000000060806722b */ /* 0x000fd00000000008 */
[----:B------:R-:W-:-:S08]  /*40410*/  DMUL R8, R54, R6 ;  /* 0x0000000636087228 */ /* 0x000fd00000000000 */
[----:B------:R-:W-:-:S08]  /*40420*/  DFMA R12, -R46, R8, R54 ;  /* 0x000000082e0c722b */ /* 0x000fd00000000136 */
[----:B------:R-:W-:Y:S02]  /*40430*/  DFMA R8, R6, R12, R8 ;  /* 0x0000000c0608722b */ /* 0x000fe40000000008 */
[----:B------:R-:W-:Y:S02]  /*40440*/  DADD R6, R18, R46 ;  /* 0x0000000012067229 */ /* 0x000fe4000000002e */
[----:B------:R-:W-:-:S08]  /*40450*/  DADD R12, -RZ, -R10 ;  /* 0x00000000ff0c7229 */ /* 0x000fd0000000090a */
[----:B------:R-:W-:Y:S02]  /*40460*/  LOP3.LUT R6, R7, 0x7ff00000, RZ, 0xc0, !PT ;  /* 0x7ff0000007067812 */ /* 0x000fe400078ec0ff */
[----:B------:R-:W-:Y:S02]  /*40470*/  FSEL R7, R13, R11, P1 ;  /* 0x0000000b0d077208 */ /* 0x000fe40000800000 */
[----:B------:R-:W-:Y:S02]  /*40480*/  ISETP.NE.AND P5, PT, R6, 0x7ff00000, PT ;  /* 0x7ff000000600780c */ /* 0x000fe40003fa5270 */
[----:B------:R-:W-:Y:S01]  /*40490*/  FSEL R6, R12, R10, P1 ;  /* 0x0000000a0c067208 */ /* 0x000fe20000800000 */
[----:B------:R-:W-:Y:S01]  /*404a0*/  FFMA R12, RZ, R47, R9 ;  /* 0x0000002fff0c7223 */ /* 0x000fe20000000009 */
[----:B------:R-:W-:Y:S09]  /*404b0*/  @P3 BRA `(.L_x_4535) ;  /* 0x00000000002c3947 */ /* 0x000ff20003800000 */
[----:B------:R-:W-:Y:S02]  /*404c0*/  SHF.R.U32.HI R6, RZ, 0x14, R47 ;  /* 0x00000014ff067819 */ /* 0x000fe4000001162f */
[----:B------:R-:W-:Y:S02]  /*404d0*/  ISETP.GE.AND P6, PT, R47, RZ, PT ;  /* 0x000000ff2f00720c */ /* 0x000fe40003fc6270 */
[----:B------:R-:W-:-:S05]  /*404e0*/  LOP3.LUT R6, R6, 0x7ff, RZ, 0xc0, !PT ;  /* 0x000007ff06067812 */ /* 0x000fca00078ec0ff */
[----:B------:R-:W-:-:S05]  /*404f0*/  VIADD R7, R6, 0xfffffc0c ;  /* 0xfffffc0c06077836 */ /* 0x000fca0000000000 */
[CC--:B------:R-:W-:Y:S02]  /*40500*/  SHF.L.U32 R6, R46.reuse, R7.reuse, RZ ;  /* 0x000000072e067219 */ /* 0x0c0fe400000006ff */
[----:B------:R-:W-:Y:S02]  /*40510*/  SHF.L.U64.HI R7, R46, R7, R47 ;  /* 0x000000072e077219 */ /* 0x000fe4000001022f */
[----:B------:R-:W-:Y:S01]  /*40520*/  ISETP.NE.U32.AND P4, PT, R6, RZ, PT ;  /* 0x000000ff0600720c */ /* 0x000fe20003f85070 */
[----:B------:R-:W-:-:S03]  /*40530*/  IMAD.MOV.U32 R6, RZ, RZ, RZ ;  /* 0x000000ffff067224 */ /* 0x000fc600078e00ff */
[----:B------:R-:W-:-:S04]  /*40540*/  ISETP.NE.AND.EX P4, PT, R7, -0x80000000, PT, P4 ;  /* 0x800000000700780c */ /* 0x000fc80003f85340 */
[----:B------:R-:W-:-:S04]  /*40550*/  SEL R7, R19, RZ, !P4 ;  /* 0x000000ff13077207 */ /* 0x000fc80006000000 */
[----:B------:R-:W-:-:S07]  /*40560*/  @!P6 LOP3.LUT R7, R7, 0x7ff00000, RZ, 0xfc, !PT ;  /* 0x7ff000000707e812 */ /* 0x000fce00078efcff */
.L_x_4535:
[----:B------:R-:W-:Y:S05]  /*40570*/  BSYNC.RECONVERGENT B1 ;  /* 0x0000000000017941 */ /* 0x000fea0003800200 */
.L_x_4534:
        /* <DEDUP_REMOVED lines=16> */
.L_x_4537:
[----:B------:R-:W-:Y:S05]  /*40680*/  BSYNC.RECONVERGENT B1 ;  /* 0x0000000000017941 */ /* 0x000fea0003800200 */
.L_x_4536:
        /* <DEDUP_REMOVED lines=12> */
.L_x_4539:
[----:B------:R-:W-:Y:S05]  /*40750*/  BSYNC.RECONVERGENT B5 ;  /* 0x0000000000057941 */ /* 0x000fea0003800200 */
.L_x_4538:
        /* <DEDUP_REMOVED lines=20> */
.L_x_4540:
[----:B------:R-:W-:Y:S01]  /*408a0*/  DADD R6, R18, R46 ;  /* 0x0000000012067229 */ /* 0x000fe2000000002e */
[----:B------:R-:W-:Y:S01]  /*408b0*/  ISETP.EQ.U32.AND P1, PT, R60, RZ, PT ;  /* 0x000000ff3c00720c */ /* 0x000fe20003f22070 */
[----:B------:R-:W-:Y:S01]  /*408c0*/  DADD R8, -RZ, -R10 ;  /* 0x00000000ff087229 */ /* 0x000fe2000000090a */
[----:B------:R-:W-:Y:S02]  /*408d0*/  BSSY.RECONVERGENT B1, `(.L_x_4541) ;  /* 0x0000012000017945 */ /* 0x000fe40003800200 */
[----:B------:R-:W-:-:S05]  /*408e0*/  ISETP.EQ.AND.EX P2, PT, R23, -0x80000000, !P2, P1 ;  /* 0x800000001700780c */ /* 0x000fca0005742310 */
[----:B------:R-:W-:Y:S02]  /*408f0*/  LOP3.LUT R6, R7, 0x7ff00000, RZ, 0xc0, !PT ;  /* 0x7ff0000007067812 */ /* 0x000fe400078ec0ff */
[----:B------:R-:W-:Y:S02]  /*40900*/  FSEL R7, R9, R11, P2 ;  /* 0x0000000b09077208 */ /* 0x000fe40001000000 */
[----:B------:R-:W-:Y:S02]  /*40910*/  ISETP.NE.AND P4, PT, R6, 0x7ff00000, PT ;  /* 0x7ff000000600780c */ /* 0x000fe40003f85270 */
[----:B------:R-:W-:Y:S01]  /*40920*/  FSEL R6, R8, R10, P2 ;  /* 0x0000000a08067208 */ /* 0x000fe20001000000 */
[----:B------:R-:W-:Y:S10]  /*40930*/  @P3 BRA `(.L_x_4542) ;  /* 0x00000000002c3947 */ /* 0x000ff40003800000 */
        /* <DEDUP_REMOVED lines=11> */
.L_x_4542:
[----:B------:R-:W-:Y:S05]  /*409f0*/  BSYNC.RECONVERGENT B1 ;  /* 0x0000000000017941 */ /* 0x000fea0003800200 */
.L_x_4541:
[----:B------:R-:W-:Y:S04]  /*40a00*/  BSSY.RECONVERGENT B1, `(.L_x_4543) ;  /* 0x000000f000017945 */ /* 0x000fe80003800200 */
        /* <DEDUP_REMOVED lines=13> */
.L_x_4545:
[----:B------:R-:W-:-:S11]  /*40ae0*/  DADD R6, R18, R46 ;  /* 0x0000000012067229 */ /* 0x000fd6000000002e */
.L_x_4544:
[----:B------:R-:W-:Y:S05]  /*40af0*/  BSYNC.RECONVERGENT B1 ;  /* 0x0000000000017941 */ /* 0x000fea0003800200 */
.L_x_4543:
        /* <DEDUP_REMOVED lines=23> */
.L_x_4547:
[----:B------:R-:W-:Y:S05]  /*40c70*/  BSYNC.RECONVERGENT B5 ;  /* 0x0000000000057941 */ /* 0x000fea0003800200 */
.L_x_4546:
[----:B------:R-:W-:Y:S01]  /*40c80*/  ISETP.NE.AND P0, PT, R22, R0, PT ;  /* 0x000000001600720c */ /* 0x000fe20003f05270 */
[----:B------:R-:W-:-:S12]  /*40c90*/  DFMA R20, R8, R112, R20 ;  /* 0x000000700814722b */ /* 0x000fd80000000014 */
[----:B------:R-:W-:Y:S05]  /*40ca0*/  @P0 BRA `(.L_x_4548) ;  /* 0xfffffff400580947 */ /* 0x000fea000383ffff */
[----:B------:R-:W-:Y:S05]  /*40cb0*/  BSYNC.RECONVERGENT B4 ;  /* 0x0000000000047941 */ /* 0x000fea0003800200 */
.L_x_4532:
[----:B------:R-:W-:-:S07]  /*40cc0*/  IMAD.MOV.U32 R7, RZ, RZ, R0 ;  /* 0x000000ffff077224 */ /* 0x000fce00078e0000 */
.L_x_4531:
        /* <DEDUP_REMOVED lines=24> */
.L_x_4549:
[----:B------:R-:W-:Y:S01]  /*40e50*/  DADD R6, R18, R22 ;  /* 0x0000000012067229 */ /* 0x000fe20000000016 */
[----:B------:R-:W-:Y:S01]  /*40e60*/  ISETP.LT.AND P2, PT, R19, RZ, !P2 ;  /* 0x000000ff1300720c */ /* 0x000fe20005741270 */
[----:B------:R-:W-:Y:S01]  /*40e70*/  DADD R8, -RZ, -R10 ;  /* 0x00000000ff087229 */ /* 0x000fe2000000090a */
[----:B------:R-:W-:Y:S07]  /*40e80*/  BSSY.RECONVERGENT B1, `(.L_x_4550) ;  /* 0x0000011000017945 */ /* 0x000fee0003800200 */
[----:B------:R-:W-:-:S02]  /*40e90*/  LOP3.LUT R6, R7, 0x7ff00000, RZ, 0xc0, !PT ;  /* 0x7ff0000007067812 */ /* 0x000fc400078ec0ff */
        /* <DEDUP_REMOVED lines=15> */
.L_x_4551:
[----:B------:R-:W-:Y:S05]  /*40f90*/  BSYNC.RECONVERGENT B1 ;  /* 0x0000000000017941 */ /* 0x000fea0003800200 */
.L_x_4550:
        /* <DEDUP_REMOVED lines=14> */
.L_x_4554:
[----:B------:R-:W-:-:S11]  /*41080*/  DADD R6, R18, R22 ;  /* 0x0000000012067229 */ /* 0x000fd60000000016 */
.L_x_4553:
[----:B------:R-:W-:Y:S05]  /*41090*/  BSYNC.RECONVERGENT B1 ;  /* 0x0000000000017941 */ /* 0x000fea0003800200 */
.L_x_4552:
        /* <DEDUP_REMOVED lines=24> */
.L_x_4556:
[----:B------:R-:W-:Y:S05]  /*41220*/  BSYNC.RECONVERGENT B4 ;  /* 0x0000000000047941 */ /* 0x000fea0003800200 */
.L_x_4555:
[----:B------:R-:W-:-:S11]  /*41230*/  DFMA R20, R8, R18, R20 ;  /* 0x000000120814722b */ /* 0x000fd60000000014 */
.L_x_4530:
[----:B------:R-:W0:Y:S02]  /*41240*/  LDC.64 R18, c[0x0][0x380] ;  /* 0x0000e000ff127b82 */ /* 0x000e240000000a00 */
[----:B0-----:R-:W-:Y:S01]  /*41250*/  DFMA R18, R18, 0.5, -R20 ;  /* 0x3fe000001212782b */ /* 0x001fe20000000814 */
[----:B------:R-:W-:Y:S10]  /*41260*/  BRA `(.L_x_4557) ;  /* 0x0000001000447947 */ /* 0x000ff40003800000 */
.L_x_4529:
        /* <DEDUP_REMOVED lines=12> */
.L_x_4576:
        /* <DEDUP_REMOVED lines=21> */
.L_x_4561:
        /* <DEDUP_REMOVED lines=33> */
.L_x_4563:
[----:B------:R-:W-:Y:S05]  /*41690*/  BSYNC.RECONVERGENT B1 ;  /* 0x0000000000017941 */ /* 0x000fea0003800200 */
.L_x_4562:
        /* <DEDUP_REMOVED lines=16> */
.L_x_4565:
[----:B------:R-:W-:Y:S05]  /*417a0*/  BSYNC.RECONVERGENT B1 ;  /* 0x0000000000017941 */ /* 0x000fea0003800200 */
.L_x_4564:
        /* <DEDUP_REMOVED lines=12> */
.L_x_4567:
[----:B------:R-:W-:Y:S05]  /*41870*/  BSYNC.RECONVERGENT B5 ;  /* 0x0000000000057941 */ /* 0x000fea0003800200 */
.L_x_4566:
        /* <DEDUP_REMOVED lines=20> */
.L_x_4568:
        /* <DEDUP_REMOVED lines=21> */
.L_x_4570:
[----:B------:R-:W-:Y:S05]  /*41b10*/  BSYNC.RECONVERGENT B1 ;  /* 0x0000000000017941 */ /* 0x000fea0003800200 */
.L_x_4569:
        /* <DEDUP_REMOVED lines=14> */
.L_x_4573:
[----:B------:R-:W-:-:S11]  /*41c00*/  DADD R6, R18, R46 ;  /* 0x0000000012067229 */ /* 0x000fd6000000002e */
.L_x_4572:
[----:B------:R-:W-:Y:S05]  /*41c10*/  BSYNC.RECONVERGENT B1 ;  /* 0x0000000000017941 */ /* 0x000fea0003800200 */
.L_x_4571:
        /* <DEDUP_REMOVED lines=23> */
.L_x_4575:
[----:B------:R-:W-:Y:S05]  /*41d90*/  BSYNC.RECONVERGENT B5 ;  /* 0x0000000000057941 */ /* 0x000fea0003800200 */
.L_x_4574:
[----:B------:R-:W-:Y:S01]  /*41da0*/  ISETP.NE.AND P0, PT, R22, R0, PT ;  /* 0x000000001600720c */ /* 0x000fe20003f05270 */
[----:B------:R-:W-:-:S12]  /*41db0*/  DFMA R20, R8, R112, R20 ;  /* 0x000000700814722b */ /* 0x000fd80000000014 */
[----:B------:R-:W-:Y:S05]  /*41dc0*/  @P0 BRA `(.L_x_4576) ;  /* 0xfffffff400580947 */ /* 0x000fea000383ffff */
[----:B------:R-:W-:Y:S05]  /*41dd0*/  BSYNC.RECONVERGENT B4 ;  /* 0x0000000000047941 */ /* 0x000fea0003800200 */
.L_x_4560:
[----:B------:R-:W-:-:S07]  /*41de0*/  IMAD.MOV.U32 R7, RZ, RZ, R0 ;  /* 0x000000ffff077224 */ /* 0x000fce00078e0000 */
.L_x_4559:
        /* <DEDUP_REMOVED lines=24> */
.L_x_4577:
        /* <DEDUP_REMOVED lines=20> */
.L_x_4579:
[----:B------:R-:W-:Y:S05]  /*420b0*/  BSYNC.RECONVERGENT B1 ;  /* 0x0000000000017941 */ /* 0x000fea0003800200 */
.L_x_4578:
        /* <DEDUP_REMOVED lines=14> */
.L_x_4582:
[----:B------:R-:W-:-:S11]  /*421a0*/  DADD R6, R18, R22 ;  /* 0x0000000012067229 */ /* 0x000fd60000000016 */
.L_x_4581:
[----:B------:R-:W-:Y:S05]  /*421b0*/  BSYNC.RECONVERGENT B1 ;  /* 0x0000000000017941 */ /* 0x000fea0003800200 */
.L_x_4580:
        /* <DEDUP_REMOVED lines=24> */
.L_x_4584:
[----:B------:R-:W-:Y:S05]  /*42340*/  BSYNC.RECONVERGENT B4 ;  /* 0x0000000000047941 */ /* 0x000fea0003800200 */
.L_x_4583:
[----:B------:R-:W-:-:S11]  /*42350*/  DFMA R20, R8, R18, R20 ;  /* 0x000000120814722b */ /* 0x000fd60000000014 */
.L_x_4558:
[----:B------:R-:W0:Y:S02]  /*42360*/  LDC.64 R18, c[0x0][0x380] ;  /* 0x0000e000ff127b82 */ /* 0x000e240000000a00 */
[----:B0-----:R-:W-:-:S11]  /*42370*/  DFMA R18, R18, 0.5, R20 ;  /* 0x3fe000001212782b */ /* 0x001fd60000000014 */
.L_x_4557:
[----:B------:R-:W-:Y:S05]  /*42380*/  BSYNC.RECONVERGENT B3 ;  /* 0x0000000000037941 */ /* 0x000fea0003800200 */
.L_x_4528:
        /* <DEDUP_REMOVED lines=13> */
.L_x_4586:
[----:B------:R-:W-:Y:S05]  /*42460*/  BSYNC.RECONVERGENT B1 ;  /* 0x0000000000017941 */ /* 0x000fea0003800200 */
.L_x_4585:
        /* <DEDUP_REMOVED lines=29> */
.L_x_4588:
[----:B------:R-:W-:Y:S05]  /*42640*/  BSYNC.RECONVERGENT B3 ;  /* 0x0000000000037941 */ /* 0x000fea0003800200 */
.L_x_4587:
        /* <DEDUP_REMOVED lines=11> */
.L_x_4589:
        /* <DEDUP_REMOVED lines=15> */
.L_x_4591:
[----:B------:R-:W-:Y:S05]  /*427f0*/  BSYNC.RECONVERGENT B1 ;  /* 0x0000000000017941 */ /* 0x000fea0003800200 */
.L_x_4590:
        /* <DEDUP_REMOVED lines=22> */
.L_x_4593:
[----:B------:R-:W-:Y:S05]  /*42960*/  BSYNC.RECONVERGENT B3 ;  /* 0x0000000000037941 */ /* 0x000fea0003800200 */
.L_x_4592:
        /* <DEDUP_REMOVED lines=9> */
.L_x_4594:
        /* <DEDUP_REMOVED lines=19> */
.L_x_4596:
[----:B------:R-:W-:Y:S05]  /*42b30*/  BSYNC.RECONVERGENT B1 ;  /* 0x0000000000017941 */ /* 0x000fea0003800200 */
.L_x_4595:
        /* <DEDUP_REMOVED lines=10> */
.L_x_4598:
[----:B------:R-:W-:Y:S05]  /*42be0*/  BSYNC.RECONVERGENT B1 ;  /* 0x0000000000017941 */ /* 0x000fea0003800200 */
.L_x_4597:
        /* <DEDUP_REMOVED lines=10> */
.L_x_4600:
[----:B------:R-:W-:Y:S05]  /*42c90*/  BSYNC.RECONVERGENT B1 ;  /* 0x0000000000017941 */ /* 0x000fea0003800200 */
.L_x_4599:
        /* <DEDUP_REMOVED lines=35> */
.L_x_4602:
[----:B------:R-:W-:Y:S05]  /*42ed0*/  BSYNC.RECONVERGENT B3 ;  /* 0x0000000000037941 */ /* 0x000fea0003800200 */
.L_x_4601:
        /* <DEDUP_REMOVED lines=11> */
.L_x_4603:
        /* <DEDUP_REMOVED lines=15> */
.L_x_4605:
[----:B------:R-:W-:Y:S05]  /*43080*/  BSYNC.RECONVERGENT B1 ;  /* 0x0000000000017941 */ /* 0x000fea0003800200 */
.L_x_4604:
        /* <DEDUP_REMOVED lines=23> */
.L_x_4607:
[----:B------:R-:W-:Y:S05]  /*43200*/  BSYNC.RECONVERGENT B3 ;  /* 0x0000000000037941 */ /* 0x000fea0003800200 */
.L_x_4606:
        /* <DEDUP_REMOVED lines=61> */
.L_x_4609:
[----:B------:R-:W-:Y:S05]  /*435e0*/  BSYNC.RECONVERGENT B1 ;  /* 0x0000000000017941 */ /* 0x000fea0003800200 */
.L_x_4608:
[----:B------:R-:W-:Y:S01]  /*435f0*/  BSSY.RECONVERGENT B3, `(.L_x_4610) ;  /* 0x0000226000037945 */ /* 0x000fe20003800200 */
[----:B------:R-:W-:-:S03]  /*43600*/  DMUL R112, R22, R112 ;  /* 0x0000007016707228 */ /* 0x000fc60000000000 */
[----:B------:R-:W-:Y:S08]  /*43610*/  @P2 BRA `(.L_x_4611) ;  /* 0x0000001000482947 */ /* 0x000ff00003800000 */
        /* <DEDUP_REMOVED lines=12> */
.L_x_4630:
        /* <DEDUP_REMOVED lines=21> */
.L_x_4615:
        /* <DEDUP_REMOVED lines=33> */
.L_x_4617:
[----:B------:R-:W-:Y:S05]  /*43a40*/  BSYNC.RECONVERGENT B1 ;  /* 0x0000000000017941 */ /* 0x000fea0003800200 */
.L_x_4616:
        /* <DEDUP_REMOVED lines=16> */
.L_x_4619:
[----:B------:R-:W-:Y:S05]  /*43b50*/  BSYNC.RECONVERGENT B1 ;  /* 0x0000000000017941 */ /* 0x000fea0003800200 */
.L_x_4618:
        /* <DEDUP_REMOVED lines=12> */
.L_x_4621:
[----:B------:R-:W-:Y:S05]  /*43c20*/  BSYNC.RECONVERGENT B5 ;  /* 0x0000000000057941 */ /* 0x000fea0003800200 */
.L_x_4620:
        /* <DEDUP_REMOVED lines=20> */
.L_x_4622:
        /* <DEDUP_REMOVED lines=21> */
.L_x_4624:
[----:B------:R-:W-:Y:S05]  /*43ec0*/  BSYNC.RECONVERGENT B1 ;  /* 0x0000000000017941 */ /* 0x000fea0003800200 */
.L_x_4623:
        /* <DEDUP_REMOVED lines=14> */
.L_x_4627:
[----:B------:R-:W-:-:S11]  /*43fb0*/  DADD R6, R18, R46 ;  /* 0x0000000012067229 */ /* 0x000fd6000000002e */
.L_x_4626:
[----:B------:R-:W-:Y:S05]  /*43fc0*/  BSYNC.RECONVERGENT B1 ;  /* 0x0000000000017941 */ /* 0x000fea0003800200 */
.L_x_4625:
        /* <DEDUP_REMOVED lines=23> */
.L_x_4629:
[----:B------:R-:W-:Y:S05]  /*44140*/  BSYNC.RECONVERGENT B5 ;  /* 0x0000000000057941 */ /* 0x000fea0003800200 */
.L_x_4628:
[----:B------:R-:W-:Y:S01]  /*44150*/  ISETP.NE.AND P0, PT, R22, R0, PT ;  /* 0x000000001600720c */ /* 0x000fe20003f05270 */
[----:B------:R-:W-:-:S12]  /*44160*/  DFMA R20, R8, R56, R20 ;  /* 0x000000380814722b */ /* 0x000fd80000000014 */
[----:B------:R-:W-:Y:S05]  /*44170*/  @P0 BRA `(.L_x_4630) ;  /* 0xfffffff400580947 */ /* 0x000fea000383ffff */
[----:B------:R-:W-:Y:S05]  /*44180*/  BSYNC.RECONVERGENT B4 ;  /* 0x0000000000047941 */ /* 0x000fea0003800200 */
.L_x_4614:
[----:B------:R-:W-:-:S07]  /*44190*/  IMAD.MOV.U32 R7, RZ, RZ, R0 ;  /* 0x000000ffff077224 */ /* 0x000fce00078e0000 */
.L_x_4613:
        /* <DEDUP_REMOVED lines=24> */
.L_x_4631:
        /* <DEDUP_REMOVED lines=20> */
.L_x_4633:
[----:B------:R-:W-:Y:S05]  /*44460*/  BSYNC.RECONVERGENT B1 ;  /* 0x0000000000017941 */ /* 0x000fea0003800200 */
.L_x_4632:
        /* <DEDUP_REMOVED lines=14> */
.L_x_4636:
[----:B------:R-:W-:-:S11]  /*44550*/  DADD R6, R18, R22 ;  /* 0x0000000012067229 */ /* 0x000fd60000000016 */
.L_x_4635:
[----:B------:R-:W-:Y:S05]  /*44560*/  BSYNC.RECONVERGENT B1 ;  /* 0x0000000000017941 */ /* 0x000fea0003800200 */
.L_x_4634:
        /* <DEDUP_REMOVED lines=24> */
.L_x_4638:
[----:B------:R-:W-:Y:S05]  /*446f0*/  BSYNC.RECONVERGENT B4 ;  /* 0x0000000000047941 */ /* 0x000fea0003800200 */
.L_x_4637:
[----:B------:R-:W-:-:S11]  /*44700*/  DFMA R20, R8, R18, R20 ;  /* 0x000000120814722b */ /* 0x000fd60000000014 */
.L_x_4612:
[----:B------:R-:W0:Y:S02]  /*44710*/  LDC.64 R6, c[0x0][0x380] ;  /* 0x0000e000ff067b82 */ /* 0x000e240000000a00 */
[----:B0-----:R-:W-:Y:S01]  /*44720*/  DFMA R20, R6, 0.5, -R20 ;  /* 0x3fe000000614782b */ /* 0x001fe20000000814 */
[----:B------:R-:W-:Y:S10]  /*44730*/  BRA `(.L_x_4639) ;  /* 0x0000001000447947 */ /* 0x000ff40003800000 */
.L_x_4611:
        /* <DEDUP_REMOVED lines=12> */
.L_x_4658:
        /* <DEDUP_REMOVED lines=21> */
.L_x_4643:
        /* <DEDUP_REMOVED lines=33> */
.L_x_4645:
[----:B------:R-:W-:Y:S05]  /*44b60*/  BSYNC.RECONVERGENT B1 ;  /* 0x0000000000017941 */ /* 0x000fea0003800200 */
.L_x_4644:
        /* <DEDUP_REMOVED lines=16> */
.L_x_4647:
[----:B------:R-:W-:Y:S05]  /*44c70*/  BSYNC.RECONVERGENT B1 ;  /* 0x0000000000017941 */ /* 0x000fea0003800200 */
.L_x_4646:
        /* <DEDUP_REMOVED lines=12> */
.L_x_4649:
[----:B------:R-:W-:Y:S05]  /*44d40*/  BSYNC.RECONVERGENT B5 ;  /* 0x0000000000057941 */ /* 0x000fea0003800200 */
.L_x_4648:
        /* <DEDUP_REMOVED lines=20> */
.L_x_4650:
        /* <DEDUP_REMOVED lines=21> */
.L_x_4652:
[----:B------:R-:W-:Y:S05]  /*44fe0*/  BSYNC.RECONVERGENT B1 ;  /* 0x0000000000017941 */ /* 0x000fea0003800200 */
.L_x_4651:
        /* <DEDUP_REMOVED lines=14> */
.L_x_4655:
[----:B------:R-:W-:-:S11]  /*450d0*/  DADD R6, R18, R46 ;  /* 0x0000000012067229 */ /* 0x000fd6000000002e */
.L_x_4654:
[----:B------:R-:W-:Y:S05]  /*450e0*/  BSYNC.RECONVERGENT B1 ;  /* 0x0000000000017941 */ /* 0x000fea0003800200 */
.L_x_4653:
        /* <DEDUP_REMOVED lines=23> */
.L_x_4657:
[----:B------:R-:W-:Y:S05]  /*45260*/  BSYNC.RECONVERGENT B5 ;  /* 0x0000000000057941 */ /* 0x000fea0003800200 */
.L_x_4656:
[----:B------:R-:W-:Y:S01]  /*45270*/  ISETP.NE.AND P0, PT, R22, R0, PT ;  /* 0x000000001600720c */ /* 0x000fe20003f05270 */
[----:B------:R-:W-:-:S12]  /*45280*/  DFMA R20, R8, R56, R20 ;  /* 0x000000380814722b */ /* 0x000fd80000000014 */
[----:B------:R-:W-:Y:S05]  /*45290*/  @P0 BRA `(.L_x_4658) ;  /* 0xfffffff400580947 */ /* 0x000fea000383ffff */
[----:B------:R-:W-:Y:S05]  /*452a0*/  BSYNC.RECONVERGENT B4 ;  /* 0x0000000000047941 */ /* 0x000fea0003800200 */
.L_x_4642:
[----:B------:R-:W-:-:S07]  /*452b0*/  IMAD.MOV.U32 R7, RZ, RZ, R0 ;  /* 0x000000ffff077224 */ /* 0x000fce00078e0000 */
.L_x_4641:
        /* <DEDUP_REMOVED lines=24> */
.L_x_4659:
        /* <DEDUP_REMOVED lines=20> */
.L_x_4661:
[----:B------:R-:W-:Y:S05]  /*45580*/  BSYNC.RECONVERGENT B1 ;  /* 0x0000000000017941 */ /* 0x000fea0003800200 */
.L_x_4660:
        /* <DEDUP_REMOVED lines=14> */
.L_x_4664:
[----:B------:R-:W-:-:S11]  /*45670*/  DADD R6, R18, R22 ;  /* 0x0000000012067229 */ /* 0x000fd60000000016 */
.L_x_4663:
[----:B------:R-:W-:Y:S05]  /*45680*/  BSYNC.RECONVERGENT B1 ;  /* 0x0000000000017941 */ /* 0x000fea0003800200 */
.L_x_4662:
        /* <DEDUP_REMOVED lines=24> */
.L_x_4666:
[----:B------:R-:W-:Y:S05]  /*45810*/  BSYNC.RECONVERGENT B4 ;  /* 0x0000000000047941 */ /* 0x000fea0003800200 */
.L_x_4665:
[----:B------:R-:W-:-:S11]  /*45820*/  DFMA R20, R8, R18, R20 ;  /* 0x000000120814722b */ /* 0x000fd60000000014 */
.L_x_4640:
[----:B------:R-:W0:Y:S02]  /*45830*/  LDC.64 R6, c[0x0][0x380] ;  /* 0x0000e000ff067b82 */ /* 0x000e240000000a00 */
[----:B0-----:R-:W-:-:S11]  /*45840*/  DFMA R20, R6, 0.5, R20 ;  /* 0x3fe000000614782b */ /* 0x001fd60000000014 */
.L_x_4639:
[----:B------:R-:W-:Y:S05]  /*45850*/  BSYNC.RECONVERGENT B3 ;  /* 0x0000000000037941 */ /* 0x000fea0003800200 */
.L_x_4610:
        /* <DEDUP_REMOVED lines=13> */
.L_x_4668:
[----:B------:R-:W-:Y:S05]  /*45930*/  BSYNC.RECONVERGENT B1 ;  /* 0x0000000000017941 */ /* 0x000fea0003800200 */
.L_x_4667:
        /* <DEDUP_REMOVED lines=29> */
.L_x_4670:
[----:B------:R-:W-:Y:S05]  /*45b10*/  BSYNC.RECONVERGENT B3 ;  /* 0x0000000000037941 */ /* 0x000fea0003800200 */
.L_x_4669:
        /* <DEDUP_REMOVED lines=25> */
.L_x_4672:
[----:B------:R-:W-:Y:S05]  /*45cb0*/  BSYNC.RECONVERGENT B3 ;  /* 0x0000000000037941 */ /* 0x000fea0003800200 */
.L_x_4671:
        /* <DEDUP_REMOVED lines=8> */
.L_x_4673:
        /* <DEDUP_REMOVED lines=24> */
.L_x_4675:
[----:B------:R-:W-:Y:S05]  /*45ec0*/  BSYNC.RECONVERGENT B1 ;  /* 0x0000000000017941 */ /* 0x000fea0003800200 */
.L_x_4674:
        /* <DEDUP_REMOVED lines=15> */
.L_x_4677:
[----:B------:R-:W-:Y:S05]  /*45fc0*/  BSYNC.RECONVERGENT B3 ;  /* 0x0000000000037941 */ /* 0x000fea0003800200 */
.L_x_4676:
        /* <DEDUP_REMOVED lines=9> */
.L_x_4678:
        /* <DEDUP_REMOVED lines=24> */
.L_x_4680:
[----:B------:R-:W-:Y:S05]  /*461e0*/  BSYNC.RECONVERGENT B1 ;  /* 0x0000000000017941 */ /* 0x000fea0003800200 */
.L_x_4679:
        /* <DEDUP_REMOVED lines=10> */
.L_x_4682:
[----:B------:R-:W-:Y:S05]  /*46290*/  BSYNC.RECONVERGENT B1 ;  /* 0x0000000000017941 */ /* 0x000fea0003800200 */
.L_x_4681:
        /* <DEDUP_REMOVED lines=12> */
.L_x_4683:
        /* <DEDUP_REMOVED lines=15> */
.L_x_4685:
[----:B------:R-:W-:Y:S05]  /*46450*/  BSYNC.RECONVERGENT B1 ;  /* 0x0000000000017941 */ /* 0x000fea0003800200 */
.L_x_4684:
        /* <DEDUP_REMOVED lines=22> */
.L_x_4687:
[----:B------:R-:W-:Y:S05]  /*465c0*/  BSYNC.RECONVERGENT B3 ;  /* 0x0000000000037941 */ /* 0x000fea0003800200 */
.L_x_4686:
        /* <DEDUP_REMOVED lines=10> */
.L_x_4689:
[----:B------:R-:W-:Y:S05]  /*46670*/  BSYNC.RECONVERGENT B1 ;  /* 0x0000000000017941 */ /* 0x000fea0003800200 */
.L_x_4688:
        /* <DEDUP_REMOVED lines=8> */
.L_x_4691:
[----:B------:R-:W-:Y:S05]  /*46700*/  BSYNC.RECONVERGENT B1 ;  /* 0x0000000000017941 */ /* 0x000fea0003800200 */
.L_x_4690:
        /* <DEDUP_REMOVED lines=8> */
.L_x_4693:
[----:B------:R-:W-:Y:S05]  /*46790*/  BSYNC.RECONVERGENT B1 ;  /* 0x0000000000017941 */ /* 0x000fea0003800200 */
.L_x_4692:
        /* <DEDUP_REMOVED lines=37> */
.L_x_4695:
[----:B------:R-:W-:Y:S05]  /*469f0*/  BSYNC.RECONVERGENT B3 ;  /* 0x0000000000037941 */ /* 0x000fea0003800200 */
.L_x_4694:
        /* <DEDUP_REMOVED lines=11> */
.L_x_4696:
        /* <DEDUP_REMOVED lines=15> */
.L_x_4698:
[----:B------:R-:W-:Y:S05]  /*46ba0*/  BSYNC.RECONVERGENT B1 ;  /* 0x0000000000017941 */ /* 0x000fea0003800200 */
.L_x_4697:
        /* <DEDUP_REMOVED lines=23> */
.L_x_4700:
[----:B------:R-:W-:Y:S05]  /*46d20*/  BSYNC.RECONVERGENT B3 ;  /* 0x0000000000037941 */ /* 0x000fea0003800200 */
.L_x_4699:
        /* <DEDUP_REMOVED lines=58> */
.L_x_4702:
[----:B------:R-:W-:Y:S05]  /*470d0*/  BSYNC.RECONVERGENT B1 ;  /* 0x0000000000017941 */ /* 0x000fea0003800200 */
.L_x_4701:
        /* <DEDUP_REMOVED lines=71> */
.L_x_3326:
[----:B------:R-:W-:Y:S05]  /*47550*/  BSYNC.RECONVERGENT B2 ;  /* 0x0000000000027941 */ /* 0x000fea0003800200 */
.L_x_3325:
        /* <DEDUP_REMOVED lines=8> */
.L_x_4704:
[C---:B------:R-:W-:Y:S01]  /*475e0*/  DADD R2, R68.reuse, 2 ;  /* 0x4000000044027429 */ /* 0x040fe20000000000 */
[----:B------:R-:W-:Y:S01]  /*475f0*/  BSSY.RECONVERGENT B1, `(.L_x_4705) ;  /* 0x000000f000017945 */ /* 0x000fe20003800200 */
[C---:B------:R-:W-:Y:S02]  /*47600*/  DSETP.NEU.AND P0, PT, R68.reuse, RZ, PT ;  /* 0x000000ff4400722a */ /* 0x040fe40003f0d000 */
[----:B------:R-:W-:Y:S02]  /*47610*/  DADD R8, -RZ, |R66| ;  /* 0x00000000ff087229 */ /* 0x000fe40000000542 */
[----:B------:R-:W-:-:S04]  /*47620*/  DSETP.NEU.AND P2, PT, R68, 1, PT ;  /* 0x3ff000004400742a */ /* 0x000fc80003f4d000 */
[----:B------:R-:W-:-:S04]  /*47630*/  LOP3.LUT R2, R3, 0x7ff00000, RZ, 0xc0, !PT ;  /* 0x7ff0000003027812 */ /* 0x000fc800078ec0ff */
[----:B------:R-:W-:Y:S01]  /*47640*/  ISETP.NE.AND P1, PT, R2, 0x7ff00000, PT ;  /* 0x7ff000000200780c */ /* 0x000fe20003f25270 */
[----:B------:R-:W-:Y:S01]  /*47650*/  IMAD.MOV.U32 R12, RZ, RZ, R8 ;  /* 0x000000ffff0c7224 */ /* 0x000fe200078e0008 */
        /* <DEDUP_REMOVED lines=8> */
.L_x_4706:
[----:B------:R-:W-:Y:S05]  /*476e0*/  BSYNC.RECONVERGENT B1 ;  /* 0x0000000000017941 */ /* 0x000fea0003800200 */
.L_x_4705:
        /* <DEDUP_REMOVED lines=8> */
.L_x_4707:
[C---:B------:R-:W-:Y:S01]  /*47770*/  DADD R6, R66.reuse, 2 ;  /* 0x4000000042067429 */ /* 0x040fe20000000000 */
[----:B------:R-:W-:Y:S01]  /*47780*/  BSSY.RECONVERGENT B1, `(.L_x_4708) ;  /* 0x000000e000017945 */ /* 0x000fe20003800200 */
[C---:B------:R-:W-:Y:S02]  /*47790*/  DSETP.NEU.AND P0, PT, R66.reuse, RZ, PT ;  /* 0x000000ff4200722a */ /* 0x040fe40003f0d000 */
        /* <DEDUP_REMOVED lines=12> */
.L_x_4709:
[----:B------:R-:W-:Y:S05]  /*47860*/  BSYNC.RECONVERGENT B1 ;  /* 0x0000000000017941 */ /* 0x000fea0003800200 */
.L_x_4708:
[----:B------:R-:W-:Y:S01]  /*47870*/  FSEL R6, R10, RZ, P2 ;  /* 0x000000ff0a067208 */ /* 0x000fe20001000000 */
[----:B------:R-:W-:Y:S01]  /*47880*/  BSSY.RECONVERGENT B1, `(.L_x_4710) ;  /* 0x0000008000017945 */ /* 0x000fe20003800200 */
[----:B------:R-:W-:Y:S01]  /*47890*/  FSEL R7, R11, 1.875, P2 ;  /* 0x3ff000000b077808 */ /* 0x000fe20001000000 */
[----:B------:R-:W-:Y:S02]  /*478a0*/  IMAD.MOV.U32 R12, RZ, RZ, R8 ;  /* 0x000000ffff0c7224 */ /* 0x000fe400078e0008 */
[----:B------:R-:W-:-:S03]  /*478b0*/  IMAD.MOV.U32 R8, RZ, RZ, RZ ;  /* 0x000000ffff087224 */ /* 0x000fc600078e00ff */
[----:B------:R-:W-:Y:S01]  /*478c0*/  DADD R2, R2, R6 ;  /* 0x0000000002027229 */ /* 0x000fe20000000006 */
[----:B------:R-:W-:Y:S01]  /*478d0*/  IMAD.MOV.U32 R7, RZ, RZ, 0x40000000 ;  /* 0x40000000ff077424 */ /* 0x000fe200078e00ff */
[----:B------:R-:W-:-:S09]  /*478e0*/  MOV R6, 0x47900 ;  /* 0x0004790000067802 */ /* 0x000fd20000000f00 */
[----:B------:R-:W-:Y:S05]  /*478f0*/  CALL.REL.NOINC `($_Z11distributordPdS_ii$__internal_accurate_pow) ;  /* 0x00000040005c7944 */ /* 0x000fea0003c00000 */
[----:B------:R-:W-:Y:S05]  /*47900*/  BSYNC.RECONVERGENT B1 ;  /* 0x0000000000017941 */ /* 0x000fea0003800200 */
.L_x_4710:
[----:B------:R-:W0:Y:S01]  /*47910*/  MUFU.RCP64H R7, 8.31597900390625 ;  /* 0x4020a1c800077908 */ /* 0x000e220000001800 */
[----:B------:R-:W-:Y:S01]  /*47920*/  IMAD.MOV.U32 R8, RZ, RZ, 0x33fff0aa ;  /* 0x33fff0aaff087424 */ /* 0x000fe200078e00ff */
[C---:B------:R-:W-:Y:S01]  /*47930*/  DSETP.NEU.AND P0, PT, R64.reuse, RZ, PT ;  /* 0x000000ff4000722a */ /* 0x040fe20003f0d000 */
[----:B------:R-:W-:Y:S01]  /*47940*/  IMAD.MOV.U32 R9, RZ, RZ, 0x4020a1c8 ;  /* 0x4020a1c8ff097424 */ /* 0x000fe200078e00ff */
[----:B------:R-:W-:Y:S01]  /*47950*/  BSSY.RECONVERGENT B1, `(.L_x_4711) ;  /* 0x0000016000017945 */ /* 0x000fe20003800200 */
[----:B------:R-:W-:Y:S01]  /*47960*/  IMAD.MOV.U32 R6, RZ, RZ, 0x1 ;  /* 0x00000001ff067424 */ /* 0x000fe200078e00ff */
[----:B------:R-:W-:-:S10]  /*47970*/  DSETP.NEU.AND P2, PT, R64, 1, PT ;  /* 0x3ff000004000742a */ /* 0x000fd40003f4d000 */
        /* <DEDUP_REMOVED lines=19> */
.L_x_4712:
[----:B------:R-:W-:Y:S05]  /*47ab0*/  BSYNC.RECONVERGENT B1 ;  /* 0x0000000000017941 */ /* 0x000fea0003800200 */
.L_x_4711:
        /* <DEDUP_REMOVED lines=16> */
.L_x_4714:
[----:B------:R-:W-:Y:S05]  /*47bc0*/  BSYNC.RECONVERGENT B2 ;  /* 0x0000000000027941 */ /* 0x000fea0003800200 */
.L_x_4713:
        /* <DEDUP_REMOVED lines=8> */
.L_x_4715:
        /* <DEDUP_REMOVED lines=17> */
.L_x_4717:
[----:B------:R-:W-:Y:S05]  /*47d60*/  BSYNC.RECONVERGENT B1 ;  /* 0x0000000000017941 */ /* 0x000fea0003800200 */
.L_x_4716:
        /* <DEDUP_REMOVED lines=28> */
.L_x_4719:
[----:B------:R-:W-:Y:S05]  /*47f30*/  BSYNC.RECONVERGENT B2 ;  /* 0x0000000000027941 */ /* 0x000fea0003800200 */
.L_x_4718:
        /* <DEDUP_REMOVED lines=17> */
[----:B------:R-:W-:Y:S02]  /*48050*/  IMAD.MOV.U32 R8, RZ, RZ, RZ ;  /* 0x000000ffff087224 */ /* 0x000fe400078e00ff */
[----:B------:R-:W-:-:S07]  /*48060*/  IMAD.MOV.U32 R9, RZ, RZ, 0x3ff80000 ;  /* 0x3ff80000ff097424 */ /* 0x000fce00078e00ff */
[----:B------:R-:W-:Y:S05]  /*48070*/  CALL.REL.NOINC `($__internal_3_$__cuda_sm20_div_rn_f64_full) ;  /* 0x0000003000447944 */ /* 0x000fea0003c00000 */
.L_x_4721:
[----:B------:R-:W-:Y:S05]  /*48080*/  BSYNC.RECONVERGENT B2 ;  /* 0x0000000000027941 */ /* 0x000fea0003800200 */
.L_x_4720:
        /* <DEDUP_REMOVED lines=8> */
[----:B------:R-:W-:Y:S05]  /*48110*/  CALL.REL.NOINC `($_Z11distributordPdS_ii$__internal_accurate_pow) ;  /* 0x0000003800547944 */ /* 0x000fea0003c00000 */
[----:B------:R-:W-:Y:S05]  /*48120*/  BSYNC.RECONVERGENT B1 ;  /* 0x0000000000017941 */ /* 0x000fea0003800200 */
.L_x_4722:
[C---:B------:R-:W-:Y:S01]  /*48130*/  DADD R6, R2.reuse, 2 ;  /* 0x4000000002067429 */ /* 0x040fe20000000000 */
[----:B------:R-:W-:Y:S01]  /*48140*/  BSSY.RECONVERGENT B1, `(.L_x_4723) ;  /* 0x000000d000017945 */ /* 0x000fe20003800200 */
[----:B------:R-:W-:-:S08]  /*48150*/  DSETP.NEU.AND P0, PT, R2, RZ, PT ;  /* 0x000000ff0200722a */ /* 0x000fd00003f0d000 */
[----:B------:R-:W-:-:S04]  /*48160*/  LOP3.LUT R6, R7, 0x7ff00000, RZ, 0xc0, !PT ;  /* 0x7ff0000007067812 */ /* 0x000fc800078ec0ff */
[----:B------:R-:W-:Y:S01]  /*48170*/  ISETP.NE.AND P1, PT, R6, 0x7ff00000, PT ;  /* 0x7ff000000600780c */ /* 0x000fe20003f25270 */
[----:B------:R-:W-:Y:S01]  /*48180*/  DMUL R6, R110, 0.5 ;  /* 0x3fe000006e067828 */ /* 0x000fe20000000000 */
        /* <DEDUP_REMOVED lines=8> */
.L_x_4724:
[----:B------:R-:W-:Y:S05]  /*48210*/  BSYNC.RECONVERGENT B1 ;  /* 0x0000000000017941 */ /* 0x000fea0003800200 */
.L_x_4723:
[----:B------:R-:W-:Y:S01]  /*48220*/  DSETP.GEU.AND P1, PT, R110, R6, PT ;  /* 0x000000066e00722a */ /* 0x000fe20003f2e000 */
[----:B------:R-:W-:Y:S01]  /*48230*/  BSSY.RECONVERGENT B2, `(.L_x_4725) ;  /* 0x000020f000027945 */ /* 0x000fe20003800200 */
[----:B------:R-:W-:Y:S02]  /*48240*/  DMUL R10, R10, 4 ;  /* 0x401000000a0a7828 */ /* 0x000fe40000000000 */
[----:B------:R-:W-:-:S08]  /*48250*/  DSETP.NEU.AND P0, PT, R2, 1, PT ;  /* 0x3ff000000200742a */ /* 0x000fd00003f0d000 */
[----:B------:R-:W-:Y:S02]  /*48260*/  FSEL R40, R10, RZ, P0 ;  /* 0x000000ff0a287208 */ /* 0x000fe40000000000 */
[----:B------:R-:W-:Y:S01]  /*48270*/  FSEL R41, R11, 2.25, P0 ;  /* 0x401000000b297808 */ /* 0x000fe20000000000 */
[----:B------:R-:W-:Y:S06]  /*48280*/  @P1 BRA `(.L_x_4726) ;  /* 0x0000001000141947 */ /* 0x000fec0003800000 */
[----:B------:R-:W0:Y:S01]  /*48290*/  LDC R19, c[0x0][0x398] ;  /* 0x0000e600ff137b82 */ /* 0x000e220000000800 */
[----:B------:R-:W-:Y:S02]  /*482a0*/  CS2R R16, SRZ ;  /* 0x0000000000107805 */ /* 0x000fe4000001ff00 */
[----:B0-----:R-:W-:-:S13]  /*482b0*/  ISETP.GE.AND P0, PT, R19, 0x1, PT ;  /* 0x000000011300780c */ /* 0x001fda0003f06270 */
[----:B------:R-:W-:Y:S05]  /*482c0*/  @!P0 BRA `(.L_x_4727) ;  /* 0x0000000c00f88947 */ /* 0x000fea0003800000 */
[----:B------:R-:W-:Y:S01]  /*482d0*/  ISETP.NE.AND P0, PT, R128, RZ, PT ;  /* 0x000000ff8000720c */ /* 0x000fe20003f05270 */
[----:B------:R-:W-:Y:S01]  /*482e0*/  DADD R2, -R110, R6 ;  /* 0x000000006e027229 */ /* 0x000fe20000000106 */
[----:B------:R-:W-:Y:S01]  /*482f0*/  CS2R R16, SRZ ;  /* 0x0000000000107805 */ /* 0x000fe2000001ff00 */
[----:B------:R-:W-:-:S10]  /*48300*/  IMAD.MOV.U32 R7, RZ, RZ, RZ ;  /* 0x000000ffff077224 */ /* 0x000fd400078e00ff */
[----:B------:R-:W-:Y:S05]  /*48310*/  @!P0 BRA `(.L_x_4728) ;  /* 0x0000000800a48947 */ /* 0x000fea0003800000 */
[----:B------:R-:W-:Y:S01]  /*48320*/  IADD3 R14, P0, PT, R4, 0x8, RZ ;  /* 0x00000008040e7810 */ /* 0x000fe20007f1e0ff */
[----:B------:R-:W-:Y:S01]  /*48330*/  BSSY.RECONVERGENT B3, `(.L_x_4729) ;  /* 0x00000a6000037945 */ /* 0x000fe20003800200 */
[----:B------:R-:W-:Y:S01]  /*48340*/  LOP3.LUT R19, R19, 0x7ffffffe, RZ, 0xc0, !PT ;  /* 0x7ffffffe13137812 */ /* 0x000fe200078ec0ff */
[----:B------:R-:W-:Y:S01]  /*48350*/  IMAD.MOV.U32 R0, RZ, RZ, 0x1 ;  /* 0x00000001ff007424 */ /* 0x000fe200078e00ff */
[----:B------:R-:W-:Y:S01]  /*48360*/  CS2R R16, SRZ ;  /* 0x0000000000107805 */ /* 0x000fe2000001ff00 */
[----:B------:R-:W-:Y:S02]  /*48370*/  IMAD.X R15, RZ, RZ, R5, P0 ;  /* 0x000000ffff0f7224 */ /* 0x000fe400000e0605 */
[----:B------:R-:W-:-:S07]  /*48380*/  IMAD.MOV R18, RZ, RZ, -R19 ;  /* 0x000000ffff127224 */ /* 0x000fce00078e0a13 */
.L_x_4741:
        /* <DEDUP_REMOVED lines=21> */
.L_x_4730:
        /* <DEDUP_REMOVED lines=43> */
.L_x_4732:
[----:B------:R-:W-:Y:S05]  /*48790*/  BSYNC.RECONVERGENT B1 ;  /* 0x0000000000017941 */ /* 0x000fea0003800200 */
.L_x_4731:
        /* <DEDUP_REMOVED lines=13> */
.L_x_4734:
[----:B------:R-:W-:Y:S05]  /*48870*/  BSYNC.RECONVERGENT B4 ;  /* 0x0000000000047941 */ /* 0x000fea0003800200 */
.L_x_4733:
        /* <DEDUP_REMOVED lines=21> */
.L_x_4735:
        /* <DEDUP_REMOVED lines=28> */
.L_x_4738:
[----:B------:R-:W-:-:S11]  /*48b90*/  DADD R6, R2, R20 ;  /* 0x0000000002067229 */ /* 0x000fd60000000014 */
.L_x_4737:
[----:B------:R-:W-:Y:S05]  /*48ba0*/  BSYNC.RECONVERGENT B1 ;  /* 0x0000000000017941 */ /* 0x000fea0003800200 */
.L_x_4736:
        /* <DEDUP_REMOVED lines=24> */
.L_x_4740:
[----:B------:R-:W-:Y:S05]  /*48d30*/  BSYNC.RECONVERGENT B4 ;  /* 0x0000000000047941 */ /* 0x000fea0003800200 */
.L_x_4739:
[----:B------:R-:W-:Y:S01]  /*48d40*/  IADD3 R14, P0, PT, R14, 0x10, RZ ;  /* 0x000000100e0e7810 */ /* 0x000fe20007f1e0ff */
[----:B------:R-:W-:Y:S01]  /*48d50*/  DFMA R16, R8, R50, R16 ;  /* 0x000000320810722b */ /* 0x000fe20000000010 */
[----:B------:R-:W-:-:S03]  /*48d60*/  VIADD R0, R0, 0x2 ;  /* 0x0000000200007836 */ /* 0x000fc60000000000 */
[----:B------:R-:W-:Y:S01]  /*48d70*/  IMAD.X R15, RZ, RZ, R15, P0 ;  /* 0x000000ffff0f7224 */ /* 0x000fe200000e060f */
[----:B------:R-:W-:Y:S07]  /*48d80*/  @P3 BRA `(.L_x_4741) ;  /* 0xfffffff400803947 */ /* 0x000fee000383ffff */
[----:B------:R-:W-:Y:S05]  /*48d90*/  BSYNC.RECONVERGENT B3 ;  /* 0x0000000000037941 */ /* 0x000fea0003800200 */
.L_x_4729:
[----:B------:R-:W-:-:S07]  /*48da0*/  IMAD.MOV.U32 R7, RZ, RZ, R19 ;  /* 0x000000ffff077224 */ /* 0x000fce00078e0013 */
.L_x_4728:
        /* <DEDUP_REMOVED lines=10> */
[----:B------:R-:W-:Y:S02]  /*48e50*/  MOV R6, 0x48f20 ;  /* 0x00048f2000067802 */ /* 0x000fe40000000f00 */
[----:B------:R-:W0:Y:S05]  /*48e60*/  I2F.F64.U32 R14, R14 ;  /* 0x0000000e000e7312 */ /* 0x000e2a0000201800 */
[----:B------:R-:W-:Y:S01]  /*48e70*/  IMAD.MOV.U32 R12, RZ, RZ, R8 ;  /* 0x000000ffff0c7224 */ /* 0x000fe200078e0008 */
[----:B0-----:R-:W-:Y:S01]  /*48e80*/  SHF.R.U32.HI R0, RZ, 0x14, R15 ;  /* 0x00000014ff007819 */ /* 0x001fe2000001160f */
[----:B------:R-:W-:-:S03]  /*48e90*/  IMAD.MOV.U32 R8, RZ, RZ, R14 ;  /* 0x000000ffff087224 */ /* 0x000fc600078e000e */
[----:B------:R-:W-:-:S05]  /*48ea0*/  LOP3.LUT R0, R0, 0x7ff, RZ, 0xc0, !PT ;  /* 0x000007ff00007812 */ /* 0x000fca00078ec0ff */
[----:B------:R-:W-:-:S05]  /*48eb0*/  VIADD R7, R0, 0xfffffc0c ;  /* 0xfffffc0c00077836 */ /* 0x000fca0000000000 */
[CC--:B------:R-:W-:Y:S02]  /*48ec0*/  SHF.L.U32 R20, R14.reuse, R7.reuse, RZ ;  /* 0x000000070e147219 */ /* 0x0c0fe400000006ff */
[--C-:B------:R-:W-:Y:S01]  /*48ed0*/  SHF.L.U64.HI R0, R14, R7, R15.reuse ;  /* 0x000000070e007219 */ /* 0x100fe2000001020f */
[----:B------:R-:W-:Y:S01]  /*48ee0*/  IMAD.MOV.U32 R7, RZ, RZ, R15 ;  /* 0x000000ffff077224 */ /* 0x000fe200078e000f */
[----:B------:R-:W-:-:S04]  /*48ef0*/  ISETP.NE.U32.AND P2, PT, R20, RZ, PT ;  /* 0x000000ff1400720c */ /* 0x000fc80003f45070 */
[----:B------:R-:W-:-:S13]  /*48f00*/  ISETP.NE.AND.EX P2, PT, R0, -0x80000000, PT, P2 ;  /* 0x800000000000780c */ /* 0x000fda0003f45320 */
[----:B-----5:R-:W-:Y:S05]  /*48f10*/  CALL.REL.NOINC `($_Z11distributordPdS_ii$__internal_accurate_pow) ;  /* 0x0000002800d47944 */ /* 0x020fea0003c00000 */
[----:B------:R-:W-:Y:S05]  /*48f20*/  BSYNC.RECONVERGENT B1 ;  /* 0x0000000000017941 */ /* 0x000fea0003800200 */
.L_x_4742:
        /* <DEDUP_REMOVED lines=28> */
.L_x_4745:
[----:B------:R-:W-:-:S11]  /*490f0*/  DADD R6, R2, R14 ;  /* 0x0000000002067229 */ /* 0x000fd6000000000e */
.L_x_4744:
[----:B------:R-:W-:Y:S05]  /*49100*/  BSYNC.RECONVERGENT B1 ;  /* 0x0000000000017941 */ /* 0x000fea0003800200 */
.L_x_4743:
        /* <DEDUP_REMOVED lines=24> */
.L_x_4747:
[----:B------:R-:W-:Y:S05]  /*49290*/  BSYNC.RECONVERGENT B3 ;  /* 0x0000000000037941 */ /* 0x000fea0003800200 */
.L_x_4746:
[----:B------:R-:W-:-:S11]  /*492a0*/  DFMA R16, R8, R2, R16 ;  /* 0x000000020810722b */ /* 0x000fd60000000010 */
.L_x_4727:
[----:B------:R-:W0:Y:S02]  /*492b0*/  LDC.64 R2, c[0x0][0x380] ;  /* 0x0000e000ff027b82 */ /* 0x000e240000000a00 */
[----:B0-----:R-:W-:Y:S01]  /*492c0*/  DFMA R16, R2, 0.5, -R16 ;  /* 0x3fe000000210782b */ /* 0x001fe20000000810 */
[----:B------:R-:W-:Y:S10]  /*492d0*/  BRA `(.L_x_4748) ;  /* 0x0000001000107947 */ /* 0x000ff40003800000 */
.L_x_4726:
[----:B------:R-:W0:Y:S01]  /*492e0*/  LDC R19, c[0x0][0x398] ;  /* 0x0000e600ff137b82 */ /* 0x000e220000000800 */
[----:B------:R-:W-:Y:S02]  /*492f0*/  CS2R R16, SRZ ;  /* 0x0000000000107805 */ /* 0x000fe4000001ff00 */
[----:B0-----:R-:W-:-:S13]  /*49300*/  ISETP.GE.AND P0, PT, R19, 0x1, PT ;  /* 0x000000011300780c */ /* 0x001fda0003f06270 */
[----:B------:R-:W-:Y:S05]  /*49310*/  @!P0 BRA `(.L_x_4749) ;  /* 0x0000000c00f88947 */ /* 0x000fea0003800000 */
[----:B------:R-:W-:Y:S01]  /*49320*/  ISETP.NE.AND P0, PT, R128, RZ, PT ;  /* 0x000000ff8000720c */ /* 0x000fe20003f05270 */
[----:B------:R-:W-:Y:S01]  /*49330*/  DADD R2, R110, -R6 ;  /* 0x000000006e027229 */ /* 0x000fe20000000806 */
        /* <DEDUP_REMOVED lines=10> */
.L_x_4763:
        /* <DEDUP_REMOVED lines=21> */
.L_x_4752:
        /* <DEDUP_REMOVED lines=43> */
.L_x_4754:
[----:B------:R-:W-:Y:S05]  /*497e0*/  BSYNC.RECONVERGENT B1 ;  /* 0x0000000000017941 */ /* 0x000fea0003800200 */
.L_x_4753:
        /* <DEDUP_REMOVED lines=13> */
.L_x_4756:
[----:B------:R-:W-:Y:S05]  /*498c0*/  BSYNC.RECONVERGENT B4 ;  /* 0x0000000000047941 */ /* 0x000fea0003800200 */
.L_x_4755:
        /* <DEDUP_REMOVED lines=21> */
.L_x_4757:
        /* <DEDUP_REMOVED lines=28> */
.L_x_4760:
[----:B------:R-:W-:-:S11]  /*49be0*/  DADD R6, R2, R20 ;  /* 0x0000000002067229 */ /* 0x000fd60000000014 */
.L_x_4759:
[----:B------:R-:W-:Y:S05]  /*49bf0*/  BSYNC.RECONVERGENT B1 ;  /* 0x0000000000017941 */ /* 0x000fea0003800200 */
.L_x_4758:
        /* <DEDUP_REMOVED lines=24> */
.L_x_4762:
[----:B------:R-:W-:Y:S05]  /*49d80*/  BSYNC.RECONVERGENT B4 ;  /* 0x0000000000047941 */ /* 0x000fea0003800200 */
.L_x_4761:
[----:B------:R-:W-:Y:S01]  /*49d90*/  IADD3 R14, P0, PT, R14, 0x10, RZ ;  /* 0x000000100e0e7810 */ /* 0x000fe20007f1e0ff */
[----:B------:R-:W-:Y:S01]  /*49da0*/  DFMA R16, R8, R50, R16 ;  /* 0x000000320810722b */ /* 0x000fe20000000010 */
[----:B------:R-:W-:-:S03]  /*49db0*/  VIADD R0, R0, 0x2 ;  /* 0x0000000200007836 */ /* 0x000fc60000000000 */
[----:B------:R-:W-:Y:S01]  /*49dc0*/  IMAD.X R15, RZ, RZ, R15, P0 ;  /* 0x000000ffff0f7224 */ /* 0x000fe200000e060f */
[----:B------:R-:W-:Y:S07]  /*49dd0*/  @P3 BRA `(.L_x_4763) ;  /* 0xfffffff400803947 */ /* 0x000fee000383ffff */
[----:B------:R-:W-:Y:S05]  /*49de0*/  BSYNC.RECONVERGENT B3 ;  /* 0x0000000000037941 */ /* 0x000fea0003800200 */
.L_x_4751:
[----:B------:R-:W-:-:S07]  /*49df0*/  IMAD.MOV.U32 R7, RZ, RZ, R19 ;  /* 0x000000ffff077224 */ /* 0x000fce00078e0013 */
.L_x_4750:
        /* <DEDUP_REMOVED lines=24> */
.L_x_4764:
        /* <DEDUP_REMOVED lines=28> */
.L_x_4767:
[----:B------:R-:W-:-:S11]  /*4a140*/  DADD R6, R2, R14 ;  /* 0x0000000002067229 */ /* 0x000fd6000000000e */
.L_x_4766:
[----:B------:R-:W-:Y:S05]  /*4a150*/  BSYNC.RECONVERGENT B1 ;  /* 0x0000000000017941 */ /* 0x000fea0003800200 */
.L_x_4765:
        /* <DEDUP_REMOVED lines=24> */
.L_x_4769:
[----:B------:R-:W-:Y:S05]  /*4a2e0*/  BSYNC.RECONVERGENT B3 ;  /* 0x0000000000037941 */ /* 0x000fea0003800200 */
.L_x_4768:
[----:B------:R-:W-:-:S11]  /*4a2f0*/  DFMA R16, R8, R2, R16 ;  /* 0x000000020810722b */ /* 0x000fd60000000010 */
.L_x_4749:
[----:B------:R-:W0:Y:S02]  /*4a300*/  LDC.64 R2, c[0x0][0x380] ;  /* 0x0000e000ff027b82 */ /* 0x000e240000000a00 */
[----:B0-----:R-:W-:-:S11]  /*4a310*/  DFMA R16, R2, 0.5, R16 ;  /* 0x3fe000000210782b */ /* 0x001fd60000000010 */
.L_x_4748:
[----:B------:R-:W-:Y:S05]  /*4a320*/  BSYNC.RECONVERGENT B2 ;  /* 0x0000000000027941 */ /* 0x000fea0003800200 */
.L_x_4725:
[----:B------:R-:W-:Y:S01]  /*4a330*/  DADD R72, -R16, R72 ;  /* 0x0000000010487229 */ /* 0x000fe20000000148 */
[----:B------:R-:W-:Y:S01]  /*4a340*/  BSSY.RECONVERGENT B1, `(.L_x_4770) ;  /* 0x0000007000017945 */ /* 0x000fe20003800200 */
[----:B------:R-:W-:Y:S01]  /*4a350*/  IMAD.MOV.U32 R8, RZ, RZ, RZ ;  /* 0x000000ffff087224 */ /* 0x000fe200078e00ff */
[----:B------:R-:W-:Y:S01]  /*4a360*/  MOV R6, 0x4a3b0 ;  /* 0x0004a3b000067802 */ /* 0x000fe20000000f00 */
[----:B------:R-:W-:-:S04]  /*4a370*/  IMAD.MOV.U32 R7, RZ, RZ, 0x40000000 ;  /* 0x40000000ff077424 */ /* 0x000fc800078e00ff */
[----:B------:R-:W-:-:S10]  /*4a380*/  DADD R12, -RZ, |R72| ;  /* 0x00000000ff0c7229 */ /* 0x000fd40000000548 */
[----:B------:R-:W-:-:S07]  /*4a390*/  IMAD.MOV.U32 R9, RZ, RZ, R13 ;  /* 0x000000ffff097224 */ /* 0x000fce00078e000d */
[----:B------:R-:W-:Y:S05]  /*4a3a0*/  CALL.REL.NOINC `($_Z11distributordPdS_ii$__internal_accurate_pow) ;  /* 0x0000001400b07944 */ /* 0x000fea0003c00000 */
[----:B------:R-:W-:Y:S05]  /*4a3b0*/  BSYNC.RECONVERGENT B1 ;  /* 0x0000000000017941 */ /* 0x000fea0003800200 */
.L_x_4770:
        /* <DEDUP_REMOVED lines=16> */
.L_x_4772:
[----:B------:R-:W-:Y:S05]  /*4a4c0*/  BSYNC.RECONVERGENT B1 ;  /* 0x0000000000017941 */ /* 0x000fea0003800200 */
.L_x_4771:
        /* <DEDUP_REMOVED lines=8> */
.L_x_4773:
[----:B------:R-:W-:Y:S01]  /*4a550*/  DADD R6, R48, 2 ;  /* 0x4000000030067429 */ /* 0x000fe20000000000 */
[----:B------:R-:W-:Y:S01]  /*4a560*/  BSSY.RECONVERGENT B1, `(.L_x_4774) ;  /* 0x000000f000017945 */ /* 0x000fe20003800200 */
[----:B------:R-:W-:Y:S01]  /*4a570*/  DSETP.NEU.AND P2, PT, R34, RZ, PT ;  /* 0x000000ff2200722a */ /* 0x000fe20003f4d000 */
[----:B------:R-:W-:Y:S01]  /*4a580*/  ISETP.NE.AND P3, PT, R46, 0x7ff00000, PT ;  /* 0x7ff000002e00780c */ /* 0x000fe20003f65270 */
[----:B------:R-:W-:-:S06]  /*4a590*/  DSETP.NEU.AND P0, PT, R48, RZ, PT ;  /* 0x000000ff3000722a */ /* 0x000fcc0003f0d000 */
        /* <DEDUP_REMOVED lines=11> */
.L_x_4775:
[----:B------:R-:W-:Y:S05]  /*4a650*/  BSYNC.RECONVERGENT B1 ;  /* 0x0000000000017941 */ /* 0x000fea0003800200 */
.L_x_4774:
        /* <DEDUP_REMOVED lines=8> */
.L_x_4777:
[----:B------:R-:W-:Y:S05]  /*4a6e0*/  BSYNC.RECONVERGENT B1 ;  /* 0x0000000000017941 */ /* 0x000fea0003800200 */
.L_x_4776:
[----:B------:R-:W-:Y:S01]  /*4a6f0*/  DADD R36, R36, 1 ;  /* 0x3ff0000024247429 */ /* 0x000fe20000000000 */
[----:B------:R-:W-:Y:S01]  /*4a700*/  IMAD.MOV.U32 R12, RZ, RZ, 0x0 ;  /* 0x00000000ff0c7424 */ /* 0x000fe200078e00ff */
[----:B------:R-:W-:Y:S01]  /*4a710*/  DSETP.NEU.AND P0, PT, R48, 1, PT ;  /* 0x3ff000003000742a */ /* 0x000fe20003f0d000 */
[----:B------:R-:W-:Y:S01]  /*4a720*/  IMAD.MOV.U32 R13, RZ, RZ, 0x3fd80000 ;  /* 0x3fd80000ff0d7424 */ /* 0x000fe200078e00ff */
[----:B------:R-:W-:Y:S01]  /*4a730*/  BSSY.RECONVERGENT B2, `(.L_x_4778) ;  /* 0x000001c000027945 */ /* 0x000fe20003800200 */
[----:B------:R-:W-:Y:S01]  /*4a740*/  DSETP.NEU.AND P1, PT, R34, 1, PT ;  /* 0x3ff000002200742a */ /* 0x000fe20003f2d000 */
[----:B------:R-:W0:Y:S04]  /*4a750*/  MUFU.RSQ64H R7, R37 ;  /* 0x0000002500077308 */ /* 0x000e280000001c00 */
[----:B------:R-:W-:-:S06]  /*4a760*/  VIADD R6, R37, 0xfcb00000 ;  /* 0xfcb0000025067836 */ /* 0x000fcc0000000000 */
        /* <DEDUP_REMOVED lines=24> */
.L_x_4779:
[----:B------:R-:W-:Y:S05]  /*4a8f0*/  BSYNC.RECONVERGENT B2 ;  /* 0x0000000000027941 */ /* 0x000fea0003800200 */
.L_x_4778:
        /* <DEDUP_REMOVED lines=11> */
.L_x_4780:
[C---:B------:R-:W-:Y:S01]  /*4a9b0*/  DADD R6, R14.reuse, 2 ;  /* 0x400000000e067429 */ /* 0x040fe20000000000 */
[----:B------:R-:W-:Y:S01]  /*4a9c0*/  BSSY.RECONVERGENT B1, `(.L_x_4781) ;  /* 0x000000d000017945 */ /* 0x000fe20003800200 */
[C---:B------:R-:W-:Y:S02]  /*4a9d0*/  DSETP.NEU.AND P0, PT, R14.reuse, RZ, PT ;  /* 0x000000ff0e00722a */ /* 0x040fe40003f0d000 */
        /* <DEDUP_REMOVED lines=11> */
.L_x_4782:
[----:B------:R-:W-:Y:S05]  /*4aa90*/  BSYNC.RECONVERGENT B1 ;  /* 0x0000000000017941 */ /* 0x000fea0003800200 */
.L_x_4781:
        /* <DEDUP_REMOVED lines=23> */
.L_x_4784:
[----:B------:R-:W-:Y:S05]  /*4ac10*/  BSYNC.RECONVERGENT B2 ;  /* 0x0000000000027941 */ /* 0x000fea0003800200 */
.L_x_4783:
        /* <DEDUP_REMOVED lines=58> */
.L_x_4786:
[----:B------:R-:W-:Y:S05]  /*4afc0*/  BSYNC.RECONVERGENT B1 ;  /* 0x0000000000017941 */ /* 0x000fea0003800200 */
.L_x_4785:
[----:B------:R-:W-:Y:S01]  /*4afd0*/  DMUL R40, R2, R40 ;  /* 0x0000002802287228 */ /* 0x000fe20000000000 */
[----:B------:R-:W-:Y:S01]  /*4afe0*/  UMOV UR4, 0xb50484db ;  /* 0xb50484db00047882 */ /* 0x000fe20000000000 */
[----:B------:R-:W-:Y:S01]  /*4aff0*/  UMOV UR5, 0x4014e7d1 ;  /* 0x4014e7d100057882 */ /* 0x000fe20000000000 */
[----:B------:R-:W-:Y:S02]  /*4b000*/  IMAD.MOV.U32 R2, RZ, RZ, R110 ;  /* 0x000000ffff027224 */ /* 0x000fe400078e006e */
[----:B------:R-:W-:-:S03]  /*4b010*/  IMAD.MOV.U32 R3, RZ, RZ, R111 ;  /* 0x000000ffff037224 */ /* 0x000fc600078e006f */
[----:B------:R-:W-:-:S08]  /*4b020*/  DFMA R44, R44, UR4, -R40 ;  /* 0x000000042c2c7c2b */ /* 0x000fd00008000828 */
[----:B------:R-:W-:-:S14]  /*4b030*/  DSETP.GEU.AND P0, PT, R44, -2, PT ;  /* 0xc00000002c00742a */ /* 0x000fdc0003f0e000 */
[----:B------:R-:W-:Y:S02]  /*4b040*/  @P0 IMAD.MOV.U32 R2, RZ, RZ, 0x0 ;  /* 0x00000000ff020424 */ /* 0x000fe400078e00ff */
[----:B------:R-:W-:-:S07]  /*4b050*/  @P0 IMAD.MOV.U32 R3, RZ, RZ, -0x40100000 ;  /* 0xbff00000ff030424 */ /* 0x000fce00078e00ff */
.L_x_3267:
[----:B------:R-:W-:Y:S05]  /*4b060*/  BSYNC.RECONVERGENT B0 ;  /* 0x0000000000007941 */ /* 0x000fea0003800200 */
.L_x_3145:
[----:B0---4-:R-:W0:Y:S01]  /*4b070*/  S2R R9, SR_TID.X ;  /* 0x0000000000097919 */ /* 0x011e220000002100 */
[----:B------:R-:W0:Y:S01]  /*4b080*/  S2UR UR4, SR_CTAID.X ;  /* 0x00000000000479c3 */ /* 0x000e220000002500 */
[C---:B------:R-:W-:Y:S02]  /*4b090*/  R2UR UR5, R33.reuse ;  /* 0x00000000210572ca */ /* 0x040fe400000e0000 */
[----:B------:R-:W-:Y:S02]  /*4b0a0*/  R2UR UR6, R32 ;  /* 0x00000000200672ca */ /* 0x000fe400000e0000 */
[----:B------:R-:W-:-:S03]  /*4b0b0*/  R2UR UR7, R33 ;  /* 0x00000000210772ca */ /* 0x000fc600000e0000 */
[----:B------:R-:W0:Y:S08]  /*4b0c0*/  LDC R0, c[0x0][0x360] ;  /* 0x0000d800ff007b82 */ /* 0x000e300000000800 */
        /* <DEDUP_REMOVED lines=8> */
[----:B------:R0:W-:Y:S02]  /*4b150*/  STG.E.64 desc[UR4][R6.64], R2 ;  /* 0x0000000206007986 */ /* 0x0001e4000c101b04 */
[----:B------:R-:W-:-:S07]  /*4b160*/  LEPC R20, `(.L_x_4787) ;  /* 0x000000001014794e */ /* 0x000fce0000000000 */
[----:B01----:R-:W-:Y:S05]  /*4b170*/  CALL.ABS.NOINC R8 ;  /* 0x0000000008007343 */ /* 0x003fea0003c00000 */
.L_x_4787:
[----:B------:R-:W-:Y:S05]  /*4b180*/  EXIT ;  /* 0x000000000000794d */ /* 0x000fea0003800000 */
        .weak           $__internal_3_$__cuda_sm20_div_rn_f64_full
        .type           $__internal_3_$__cuda_sm20_div_rn_f64_full,@function
        .size           $__internal_3_$__cuda_sm20_div_rn_f64_full,($__internal_4_$__cuda_sm20_dsqrt_rn_f64_mediumpath_v1 - $__internal_3_$__cuda_sm20_div_rn_f64_full)
$__internal_3_$__cuda_sm20_div_rn_f64_full:
[C---:B------:R-:W-:Y:S01]  /*4b190*/  FSETP.GEU.AND P4, PT, |R7|.reuse, 1.469367938527859385e-39, PT ;  /* 0x001000000700780b */ /* 0x040fe20003f8e200 */
[----:B------:R-:W-:Y:S01]  /*4b1a0*/  IMAD.MOV.U32 R11, RZ, RZ, R7 ;  /* 0x000000ffff0b7224 */ /* 0x000fe200078e0007 */
[C---:B------:R-:W-:Y:S01]  /*4b1b0*/  LOP3.LUT R12, R7.reuse, 0x800fffff, RZ, 0xc0, !PT ;  /* 0x800fffff070c7812 */ /* 0x040fe200078ec0ff */
[----:B------:R-:W-:Y:S01]  /*4b1c0*/  IMAD.MOV.U32 R25, RZ, RZ, R9 ;  /* 0x000000ffff197224 */ /* 0x000fe200078e0009 */
[----:B------:R-:W-:Y:S01]  /*4b1d0*/  LOP3.LUT R38, R7, 0x7ff00000, RZ, 0xc0, !PT ;  /* 0x7ff0000007267812 */ /* 0x000fe200078ec0ff */
[----:B------:R-:W-:Y:S01]  /*4b1e0*/  IMAD.MOV.U32 R26, RZ, RZ, 0x1 ;  /* 0x00000001ff1a7424 */ /* 0x000fe200078e00ff */
[----:B------:R-:W-:Y:S01]  /*4b1f0*/  LOP3.LUT R13, R12, 0x3ff00000, RZ, 0xfc, !PT ;  /* 0x3ff000000c0d7812 */ /* 0x000fe200078efcff */
[----:B------:R-:W-:Y:S01]  /*4b200*/  IMAD.MOV.U32 R12, RZ, RZ, R10 ;  /* 0x000000ffff0c7224 */ /* 0x000fe200078e000a */
[C---:B------:R-:W-:Y:S01]  /*4b210*/  FSETP.GEU.AND P1, PT, |R25|.reuse, 1.469367938527859385e-39, PT ;  /* 0x001000001900780b */ /* 0x040fe20003f2e200 */
[----:B------:R-:W-:Y:S01]  /*4b220*/  IMAD.MOV.U32 R24, RZ, RZ, R8 ;  /* 0x000000ffff187224 */ /* 0x000fe200078e0008 */
[----:B------:R-:W-:Y:S01]  /*4b230*/  LOP3.LUT R39, R25, 0x7ff00000, RZ, 0xc0, !PT ;  /* 0x7ff0000019277812 */ /* 0x000fe200078ec0ff */
[----:B------:R-:W-:Y:S01]  /*4b240*/  IMAD.MOV.U32 R42, RZ, RZ, 0x1ca00000 ;  /* 0x1ca00000ff2a7424 */ /* 0x000fe200078e00ff */
[----:B------:R-:W-:Y:S01]  /*4b250*/  BSSY.RECONVERGENT B1, `(.L_x_4788) ;  /* 0x0000054000017945 */ /* 0x000fe20003800200 */
[----:B------:R-:W-:Y:S01]  /*4b260*/  @!P4 DMUL R12, R10, 8.98846567431157953865e+307 ;  /* 0x7fe000000a0cc828 */ /* 0x000fe20000000000 */
[----:B------:R-:W-:-:S05]  /*4b270*/  ISETP.GE.U32.AND P6, PT, R39, R38, PT ;  /* 0x000000262700720c */ /* 0x000fca0003fc6070 */
[----:B------:R-:W0:Y:S02]  /*4b280*/  MUFU.RCP64H R27, R13 ;  /* 0x0000000d001b7308 */ /* 0x000e240000001800 */
[----:B------:R-:W-:-:S04]  /*4b290*/  @!P1 LOP3.LUT R28, R11, 0x7ff00000, RZ, 0xc0, !PT ;  /* 0x7ff000000b1c9812 */ /* 0x000fc800078ec0ff */
[----:B------:R-:W-:Y:S02]  /*4b2a0*/  @!P1 ISETP.GE.U32.AND P5, PT, R39, R28, PT ;  /* 0x0000001c2700920c */ /* 0x000fe40003fa6070 */
[C---:B------:R-:W-:Y:S02]  /*4b2b0*/  SEL R28, R42.reuse, 0x63400000, !P6 ;  /* 0x634000002a1c7807 */ /* 0x040fe40007000000 */
[----:B------:R-:W-:Y:S02]  /*4b2c0*/  @!P1 SEL R7, R42, 0x63400000, !P5 ;  /* 0x634000002a079807 */ /* 0x000fe40006800000 */
[----:B------:R-:W-:Y:S01]  /*4b2d0*/  LOP3.LUT R29, R28, 0x800fffff, R25, 0xf8, !PT ;  /* 0x800fffff1c1d7812 */ /* 0x000fe200078ef819 */
[----:B------:R-:W-:Y:S01]  /*4b2e0*/  IMAD.MOV.U32 R28, RZ, RZ, R24 ;  /* 0x000000ffff1c7224 */ /* 0x000fe200078e0018 */
[----:B0-----:R-:W-:-:S08]  /*4b2f0*/  DFMA R8, R26, -R12, 1 ;  /* 0x3ff000001a08742b */ /* 0x001fd0000000080c */
[----:B------:R-:W-:-:S08]  /*4b300*/  DFMA R8, R8, R8, R8 ;  /* 0x000000080808722b */ /* 0x000fd00000000008 */
[----:B------:R-:W-:Y:S01]  /*4b310*/  DFMA R26, R26, R8, R26 ;  /* 0x000000081a1a722b */ /* 0x000fe2000000001a */
[----:B------:R-:W-:Y:S01]  /*4b320*/  @!P1 LOP3.LUT R8, R7, 0x80000000, R25, 0xf8, !PT ;  /* 0x8000000007089812 */ /* 0x000fe200078ef819 */
[----:B------:R-:W-:-:S03]  /*4b330*/  IMAD.MOV.U32 R7, RZ, RZ, R39 ;  /* 0x000000ffff077224 */ /* 0x000fc600078e0027 */
[----:B------:R-:W-:Y:S01]  /*4b340*/  @!P1 LOP3.LUT R9, R8, 0x100000, RZ, 0xfc, !PT ;  /* 0x0010000008099812 */ /* 0x000fe200078efcff */
[----:B------:R-:W-:Y:S02]  /*4b350*/  @!P1 IMAD.MOV.U32 R8, RZ, RZ, RZ ;  /* 0x000000ffff089224 */ /* 0x000fe400078e00ff */
[----:B------:R-:W-:-:S04]  /*4b360*/  DFMA R30, R26, -R12, 1 ;  /* 0x3ff000001a1e742b */ /* 0x000fc8000000080c */
[----:B------:R-:W-:-:S04]  /*4b370*/  @!P1 DFMA R28, R28, 2, -R8 ;  /* 0x400000001c1c982b */ /* 0x000fc80000000808 */
[----:B------:R-:W-:-:S06]  /*4b380*/  DFMA R30, R26, R30, R26 ;  /* 0x0000001e1a1e722b */ /* 0x000fcc000000001a */
[----:B------:R-:W-:Y:S02]  /*4b390*/  @!P1 LOP3.LUT R7, R29, 0x7ff00000, RZ, 0xc0, !PT ;  /* 0x7ff000001d079812 */ /* 0x000fe400078ec0ff */
[----:B------:R-:W-:-:S08]  /*4b3a0*/  DMUL R8, R30, R28 ;  /* 0x0000001c1e087228 */ /* 0x000fd00000000000 */
[----:B------:R-:W-:-:S08]  /*4b3b0*/  DFMA R26, R8, -R12, R28 ;  /* 0x8000000c081a722b */ /* 0x000fd0000000001c */
[----:B------:R-:W-:Y:S01]  /*4b3c0*/  DFMA R30, R30, R26, R8 ;  /* 0x0000001a1e1e722b */ /* 0x000fe20000000008 */
[----:B------:R-:W-:Y:S01]  /*4b3d0*/  IMAD.MOV.U32 R8, RZ, RZ, R38 ;  /* 0x000000ffff087224 */ /* 0x000fe200078e0026 */
[----:B------:R-:W-:Y:S01]  /*4b3e0*/  @!P4 LOP3.LUT R8, R13, 0x7ff00000, RZ, 0xc0, !PT ;  /* 0x7ff000000d08c812 */ /* 0x000fe200078ec0ff */
[----:B------:R-:W-:-:S05]  /*4b3f0*/  VIADD R9, R7, 0xffffffff ;  /* 0xffffffff07097836 */ /* 0x000fca0000000000 */
[----:B------:R-:W-:Y:S01]  /*4b400*/  ISETP.GT.U32.AND P1, PT, R9, 0x7feffffe, PT ;  /* 0x7feffffe0900780c */ /* 0x000fe20003f24070 */
[----:B------:R-:W-:-:S05]  /*4b410*/  VIADD R9, R8, 0xffffffff ;  /* 0xffffffff08097836 */ /* 0x000fca0000000000 */
[----:B------:R-:W-:-:S13]  /*4b420*/  ISETP.GT.U32.OR P1, PT, R9, 0x7feffffe, P1 ;  /* 0x7feffffe0900780c */ /* 0x000fda0000f24470 */
        /* <DEDUP_REMOVED lines=30> */
.L_x_4789:
        /* <DEDUP_REMOVED lines=17> */
.L_x_4792:
[----:B------:R-:W-:-:S05]  /*4b720*/  LOP3.LUT R26, R11, 0x80000, RZ, 0xfc, !PT ;  /* 0x000800000b1a7812 */ /* 0x000fca00078efcff */
[----:B------:R-:W-:Y:S02]  /*4b730*/  IMAD.MOV.U32 R27, RZ, RZ, R26 ;  /* 0x000000ffff1b7224 */ /* 0x000fe400078e001a */
[----:B------:R-:W-:Y:S01]  /*4b740*/  IMAD.MOV.U32 R26, RZ, RZ, R10 ;  /* 0x000000ffff1a7224 */ /* 0x000fe200078e000a */
[----:B------:R-:W-:Y:S06]  /*4b750*/  BRA `(.L_x_4790) ;  /* 0x00000000000c7947 */ /* 0x000fec0003800000 */
.L_x_4791:
[----:B------:R-:W-:-:S05]  /*4b760*/  LOP3.LUT R26, R25, 0x80000, RZ, 0xfc, !PT ;  /* 0x00080000191a7812 */ /* 0x000fca00078efcff */
[----:B------:R-:W-:Y:S02]  /*4b770*/  IMAD.MOV.U32 R27, RZ, RZ, R26 ;  /* 0x000000ffff1b7224 */ /* 0x000fe400078e001a */
[----:B------:R-:W-:-:S07]  /*4b780*/  IMAD.MOV.U32 R26, RZ, RZ, R24 ;  /* 0x000000ffff1a7224 */ /* 0x000fce00078e0018 */
.L_x_4790:
[----:B------:R-:W-:Y:S05]  /*4b790*/  BSYNC.RECONVERGENT B1 ;  /* 0x0000000000017941 */ /* 0x000fea0003800200 */
.L_x_4788:
[----:B------:R-:W-:Y:S02]  /*4b7a0*/  IMAD.MOV.U32 R7, RZ, RZ, 0x0 ;  /* 0x00000000ff077424 */ /* 0x000fe400078e00ff */
[----:B------:R-:W-:Y:S02]  /*4b7b0*/  IMAD.MOV.U32 R8, RZ, RZ, R26 ;  /* 0x000000ffff087224 */ /* 0x000fe400078e001a */
[----:B------:R-:W-:Y:S01]  /*4b7c0*/  IMAD.MOV.U32 R9, RZ, RZ, R27 ;  /* 0x000000ffff097224 */ /* 0x000fe200078e001b */
[----:B------:R-:W-:Y:S06]  /*4b7d0*/  RET.REL.NODEC R6 `(_Z11distributordPdS_ii) ;  /* 0xfffffb4806087950 */ /* 0x000fec0003c3ffff */
        .weak           $__internal_4_$__cuda_sm20_dsqrt_rn_f64_mediumpath_v1
        .type           $__internal_4_$__cuda_sm20_dsqrt_rn_f64_mediumpath_v1,@function
        .size           $__internal_4_$__cuda_sm20_dsqrt_rn_f64_mediumpath_v1,($_Z11distributordPdS_ii$__internal_accurate_pow - $__internal_4_$__cuda_sm20_dsqrt_rn_f64_mediumpath_v1)
$__internal_4_$__cuda_sm20_dsqrt_rn_f64_mediumpath_v1:
        /* <DEDUP_REMOVED lines=12> */
.L_x_4794:
        /* <DEDUP_REMOVED lines=25> */
.L_x_4796:
[----:B------:R-:W-:-:S11]  /*4ba30*/  DADD R8, R6, R6 ;  /* 0x0000000006087229 */ /* 0x000fd60000000006 */
.L_x_4795:
[----:B------:R-:W-:Y:S05]  /*4ba40*/  BSYNC.RECONVERGENT B1 ;  /* 0x0000000000017941 */ /* 0x000fea0003800200 */
.L_x_4793:
[----:B------:R-:W-:-:S04]  /*4ba50*/  IMAD.MOV.U32 R25, RZ, RZ, 0x0 ;  /* 0x00000000ff197424 */ /* 0x000fc800078e00ff */
[----:B------:R-:W-:Y:S05]  /*4ba60*/  RET.REL.NODEC R24 `(_Z11distributordPdS_ii) ;  /* 0xfffffb4418647950 */ /* 0x000fea0003c3ffff */
        .type           $_Z11distributordPdS_ii$__internal_accurate_pow,@function
        .size           $_Z11distributordPdS_ii$__internal_accurate_pow,(.L_x_4805 - $_Z11distributordPdS_ii$__internal_accurate_pow)
$_Z11distributordPdS_ii$__internal_accurate_pow:
[----:B------:R-:W-:Y:S01]  /*4ba70*/  ISETP.GT.U32.AND P4, PT, R9, 0xfffff, PT ;  /* 0x000fffff0900780c */ /* 0x000fe20003f84070 */
[----:B------:R-:W-:Y:S01]  /*4ba80*/  IMAD.MOV.U32 R10, RZ, RZ, R12 ;  /* 0x000000ffff0a7224 */ /* 0x000fe200078e000c */
[----:B------:R-:W-:Y:S01]  /*4ba90*/  UMOV UR4, 0x7d2cafe2 ;  /* 0x7d2cafe200047882 */ /* 0x000fe20000000000 */
[--C-:B------:R-:W-:Y:S01]  /*4baa0*/  IMAD.MOV.U32 R11, RZ, RZ, R9.reuse ;  /* 0x000000ffff0b7224 */ /* 0x100fe200078e0009 */
[----:B------:R-:W-:Y:S01]  /*4bab0*/  UMOV UR5, 0x3eb0f5ff ;  /* 0x3eb0f5ff00057882 */ /* 0x000fe20000000000 */
[--C-:B------:R-:W-:Y:S01]  /*4bac0*/  IMAD.MOV.U32 R13, RZ, RZ, R9.reuse ;  /* 0x000000ffff0d7224 */ /* 0x100fe200078e0009 */
[----:B------:R-:W-:Y:S01]  /*4bad0*/  SHF.R.U32.HI R9, RZ, 0x14, R9 ;  /* 0x00000014ff097819 */ /* 0x000fe20000011609 */
[----:B------:R-:W-:Y:S01]  /*4bae0*/  IMAD.MOV.U32 R30, RZ, RZ, 0x41ad3b5a ;  /* 0x41ad3b5aff1e7424 */ /* 0x000fe200078e00ff */
[----:B------:R-:W-:Y:S01]  /*4baf0*/  UMOV UR6, 0x3b39803f ;  /* 0x3b39803f00067882 */ /* 0x000fe20000000000 */
[----:B------:R-:W-:Y:S01]  /*4bb00*/  IMAD.MOV.U32 R31, RZ, RZ, 0x3ed0f5d2 ;  /* 0x3ed0f5d2ff1f7424 */ /* 0x000fe200078e00ff */
[----:B------:R-:W-:-:S03]  /*4bb10*/  UMOV UR7, 0x3c7abc9e ;  /* 0x3c7abc9e00077882 */ /* 0x000fc60000000000 */
[----:B------:R-:W-:-:S10]  /*4bb20*/  @!P4 DMUL R10, R10, 1.80143985094819840000e+16 ;  /* 0x435000000a0ac828 */ /* 0x000fd40000000000 */
        /* <DEDUP_REMOVED lines=10> */
[----:B------:R-:W-:-:S06]  /*4bbd0*/  @P1 IMAD.MOV.U32 R27, RZ, RZ, R10 ;  /* 0x000000ffff1b1224 */ /* 0x000fcc00078e000a */
        /* <DEDUP_REMOVED lines=8> */
[----:B------:R-:W-:-:S08]  /*4bc60*/  DMUL R28, R24, R24 ;  /* 0x00000018181c7228 */ /* 0x000fd00000000000 */
        /* <DEDUP_REMOVED lines=11> */
[----:B------:R-:W-:Y:S01]  /*4bd20*/  DADD R30, R26, -R24 ;  /* 0x000000001a1e7229 */ /* 0x000fe20000000818 */
[----:B------:R-:W-:-:S05]  /*4bd30*/  UMOV UR5, 0x3f624924 ;  /* 0x3f62492400057882 */ /* 0x000fca0000000000 */
[----:B------:R-:W-:Y:S01]  /*4bd40*/  DFMA R38, R28, R38, UR4 ;  /* 0x000000041c267e2b */ /* 0x000fe20008000026 */
[----:B------:R-:W-:Y:S01]  /*4bd50*/  UMOV UR4, 0x99999dfb ;  /* 0x99999dfb00047882 */ /* 0x000fe20000000000 */
[----:B------:R-:W-:Y:S01]  /*4bd60*/  DADD R30, R30, R30 ;  /* 0x000000001e1e7229 */ /* 0x000fe2000000001e */
[----:B------:R-:W-:-:S07]  /*4bd70*/  UMOV UR5, 0x3f899999 ;  /* 0x3f89999900057882 */ /* 0x000fce0000000000 */
[----:B------:R-:W-:Y:S02]  /*4bd80*/  DFMA R26, R26, -R24, R30 ;  /* 0x800000181a1a722b */ /* 0x000fe4000000001e */
[----:B------:R-:W-:Y:S01]  /*4bd90*/  DFMA R30, R28, R38, UR4 ;  /* 0x000000041c1e7e2b */ /* 0x000fe20008000026 */
[----:B------:R-:W-:Y:S01]  /*4bda0*/  UMOV UR4, 0x55555555 ;  /* 0x5555555500047882 */ /* 0x000fe20000000000 */
[----:B------:R-:W-:-:S04]  /*4bdb0*/  UMOV UR5, 0x3fb55555 ;  /* 0x3fb5555500057882 */ /* 0x000fc80000000000 */
[----:B------:R-:W-:Y:S02]  /*4bdc0*/  DMUL R12, R12, R26 ;  /* 0x0000001a0c0c7228 */ /* 0x000fe40000000000 */
[----:B------:R-:W-:-:S08]  /*4bdd0*/  DFMA R26, R28, R30, UR4 ;  /* 0x000000041c1a7e2b */ /* 0x000fd0000800001e */
[----:B------:R-:W-:Y:S01]  /*4bde0*/  DADD R38, -R26, UR4 ;  /* 0x000000041a267e29 */ /* 0x000fe20008000100 */
[----:B------:R-:W-:Y:S01]  /*4bdf0*/  UMOV UR4, 0xb9e7b0 ;  /* 0x00b9e7b000047882 */ /* 0x000fe20000000000 */
[----:B------:R-:W-:-:S06]  /*4be00*/  UMOV UR5, 0x3c46a4cb ;  /* 0x3c46a4cb00057882 */ /* 0x000fcc0000000000 */
[----:B------:R-:W-:Y:S02]  /*4be10*/  DFMA R42, R28, R30, R38 ;  /* 0x0000001e1c2a722b */ /* 0x000fe40000000026 */
[----:B------:R-:W-:Y:S01]  /*4be20*/  DMUL R28, R24, R24 ;  /* 0x00000018181c7228 */ /* 0x000fe20000000000 */
[----:B------:R-:W-:Y:S02]  /*4be30*/  VIADD R31, R13, 0x100000 ;  /* 0x001000000d1f7836 */ /* 0x000fe40000000000 */
[----:B------:R-:W-:-:S05]  /*4be40*/  IMAD.MOV.U32 R30, RZ, RZ, R12 ;  /* 0x000000ffff1e7224 */ /* 0x000fca00078e000c */
[----:B------:R-:W-:-:S08]  /*4be50*/  DFMA R10, R24, R24, -R28 ;  /* 0x00000018180a722b */ /* 0x000fd0000000081c */
[C---:B------:R-:W-:Y:S02]  /*4be60*/  DFMA R38, R24.reuse, R30, R10 ;  /* 0x0000001e1826722b */ /* 0x040fe4000000000a */
[----:B------:R-:W-:-:S08]  /*4be70*/  DMUL R10, R24, R28 ;  /* 0x0000001c180a7228 */ /* 0x000fd00000000000 */
[----:B------:R-:W-:-:S08]  /*4be80*/  DFMA R30, R24, R28, -R10 ;  /* 0x0000001c181e722b */ /* 0x000fd0000000080a */
[----:B------:R-:W-:Y:S02]  /*4be90*/  DFMA R28, R12, R28, R30 ;  /* 0x0000001c0c1c722b */ /* 0x000fe4000000001e */
[----:B------:R-:W-:Y:S01]  /*4bea0*/  DADD R30, R42, -UR4 ;  /* 0x800000042a1e7e29 */ /* 0x000fe20008000000 */
[----:B------:R-:W-:Y:S01]  /*4beb0*/  UMOV UR4, 0x80000000 ;  /* 0x8000000000047882 */ /* 0x000fe20000000000 */
[----:B------:R-:W-:-:S04]  /*4bec0*/  UMOV UR5, 0x43300000 ;  /* 0x4330000000057882 */ /* 0x000fc80000000000 */
[----:B------:R-:W-:Y:S02]  /*4bed0*/  DFMA R42, R24, R38, R28 ;  /* 0x00000026182a722b */ /* 0x000fe4000000001c */
[----:B------:R-:W-:-:S08]  /*4bee0*/  DADD R28, R26, R30 ;  /* 0x000000001a1c7229 */ /* 0x000fd0000000001e */
[----:B------:R-:W-:-:S08]  /*4bef0*/  DADD R26, R26, -R28 ;  /* 0x000000001a1a7229 */ /* 0x000fd0000000081c */
[----:B------:R-:W-:Y:S02]  /*4bf00*/  DADD R38, R30, R26 ;  /* 0x000000001e267229 */ /* 0x000fe4000000001a */
[----:B------:R-:W-:-:S08]  /*4bf10*/  DMUL R26, R28, R10 ;  /* 0x0000000a1c1a7228 */ /* 0x000fd00000000000 */
[----:B------:R-:W-:-:S08]  /*4bf20*/  DFMA R30, R28, R10, -R26 ;  /* 0x0000000a1c1e722b */ /* 0x000fd0000000081a */
        /* <DEDUP_REMOVED lines=8> */
[----:B------:R-:W-:Y:S01]  /*4bfb0*/  DADD R24, R26, R24 ;  /* 0x000000001a187229 */ /* 0x000fe20000000018 */
[C---:B------:R-:W-:Y:S02]  /*4bfc0*/  VIADD R26, R9.reuse, 0xfffffc01 ;  /* 0xfffffc01091a7836 */ /* 0x040fe40000000000 */
[----:B------:R-:W-:Y:S02]  /*4bfd0*/  @P1 VIADD R26, R9, 0xfffffc02 ;  /* 0xfffffc02091a1836 */ /* 0x000fe40000000000 */
[----:B------:R-:W-:-:S03]  /*4bfe0*/  IMAD.MOV.U32 R27, RZ, RZ, 0x43300000 ;  /* 0x43300000ff1b7424 */ /* 0x000fc600078e00ff */
[----:B------:R-:W-:Y:S01]  /*4bff0*/  DADD R24, R12, R24 ;  /* 0x000000000c187229 */ /* 0x000fe20000000018 */
[----:B------:R-:W-:-:S06]  /*4c000*/  LOP3.LUT R26, R26, 0x80000000, RZ, 0x3c, !PT ;  /* 0x800000001a1a7812 */ /* 0x000fcc00078e3cff */
[----:B------:R-:W-:Y:S01]  /*4c010*/  DADD R26, R26, -UR4 ;  /* 0x800000041a1a7e29 */ /* 0x000fe20008000000 */
[----:B------:R-:W-:Y:S01]  /*4c020*/  UMOV UR4, 0xfefa39ef ;  /* 0xfefa39ef00047882 */ /* 0x000fe20000000000 */
[----:B------:R-:W-:Y:S01]  /*4c030*/  DADD R12, R10, R24 ;  /* 0x000000000a0c7229 */ /* 0x000fe20000000018 */
[----:B------:R-:W-:-:S07]  /*4c040*/  UMOV UR5, 0x3fe62e42 ;  /* 0x3fe62e4200057882 */ /* 0x000fce0000000000 */
[----:B------:R-:W-:-:S08]  /*4c050*/  DADD R10, R10, -R12 ;  /* 0x000000000a0a7229 */ /* 0x000fd0000000080c */
[----:B------:R-:W-:Y:S02]  /*4c060*/  DADD R24, R24, R10 ;  /* 0x0000000018187229 */ /* 0x000fe4000000000a */
[----:B------:R-:W-:-:S08]  /*4c070*/  DFMA R10, R26, UR4, R12 ;  /* 0x000000041a0a7c2b */ /* 0x000fd0000800000c */
[----:B------:R-:W-:-:S08]  /*4c080*/  DFMA R28, R26, -UR4, R10 ;  /* 0x800000041a1c7c2b */ /* 0x000fd0000800000a */
[----:B------:R-:W-:-:S08]  /*4c090*/  DADD R28, -R12, R28 ;  /* 0x000000000c1c7229 */ /* 0x000fd0000000011c */
[----:B------:R-:W-:-:S08]  /*4c0a0*/  DADD R24, R24, -R28 ;  /* 0x0000000018187229 */ /* 0x000fd0000000081c */
[----:B------:R-:W-:Y:S01]  /*4c0b0*/  DFMA R26, R26, UR6, R24 ;  /* 0x000000061a1a7c2b */ /* 0x000fe20008000018 */
[----:B------:R-:W-:Y:S02]  /*4c0c0*/  IMAD.MOV.U32 R25, RZ, RZ, R7 ;  /* 0x000000ffff197224 */ /* 0x000fe400078e0007 */
[----:B------:R-:W-:Y:S02]  /*4c0d0*/  IMAD.MOV.U32 R24, RZ, RZ, R8 ;  /* 0x000000ffff187224 */ /* 0x000fe400078e0008 */
[C---:B------:R-:W-:Y:S01]  /*4c0e0*/  IMAD.SHL.U32 R7, R25.reuse, 0x2, RZ ;  /* 0x0000000219077824 */ /* 0x040fe200078e00ff */
[----:B------:R-:W-:Y:S02]  /*4c0f0*/  LOP3.LUT R8, R25, 0xff0fffff, RZ, 0xc0, !PT ;  /* 0xff0fffff19087812 */ /* 0x000fe400078ec0ff */
[----:B------:R-:W-:Y:S02]  /*4c100*/  DADD R12, R10, R26 ;  /* 0x000000000a0c7229 */ /* 0x000fe4000000001a */
[----:B------:R-:W-:-:S04]  /*4c110*/  ISETP.GT.U32.AND P1, PT, R7, -0x2000001, PT ;  /* 0xfdffffff0700780c */ /* 0x000fc80003f24070 */
[----:B------:R-:W-:Y:S02]  /*4c120*/  SEL R25, R8, R25, P1 ;  /* 0x0000001908197207 */ /* 0x000fe40000800000 */
[----:B------:R-:W-:-:S04]  /*4c130*/  DADD R10, R10, -R12 ;  /* 0x000000000a0a7229 */ /* 0x000fc8000000080c */
[----:B------:R-:W-:-:S04]  /*4c140*/  DMUL R8, R12, R24 ;  /* 0x000000180c087228 */ /* 0x000fc80000000000 */
[----:B------:R-:W-:-:S04]  /*4c150*/  DADD R10, R26, R10 ;  /* 0x000000001a0a7229 */ /* 0x000fc8000000000a */
[----:B------:R-:W-:-:S08]  /*4c160*/  DFMA R12, R12, R24, -R8 ;  /* 0x000000180c0c722b */ /* 0x000fd00000000808 */
[----:B------:R-:W-:Y:S01]  /*4c170*/  DFMA R24, R10, R24, R12 ;  /* 0x000000180a18722b */ /* 0x000fe2000000000c */
[----:B------:R-:W-:Y:S02]  /*4c180*/  IMAD.MOV.U32 R12, RZ, RZ, 0x652b82fe ;  /* 0x652b82feff0c7424 */ /* 0x000fe400078e00ff */
[----:B------:R-:W-:-:S05]  /*4c190*/  IMAD.MOV.U32 R13, RZ, RZ, 0x3ff71547 ;  /* 0x3ff71547ff0d7424 */ /* 0x000fca00078e00ff */
        /* <DEDUP_REMOVED lines=45> */
[C---:B------:R-:W-:Y:S02]  /*4c470*/  DSETP.GEU.AND P4, PT, R10.reuse, RZ, PT ;  /* 0x000000ff0a00722a */ /* 0x040fe40003f8e000 */
[----:B------:R-:W-:-:S10]  /*4c480*/  DADD R10, R10, +INF ;  /* 0x7ff000000a0a7429 */ /* 0x000fd40000000000 */
[----:B------:R-:W-:Y:S02]  /*4c490*/  @!P1 LEA.HI R7, R12, R12, RZ, 0x1 ;  /* 0x0000000c0c079211 */ /* 0x000fe400078f08ff */
[----:B------:R-:W-:Y:S01]  /*4c4a0*/  FSEL R8, R10, RZ, P4 ;  /* 0x000000ff0a087208 */ /* 0x000fe20002000000 */
[----:B------:R-:W-:Y:S01]  /*4c4b0*/  @!P1 IMAD.MOV.U32 R10, RZ, RZ, RZ ;  /* 0x000000ffff0a9224 */ /* 0x000fe200078e00ff */
[----:B------:R-:W-:Y:S02]  /*4c4c0*/  @!P1 SHF.R.S32.HI R7, RZ, 0x1, R7 ;  /* 0x00000001ff079819 */ /* 0x000fe40000011407 */
[----:B------:R-:W-:-:S03]  /*4c4d0*/  FSEL R9, R11, RZ, P4 ;  /* 0x000000ff0b097208 */ /* 0x000fc60002000000 */
[----:B------:R-:W-:Y:S02]  /*4c4e0*/  @!P1 IMAD.IADD R12, R12, 0x1, -R7 ;  /* 0x000000010c0c9824 */ /* 0x000fe400078e0a07 */
[----:B------:R-:W-:-:S03]  /*4c4f0*/  @!P1 IMAD R27, R7, 0x100000, R27 ;  /* 0x00100000071b9824 */ /* 0x000fc600078e021b */
[----:B------:R-:W-:-:S06]  /*4c500*/  @!P1 LEA R11, R12, 0x3ff00000, 0x14 ;  /* 0x3ff000000c0b9811 */ /* 0x000fcc00078ea0ff */
[----:B------:R-:W-:-:S11]  /*4c510*/  @!P1 DMUL R8, R26, R10 ;  /* 0x0000000a1a089228 */ /* 0x000fd60000000000 */
.L_x_4797:
[----:B------:R-:W-:Y:S01]  /*4c520*/  DFMA R24, R24, R8, R8 ;  /* 0x000000081818722b */ /* 0x000fe20000000008 */
[----:B------:R-:W-:Y:S01]  /*4c530*/  IMAD.MOV.U32 R7, RZ, RZ, 0x0 ;  /* 0x00000000ff077424 */ /* 0x000fe200078e00ff */
[----:B------:R-:W-:-:S08]  /*4c540*/  DSETP.NEU.AND P1, PT, |R8|, +INF , PT ;  /* 0x7ff000000800742a */ /* 0x000fd00003f2d200 */
[----:B------:R-:W-:Y:S02]  /*4c550*/  FSEL R10, R8, R24, !P1 ;  /* 0x00000018080a7208 */ /* 0x000fe40004800000 */
[----:B------:R-:W-:Y:S01]  /*4c560*/  FSEL R11, R9, R25, !P1 ;  /* 0x00000019090b7208 */ /* 0x000fe20004800000 */
[----:B------:R-:W-:Y:S06]  /*4c570*/  RET.REL.NODEC R6 `(_Z11distributordPdS_ii) ;  /* 0xfffffb3806a07950 */ /* 0x000fec0003c3ffff */
.L_x_4798:
        /* <DEDUP_REMOVED lines=16> */
.L_x_4805:


//--------------------- .nv.global.init           --------------------------
	.section	.nv.global.init,"aw",@progbits
	.align	4
.nv.global.init:
	.type		mrg32k3aM1SubSeq,@object
	.size		mrg32k3aM1SubSeq,(mrg32k3aM2SubSeq - mrg32k3aM1SubSeq)
mrg32k3aM1SubSeq:
        /*0000*/ 	.byte	0x0b, 0xcc, 0xee, 0x04, 0x73, 0x29, 0x8b, 0x6f, 0xf6, 0x53, 0x03, 0xf6, 0x23, 0xf6, 0xea, 0xda
        /* <DEDUP_REMOVED lines=125> */
	.type		mrg32k3aM2SubSeq,@object
	.size		mrg32k3aM2SubSeq,(mrg32k3aM1 - mrg32k3aM2SubSeq)
mrg32k3aM2SubSeq:
        /* <DEDUP_REMOVED lines=126> */
	.type		mrg32k3aM1,@object
	.size		mrg32k3aM1,(mrg32k3aM1Seq - mrg32k3aM1)
mrg32k3aM1:
        /* <DEDUP_REMOVED lines=144> */
	.type		mrg32k3aM1Seq,@object
	.size		mrg32k3aM1Seq,(mrg32k3aM2 - mrg32k3aM1Seq)
mrg32k3aM1Seq:
        /* <DEDUP_REMOVED lines=144> */
	.type		mrg32k3aM2,@object
	.size		mrg32k3aM2,(mrg32k3aM2Seq - mrg32k3aM2)
mrg32k3aM2:
        /* <DEDUP_REMOVED lines=144> */
	.type		mrg32k3aM2Seq,@object
	.size		mrg32k3aM2Seq,(precalc_xorwow_matrix - mrg32k3aM2Seq)
mrg32k3aM2Seq:
        /* <DEDUP_REMOVED lines=144> */
	.type		precalc_xorwow_matrix,@object
	.size		precalc_xorwow_matrix,(precalc_xorwow_offset_matrix - precalc_xorwow_matrix)
precalc_xorwow_matrix:
        /* <DEDUP_REMOVED lines=6400> */
	.type		precalc_xorwow_offset_matrix,@object
	.size		precalc_xorwow_offset_matrix,($str - precalc_xorwow_offset_matrix)
precalc_xorwow_offset_matrix:
        /* <DEDUP_REMOVED lines=6400> */
	.type		$str,@object
	.size		$str,(.L_9 - $str)
$str:
        /*353c0*/ 	.byte	0x25, 0x2e, 0x31, 0x6c, 0x66, 0x20, 0x6d, 0x6b, 0x6d, 0x7c, 0x7c, 0x20, 0x09, 0x20, 0x25, 0x2e
        /*353d0*/ 	.byte	0x31, 0x66, 0x25, 0x25, 0x20, 0x70, 0x72, 0x6f, 0x67, 0x72, 0x65, 0x73, 0x73, 0x0a, 0x00
.L_9:


//--------------------- .nv.shared.reserved.0     --------------------------
	.section	.nv.shared.reserved.0,"aw",@nobits
	.weak		__nv_reservedSMEM_offset_0_alias
	.size		__nv_reservedSMEM_offset_0_alias, 0, 64
	.other		__nv_reservedSMEM_offset_0_alias,@"STO_CUDA_RESERVED_SHARED STV_DEFAULT"
__nv_reservedSMEM_offset_0_alias:
	.zero		0
	.zero		64


//--------------------- .nv.constant0._Z13distributor_PdPdS_S_iii --------------------------
	.section	.nv.constant0._Z13distributor_PdPdS_S_iii,"a",@progbits
	.sectionflags	@""
	.align	4
.nv.constant0._Z13distributor_PdPdS_S_iii:
	.zero		940


//--------------------- .nv.constant0._Z11distributordPdS_ii --------------------------
	.section	.nv.constant0._Z11distributordPdS_ii,"a",@progbits
	.sectionflags	@""
	.align	4
.nv.constant0._Z11distributordPdS_ii:
	.zero		928


//--------------------- SYMBOLS --------------------------

	.type		.nv.reservedSmem.offset0,@object
	.size		.nv.reservedSmem.offset0,0x4
	.type		malloc,@function
	.type		free,@function
	.type		vprintf,@function
